//
// Generated by NVIDIA NVVM Compiler
//
// Compiler Build ID: CL-36424714
// Cuda compilation tools, release 13.0, V13.0.88
// Based on NVVM 20.0.0
//

.version 9.0
.target sm_100
.address_size 64

	// .globl	_Z19edge_doubler_kerneliPi
// _ZZN3cub18CUB_300001_SM_10006detail6reduce28DeviceReduceSingleTileKernelINS2_10policy_hubIijN4cuda3std3__44plusIiEEE10Policy1000EN6thrust24THRUST_300001_SM_1000_NS6detail15normal_iteratorINSD_10device_ptrIiEEEEPijS9_iiNS7_10__identityEEEvT0_T1_T2_T3_T4_T6_E12temp_storage has been demoted
// _ZZN3cub18CUB_300001_SM_10006detail6reduce18DeviceReduceKernelINS2_10policy_hubIijN4cuda3std3__44plusIiEEE10Policy1000EN6thrust24THRUST_300001_SM_1000_NS6detail15normal_iteratorINSD_10device_ptrIiEEEEjS9_iNS7_10__identityEEEvT0_PT3_T1_NS0_13GridEvenShareISN_EET2_T4_E12temp_storage has been demoted
// _ZZN3cub18CUB_300001_SM_10006detail6reduce28DeviceReduceSingleTileKernelINS2_10policy_hubIijN4cuda3std3__44plusIiEEE10Policy1000EPiSC_iS9_iiNS7_10__identityEEEvT0_T1_T2_T3_T4_T6_E12temp_storage has been demoted
// _ZZN3cub18CUB_300001_SM_10006detail6reduce28DeviceReduceSingleTileKernelINS2_10policy_hubIiyN4cuda3std3__44plusIiEEE10Policy1000EN6thrust24THRUST_300001_SM_1000_NS6detail15normal_iteratorINSD_10device_ptrIiEEEEPiyS9_iiNS7_10__identityEEEvT0_T1_T2_T3_T4_T6_E12temp_storage has been demoted
// _ZZN3cub18CUB_300001_SM_10006detail6reduce18DeviceReduceKernelINS2_10policy_hubIiyN4cuda3std3__44plusIiEEE10Policy1000EN6thrust24THRUST_300001_SM_1000_NS6detail15normal_iteratorINSD_10device_ptrIiEEEEyS9_iNS7_10__identityEEEvT0_PT3_T1_NS0_13GridEvenShareISN_EET2_T4_E12temp_storage has been demoted
// _ZZN3cub18CUB_300001_SM_10006detail6reduce28DeviceReduceSingleTileKernelINS2_10policy_hubIiyN4cuda3std3__44plusIiEEE10Policy1000EPiSC_iS9_iiNS7_10__identityEEEvT0_T1_T2_T3_T4_T6_E12temp_storage has been demoted
// _ZZN3cub18CUB_300001_SM_10006detail4scan16DeviceScanKernelINS2_10policy_hubIiiijN4cuda3std3__44plusIvEEE10Policy1000EN6thrust24THRUST_300001_SM_1000_NS6detail15normal_iteratorINSD_10device_ptrIiEEEESI_NS0_13ScanTileStateIiLb1EEES9_NS0_8NullTypeEjiLb0ESL_EEvT0_T1_T2_iT3_T4_T5_E12temp_storage has been demoted
// _ZZN3cub18CUB_300001_SM_10006detail4scan16DeviceScanKernelINS2_10policy_hubIiiimN4cuda3std3__44plusIvEEE10Policy1000EN6thrust24THRUST_300001_SM_1000_NS6detail15normal_iteratorINSD_10device_ptrIiEEEESI_NS0_13ScanTileStateIiLb1EEES9_NS0_8NullTypeEmiLb0ESL_EEvT0_T1_T2_iT3_T4_T5_E12temp_storage has been demoted
.global .align 1 .b8 _ZN34_INTERNAL_5213c1d8_4_k_cu_588750a34cuda3std3__45__cpo5beginE[1];
.global .align 1 .b8 _ZN34_INTERNAL_5213c1d8_4_k_cu_588750a34cuda3std3__45__cpo3endE[1];
.global .align 1 .b8 _ZN34_INTERNAL_5213c1d8_4_k_cu_588750a34cuda3std3__45__cpo6cbeginE[1];
.global .align 1 .b8 _ZN34_INTERNAL_5213c1d8_4_k_cu_588750a34cuda3std3__45__cpo4cendE[1];
.global .align 1 .b8 _ZN34_INTERNAL_5213c1d8_4_k_cu_588750a34cuda3std3__45__cpo6rbeginE[1];
.global .align 1 .b8 _ZN34_INTERNAL_5213c1d8_4_k_cu_588750a34cuda3std3__45__cpo4rendE[1];
.global .align 1 .b8 _ZN34_INTERNAL_5213c1d8_4_k_cu_588750a34cuda3std3__45__cpo7crbeginE[1];
.global .align 1 .b8 _ZN34_INTERNAL_5213c1d8_4_k_cu_588750a34cuda3std3__45__cpo5crendE[1];
.global .align 1 .b8 _ZN34_INTERNAL_5213c1d8_4_k_cu_588750a34cuda3std3__436_GLOBAL__N__5213c1d8_4_k_cu_588750a36ignoreE[1];
.global .align 1 .b8 _ZN34_INTERNAL_5213c1d8_4_k_cu_588750a34cuda3std3__419piecewise_constructE[1];
.global .align 1 .b8 _ZN34_INTERNAL_5213c1d8_4_k_cu_588750a34cuda3std3__48in_placeE[1];
.global .align 1 .b8 _ZN34_INTERNAL_5213c1d8_4_k_cu_588750a34cuda3std3__420unreachable_sentinelE[1];
.global .align 1 .b8 _ZN34_INTERNAL_5213c1d8_4_k_cu_588750a34cuda3std3__47nulloptE[1];
.global .align 1 .b8 _ZN34_INTERNAL_5213c1d8_4_k_cu_588750a34cuda3std3__48unexpectE[1];
.global .align 1 .b8 _ZN34_INTERNAL_5213c1d8_4_k_cu_588750a34cuda3std6ranges3__45__cpo4swapE[1];
.global .align 1 .b8 _ZN34_INTERNAL_5213c1d8_4_k_cu_588750a34cuda3std6ranges3__45__cpo9iter_moveE[1];
.global .align 1 .b8 _ZN34_INTERNAL_5213c1d8_4_k_cu_588750a34cuda3std6ranges3__45__cpo5beginE[1];
.global .align 1 .b8 _ZN34_INTERNAL_5213c1d8_4_k_cu_588750a34cuda3std6ranges3__45__cpo3endE[1];
.global .align 1 .b8 _ZN34_INTERNAL_5213c1d8_4_k_cu_588750a34cuda3std6ranges3__45__cpo6cbeginE[1];
.global .align 1 .b8 _ZN34_INTERNAL_5213c1d8_4_k_cu_588750a34cuda3std6ranges3__45__cpo4cendE[1];
.global .align 1 .b8 _ZN34_INTERNAL_5213c1d8_4_k_cu_588750a34cuda3std6ranges3__45__cpo7advanceE[1];
.global .align 1 .b8 _ZN34_INTERNAL_5213c1d8_4_k_cu_588750a34cuda3std6ranges3__45__cpo9iter_swapE[1];
.global .align 1 .b8 _ZN34_INTERNAL_5213c1d8_4_k_cu_588750a34cuda3std6ranges3__45__cpo4nextE[1];
.global .align 1 .b8 _ZN34_INTERNAL_5213c1d8_4_k_cu_588750a34cuda3std6ranges3__45__cpo4prevE[1];
.global .align 1 .b8 _ZN34_INTERNAL_5213c1d8_4_k_cu_588750a34cuda3std6ranges3__45__cpo4dataE[1];
.global .align 1 .b8 _ZN34_INTERNAL_5213c1d8_4_k_cu_588750a34cuda3std6ranges3__45__cpo5cdataE[1];
.global .align 1 .b8 _ZN34_INTERNAL_5213c1d8_4_k_cu_588750a34cuda3std6ranges3__45__cpo4sizeE[1];
.global .align 1 .b8 _ZN34_INTERNAL_5213c1d8_4_k_cu_588750a34cuda3std6ranges3__45__cpo5ssizeE[1];
.global .align 1 .b8 _ZN34_INTERNAL_5213c1d8_4_k_cu_588750a34cuda3std6ranges3__45__cpo8distanceE[1];
.global .align 1 .b8 _ZN34_INTERNAL_5213c1d8_4_k_cu_588750a36thrust24THRUST_300001_SM_1000_NS8cuda_cub3parE[1];
.global .align 1 .b8 _ZN34_INTERNAL_5213c1d8_4_k_cu_588750a36thrust24THRUST_300001_SM_1000_NS8cuda_cub10par_nosyncE[1];
.global .align 1 .b8 _ZN34_INTERNAL_5213c1d8_4_k_cu_588750a36thrust24THRUST_300001_SM_1000_NS6system6detail10sequential3seqE[1];
.global .align 1 .b8 _ZN34_INTERNAL_5213c1d8_4_k_cu_588750a36thrust24THRUST_300001_SM_1000_NS12placeholders2_1E[1];
.global .align 1 .b8 _ZN34_INTERNAL_5213c1d8_4_k_cu_588750a36thrust24THRUST_300001_SM_1000_NS12placeholders2_2E[1];
.global .align 1 .b8 _ZN34_INTERNAL_5213c1d8_4_k_cu_588750a36thrust24THRUST_300001_SM_1000_NS12placeholders2_3E[1];
.global .align 1 .b8 _ZN34_INTERNAL_5213c1d8_4_k_cu_588750a36thrust24THRUST_300001_SM_1000_NS12placeholders2_4E[1];
.global .align 1 .b8 _ZN34_INTERNAL_5213c1d8_4_k_cu_588750a36thrust24THRUST_300001_SM_1000_NS12placeholders2_5E[1];
.global .align 1 .b8 _ZN34_INTERNAL_5213c1d8_4_k_cu_588750a36thrust24THRUST_300001_SM_1000_NS12placeholders2_6E[1];
.global .align 1 .b8 _ZN34_INTERNAL_5213c1d8_4_k_cu_588750a36thrust24THRUST_300001_SM_1000_NS12placeholders2_7E[1];
.global .align 1 .b8 _ZN34_INTERNAL_5213c1d8_4_k_cu_588750a36thrust24THRUST_300001_SM_1000_NS12placeholders2_8E[1];
.global .align 1 .b8 _ZN34_INTERNAL_5213c1d8_4_k_cu_588750a36thrust24THRUST_300001_SM_1000_NS12placeholders2_9E[1];
.global .align 1 .b8 _ZN34_INTERNAL_5213c1d8_4_k_cu_588750a36thrust24THRUST_300001_SM_1000_NS12placeholders3_10E[1];
.global .align 1 .b8 _ZN34_INTERNAL_5213c1d8_4_k_cu_588750a36thrust24THRUST_300001_SM_1000_NS3seqE[1];

.visible .entry _Z19edge_doubler_kerneliPi(
	.param .u32 _Z19edge_doubler_kerneliPi_param_0,
	.param .u64 .ptr .align 1 _Z19edge_doubler_kerneliPi_param_1
)
{
	.reg .pred 	%p<2>;
	.reg .b32 	%r<10>;
	.reg .b64 	%rd<7>;

	ld.param.u32 	%r2, [_Z19edge_doubler_kerneliPi_param_0];
	ld.param.u64 	%rd1, [_Z19edge_doubler_kerneliPi_param_1];
	mov.u32 	%r3, %ctaid.x;
	mov.u32 	%r4, %ntid.x;
	mov.u32 	%r5, %tid.x;
	mad.lo.s32 	%r1, %r3, %r4, %r5;
	setp.ge.s32 	%p1, %r1, %r2;
	@%p1 bra 	$L__BB0_2;
	cvta.to.global.u64 	%rd2, %rd1;
	shl.b32 	%r6, %r1, 1;
	mul.wide.s32 	%rd3, %r6, 4;
	add.s64 	%rd4, %rd2, %rd3;
	ld.global.u32 	%r7, [%rd4+4];
	shl.b32 	%r8, %r2, 1;
	mul.wide.s32 	%rd5, %r8, 4;
	add.s64 	%rd6, %rd4, %rd5;
	st.global.u32 	[%rd6], %r7;
	ld.global.u32 	%r9, [%rd4];
	st.global.u32 	[%rd6+4], %r9;
$L__BB0_2:
	ret;

}
	// .globl	_Z18dir_counter_kerneliPiS_S_
.visible .entry _Z18dir_counter_kerneliPiS_S_(
	.param .u32 _Z18dir_counter_kerneliPiS_S__param_0,
	.param .u64 .ptr .align 1 _Z18dir_counter_kerneliPiS_S__param_1,
	.param .u64 .ptr .align 1 _Z18dir_counter_kerneliPiS_S__param_2,
	.param .u64 .ptr .align 1 _Z18dir_counter_kerneliPiS_S__param_3
)
{
	.reg .pred 	%p<3>;
	.reg .b32 	%r<11>;
	.reg .b64 	%rd<13>;

	ld.param.u32 	%r3, [_Z18dir_counter_kerneliPiS_S__param_0];
	ld.param.u64 	%rd1, [_Z18dir_counter_kerneliPiS_S__param_1];
	ld.param.u64 	%rd2, [_Z18dir_counter_kerneliPiS_S__param_2];
	ld.param.u64 	%rd3, [_Z18dir_counter_kerneliPiS_S__param_3];
	mov.u32 	%r4, %ctaid.x;
	mov.u32 	%r5, %ntid.x;
	mov.u32 	%r6, %tid.x;
	mad.lo.s32 	%r1, %r4, %r5, %r6;
	setp.ge.s32 	%p1, %r1, %r3;
	@%p1 bra 	$L__BB1_4;
	cvta.to.global.u64 	%rd4, %rd3;
	shl.b32 	%r7, %r1, 1;
	mul.wide.s32 	%rd5, %r7, 4;
	add.s64 	%rd6, %rd4, %rd5;
	ld.global.u32 	%r2, [%rd6];
	ld.global.u32 	%r8, [%rd6+4];
	setp.ge.s32 	%p2, %r2, %r8;
	@%p2 bra 	$L__BB1_3;
	cvta.to.global.u64 	%rd10, %rd1;
	mul.wide.s32 	%rd11, %r2, 4;
	add.s64 	%rd12, %rd10, %rd11;
	mov.b32 	%r10, 1;
	st.global.u32 	[%rd12], %r10;
	bra.uni 	$L__BB1_4;
$L__BB1_3:
	cvta.to.global.u64 	%rd7, %rd2;
	mul.wide.s32 	%rd8, %r2, 4;
	add.s64 	%rd9, %rd7, %rd8;
	mov.b32 	%r9, 1;
	st.global.u32 	[%rd9], %r9;
$L__BB1_4:
	ret;

}
	// .globl	_Z17edge_maker_kerneliPiS_S_
.visible .entry _Z17edge_maker_kerneliPiS_S_(
	.param .u32 _Z17edge_maker_kerneliPiS_S__param_0,
	.param .u64 .ptr .align 1 _Z17edge_maker_kerneliPiS_S__param_1,
	.param .u64 .ptr .align 1 _Z17edge_maker_kerneliPiS_S__param_2,
	.param .u64 .ptr .align 1 _Z17edge_maker_kerneliPiS_S__param_3
)
{
	.reg .pred 	%p<3>;
	.reg .b32 	%r<13>;
	.reg .b64 	%rd<15>;

	ld.param.u32 	%r2, [_Z17edge_maker_kerneliPiS_S__param_0];
	ld.param.u64 	%rd1, [_Z17edge_maker_kerneliPiS_S__param_1];
	ld.param.u64 	%rd2, [_Z17edge_maker_kerneliPiS_S__param_2];
	ld.param.u64 	%rd3, [_Z17edge_maker_kerneliPiS_S__param_3];
	mov.u32 	%r3, %ctaid.x;
	mov.u32 	%r4, %ntid.x;
	mov.u32 	%r5, %tid.x;
	mad.lo.s32 	%r1, %r3, %r4, %r5;
	shl.b32 	%r6, %r2, 1;
	setp.ge.s32 	%p1, %r1, %r6;
	@%p1 bra 	$L__BB2_2;
	cvta.to.global.u64 	%rd4, %rd3;
	cvta.to.global.u64 	%rd5, %rd2;
	cvta.to.global.u64 	%rd6, %rd1;
	shl.b32 	%r7, %r1, 1;
	mul.wide.s32 	%rd7, %r7, 4;
	add.s64 	%rd8, %rd4, %rd7;
	ld.global.u32 	%r8, [%rd8];
	ld.global.u32 	%r9, [%rd8+4];
	mul.wide.s32 	%rd9, %r8, 4;
	add.s64 	%rd10, %rd5, %rd9;
	ld.global.u32 	%r10, [%rd10];
	mul.wide.s32 	%rd11, %r9, 4;
	add.s64 	%rd12, %rd5, %rd11;
	ld.global.u32 	%r11, [%rd12];
	setp.ne.s32 	%p2, %r10, %r11;
	selp.u32 	%r12, 1, 0, %p2;
	mul.wide.s32 	%rd13, %r1, 4;
	add.s64 	%rd14, %rd6, %rd13;
	st.global.u32 	[%rd14], %r12;
$L__BB2_2:
	ret;

}
	// .globl	_Z20edge_director_kernelibPiS_
.visible .entry _Z20edge_director_kernelibPiS_(
	.param .u32 _Z20edge_director_kernelibPiS__param_0,
	.param .u8 _Z20edge_director_kernelibPiS__param_1,
	.param .u64 .ptr .align 1 _Z20edge_director_kernelibPiS__param_2,
	.param .u64 .ptr .align 1 _Z20edge_director_kernelibPiS__param_3
)
{
	.reg .pred 	%p<8>;
	.reg .b16 	%rs<2>;
	.reg .b32 	%r<12>;
	.reg .b64 	%rd<11>;

	ld.param.u32 	%r4, [_Z20edge_director_kernelibPiS__param_0];
	ld.param.s8 	%rs1, [_Z20edge_director_kernelibPiS__param_1];
	ld.param.u64 	%rd3, [_Z20edge_director_kernelibPiS__param_2];
	ld.param.u64 	%rd2, [_Z20edge_director_kernelibPiS__param_3];
	cvta.to.global.u64 	%rd1, %rd3;
	mov.u32 	%r5, %ctaid.x;
	mov.u32 	%r6, %ntid.x;
	mov.u32 	%r7, %tid.x;
	mad.lo.s32 	%r1, %r5, %r6, %r7;
	shl.b32 	%r8, %r4, 1;
	setp.ge.s32 	%p1, %r1, %r8;
	@%p1 bra 	$L__BB3_5;
	cvta.to.global.u64 	%rd4, %rd2;
	shl.b32 	%r9, %r1, 1;
	mul.wide.s32 	%rd5, %r9, 4;
	add.s64 	%rd6, %rd4, %rd5;
	ld.global.u32 	%r10, [%rd6];
	ld.global.u32 	%r11, [%rd6+4];
	setp.eq.s16 	%p2, %rs1, 0;
	setp.ge.s32 	%p3, %r10, %r11;
	or.pred  	%p4, %p2, %p3;
	@%p4 bra 	$L__BB3_3;
	mul.wide.s32 	%rd9, %r10, 4;
	add.s64 	%rd10, %rd1, %rd9;
	st.global.u32 	[%rd10], %r11;
	bra.uni 	$L__BB3_5;
$L__BB3_3:
	setp.ne.s16 	%p5, %rs1, 0;
	setp.le.s32 	%p6, %r10, %r11;
	or.pred  	%p7, %p5, %p6;
	@%p7 bra 	$L__BB3_5;
	mul.wide.s32 	%rd7, %r10, 4;
	add.s64 	%rd8, %rd1, %rd7;
	st.global.u32 	[%rd8], %r11;
$L__BB3_5:
	ret;

}
	// .globl	_Z19edge_updater_kerneliPiS_S_
.visible .entry _Z19edge_updater_kerneliPiS_S_(
	.param .u32 _Z19edge_updater_kerneliPiS_S__param_0,
	.param .u64 .ptr .align 1 _Z19edge_updater_kerneliPiS_S__param_1,
	.param .u64 .ptr .align 1 _Z19edge_updater_kerneliPiS_S__param_2,
	.param .u64 .ptr .align 1 _Z19edge_updater_kerneliPiS_S__param_3
)
{
	.reg .pred 	%p<3>;
	.reg .b32 	%r<17>;
	.reg .b64 	%rd<19>;

	ld.param.u32 	%r3, [_Z19edge_updater_kerneliPiS_S__param_0];
	ld.param.u64 	%rd3, [_Z19edge_updater_kerneliPiS_S__param_1];
	ld.param.u64 	%rd4, [_Z19edge_updater_kerneliPiS_S__param_2];
	ld.param.u64 	%rd5, [_Z19edge_updater_kerneliPiS_S__param_3];
	cvta.to.global.u64 	%rd1, %rd5;
	mov.u32 	%r4, %ctaid.x;
	mov.u32 	%r5, %ntid.x;
	mov.u32 	%r6, %tid.x;
	mad.lo.s32 	%r1, %r4, %r5, %r6;
	shl.b32 	%r7, %r3, 1;
	setp.ge.s32 	%p1, %r1, %r7;
	@%p1 bra 	$L__BB4_3;
	cvta.to.global.u64 	%rd6, %rd4;
	shl.b32 	%r8, %r1, 1;
	mul.wide.s32 	%rd7, %r8, 4;
	add.s64 	%rd8, %rd1, %rd7;
	ld.global.u32 	%r9, [%rd8];
	ld.global.u32 	%r10, [%rd8+4];
	mul.wide.s32 	%rd9, %r9, 4;
	add.s64 	%rd10, %rd6, %rd9;
	ld.global.u32 	%r2, [%rd10];
	mul.wide.s32 	%rd11, %r10, 4;
	add.s64 	%rd2, %rd6, %rd11;
	ld.global.u32 	%r11, [%rd2];
	setp.eq.s32 	%p2, %r2, %r11;
	@%p2 bra 	$L__BB4_3;
	cvta.to.global.u64 	%rd12, %rd3;
	mul.wide.s32 	%rd13, %r1, 4;
	add.s64 	%rd14, %rd12, %rd13;
	ld.global.u32 	%r12, [%rd14];
	shl.b32 	%r13, %r12, 1;
	mul.wide.s32 	%rd15, %r13, 4;
	add.s64 	%rd16, %rd1, %rd15;
	st.global.u32 	[%rd16+-8], %r2;
	ld.global.u32 	%r14, [%rd2];
	ld.global.u32 	%r15, [%rd14];
	shl.b32 	%r16, %r15, 1;
	mul.wide.s32 	%rd17, %r16, 4;
	add.s64 	%rd18, %rd1, %rd17;
	st.global.u32 	[%rd18+-4], %r14;
$L__BB4_3:
	ret;

}
	// .globl	_Z21pointer_jumper_kerneliPiS_
.visible .entry _Z21pointer_jumper_kerneliPiS_(
	.param .u32 _Z21pointer_jumper_kerneliPiS__param_0,
	.param .u64 .ptr .align 1 _Z21pointer_jumper_kerneliPiS__param_1,
	.param .u64 .ptr .align 1 _Z21pointer_jumper_kerneliPiS__param_2
)
{
	.reg .pred 	%p<3>;
	.reg .b32 	%r<32>;
	.reg .b64 	%rd<55>;

	ld.param.u32 	%r2, [_Z21pointer_jumper_kerneliPiS__param_0];
	ld.param.u64 	%rd1, [_Z21pointer_jumper_kerneliPiS__param_1];
	ld.param.u64 	%rd2, [_Z21pointer_jumper_kerneliPiS__param_2];
	mov.u32 	%r3, %ctaid.x;
	mov.u32 	%r4, %ntid.x;
	mov.u32 	%r5, %tid.x;
	mad.lo.s32 	%r1, %r3, %r4, %r5;
	setp.ge.s32 	%p1, %r1, %r2;
	@%p1 bra 	$L__BB5_3;
	cvta.to.global.u64 	%rd3, %rd1;
	mul.wide.s32 	%rd4, %r1, 4;
	add.s64 	%rd5, %rd3, %rd4;
	ld.global.u32 	%r6, [%rd5];
	mul.wide.s32 	%rd6, %r6, 4;
	add.s64 	%rd7, %rd3, %rd6;
	ld.global.u32 	%r7, [%rd7];
	st.global.u32 	[%rd5], %r7;
	mul.wide.s32 	%rd8, %r7, 4;
	add.s64 	%rd9, %rd3, %rd8;
	ld.global.u32 	%r8, [%rd9];
	st.global.u32 	[%rd5], %r8;
	mul.wide.s32 	%rd10, %r8, 4;
	add.s64 	%rd11, %rd3, %rd10;
	ld.global.u32 	%r9, [%rd11];
	st.global.u32 	[%rd5], %r9;
	mul.wide.s32 	%rd12, %r9, 4;
	add.s64 	%rd13, %rd3, %rd12;
	ld.global.u32 	%r10, [%rd13];
	st.global.u32 	[%rd5], %r10;
	mul.wide.s32 	%rd14, %r10, 4;
	add.s64 	%rd15, %rd3, %rd14;
	ld.global.u32 	%r11, [%rd15];
	st.global.u32 	[%rd5], %r11;
	mul.wide.s32 	%rd16, %r11, 4;
	add.s64 	%rd17, %rd3, %rd16;
	ld.global.u32 	%r12, [%rd17];
	st.global.u32 	[%rd5], %r12;
	mul.wide.s32 	%rd18, %r12, 4;
	add.s64 	%rd19, %rd3, %rd18;
	ld.global.u32 	%r13, [%rd19];
	st.global.u32 	[%rd5], %r13;
	mul.wide.s32 	%rd20, %r13, 4;
	add.s64 	%rd21, %rd3, %rd20;
	ld.global.u32 	%r14, [%rd21];
	st.global.u32 	[%rd5], %r14;
	mul.wide.s32 	%rd22, %r14, 4;
	add.s64 	%rd23, %rd3, %rd22;
	ld.global.u32 	%r15, [%rd23];
	st.global.u32 	[%rd5], %r15;
	mul.wide.s32 	%rd24, %r15, 4;
	add.s64 	%rd25, %rd3, %rd24;
	ld.global.u32 	%r16, [%rd25];
	st.global.u32 	[%rd5], %r16;
	mul.wide.s32 	%rd26, %r16, 4;
	add.s64 	%rd27, %rd3, %rd26;
	ld.global.u32 	%r17, [%rd27];
	st.global.u32 	[%rd5], %r17;
	mul.wide.s32 	%rd28, %r17, 4;
	add.s64 	%rd29, %rd3, %rd28;
	ld.global.u32 	%r18, [%rd29];
	st.global.u32 	[%rd5], %r18;
	mul.wide.s32 	%rd30, %r18, 4;
	add.s64 	%rd31, %rd3, %rd30;
	ld.global.u32 	%r19, [%rd31];
	st.global.u32 	[%rd5], %r19;
	mul.wide.s32 	%rd32, %r19, 4;
	add.s64 	%rd33, %rd3, %rd32;
	ld.global.u32 	%r20, [%rd33];
	st.global.u32 	[%rd5], %r20;
	mul.wide.s32 	%rd34, %r20, 4;
	add.s64 	%rd35, %rd3, %rd34;
	ld.global.u32 	%r21, [%rd35];
	st.global.u32 	[%rd5], %r21;
	mul.wide.s32 	%rd36, %r21, 4;
	add.s64 	%rd37, %rd3, %rd36;
	ld.global.u32 	%r22, [%rd37];
	st.global.u32 	[%rd5], %r22;
	mul.wide.s32 	%rd38, %r22, 4;
	add.s64 	%rd39, %rd3, %rd38;
	ld.global.u32 	%r23, [%rd39];
	st.global.u32 	[%rd5], %r23;
	mul.wide.s32 	%rd40, %r23, 4;
	add.s64 	%rd41, %rd3, %rd40;
	ld.global.u32 	%r24, [%rd41];
	st.global.u32 	[%rd5], %r24;
	mul.wide.s32 	%rd42, %r24, 4;
	add.s64 	%rd43, %rd3, %rd42;
	ld.global.u32 	%r25, [%rd43];
	st.global.u32 	[%rd5], %r25;
	mul.wide.s32 	%rd44, %r25, 4;
	add.s64 	%rd45, %rd3, %rd44;
	ld.global.u32 	%r26, [%rd45];
	st.global.u32 	[%rd5], %r26;
	mul.wide.s32 	%rd46, %r26, 4;
	add.s64 	%rd47, %rd3, %rd46;
	ld.global.u32 	%r27, [%rd47];
	st.global.u32 	[%rd5], %r27;
	mul.wide.s32 	%rd48, %r27, 4;
	add.s64 	%rd49, %rd3, %rd48;
	ld.global.u32 	%r28, [%rd49];
	st.global.u32 	[%rd5], %r28;
	mul.wide.s32 	%rd50, %r28, 4;
	add.s64 	%rd51, %rd3, %rd50;
	ld.global.u32 	%r29, [%rd51];
	st.global.u32 	[%rd5], %r29;
	mul.wide.s32 	%rd52, %r29, 4;
	add.s64 	%rd53, %rd3, %rd52;
	ld.global.u32 	%r30, [%rd53];
	st.global.u32 	[%rd5], %r30;
	setp.eq.s32 	%p2, %r29, %r30;
	@%p2 bra 	$L__BB5_3;
	cvta.to.global.u64 	%rd54, %rd2;
	mov.b32 	%r31, 1;
	st.global.u32 	[%rd54], %r31;
$L__BB5_3:
	ret;

}
	// .globl	_ZN3cub18CUB_300001_SM_10006detail11EmptyKernelIvEEvv
.visible .entry _ZN3cub18CUB_300001_SM_10006detail11EmptyKernelIvEEvv()
{


	ret;

}
	// .globl	_ZN3cub18CUB_300001_SM_10006detail8for_each13static_kernelINS2_12policy_hub_t12policy_500_tEmN6thrust24THRUST_300001_SM_1000_NS8cuda_cub20__uninitialized_fill7functorINS7_10device_ptrIiEEiEEEEvT0_T1_
.visible .entry _ZN3cub18CUB_300001_SM_10006detail8for_each13static_kernelINS2_12policy_hub_t12policy_500_tEmN6thrust24THRUST_300001_SM_1000_NS8cuda_cub20__uninitialized_fill7functorINS7_10device_ptrIiEEiEEEEvT0_T1_(
	.param .u64 _ZN3cub18CUB_300001_SM_10006detail8for_each13static_kernelINS2_12policy_hub_t12policy_500_tEmN6thrust24THRUST_300001_SM_1000_NS8cuda_cub20__uninitialized_fill7functorINS7_10device_ptrIiEEiEEEEvT0_T1__param_0,
	.param .align 8 .b8 _ZN3cub18CUB_300001_SM_10006detail8for_each13static_kernelINS2_12policy_hub_t12policy_500_tEmN6thrust24THRUST_300001_SM_1000_NS8cuda_cub20__uninitialized_fill7functorINS7_10device_ptrIiEEiEEEEvT0_T1__param_1[16]
)
.maxntid 256
{
	.reg .pred 	%p<4>;
	.reg .b16 	%rs<5>;
	.reg .b32 	%r<12>;
	.reg .b64 	%rd<16>;

	ld.param.u32 	%r3, [_ZN3cub18CUB_300001_SM_10006detail8for_each13static_kernelINS2_12policy_hub_t12policy_500_tEmN6thrust24THRUST_300001_SM_1000_NS8cuda_cub20__uninitialized_fill7functorINS7_10device_ptrIiEEiEEEEvT0_T1__param_1+8];
	ld.param.u64 	%rd4, [_ZN3cub18CUB_300001_SM_10006detail8for_each13static_kernelINS2_12policy_hub_t12policy_500_tEmN6thrust24THRUST_300001_SM_1000_NS8cuda_cub20__uninitialized_fill7functorINS7_10device_ptrIiEEiEEEEvT0_T1__param_1];
	ld.param.u64 	%rd5, [_ZN3cub18CUB_300001_SM_10006detail8for_each13static_kernelINS2_12policy_hub_t12policy_500_tEmN6thrust24THRUST_300001_SM_1000_NS8cuda_cub20__uninitialized_fill7functorINS7_10device_ptrIiEEiEEEEvT0_T1__param_0];
	mov.u32 	%r9, %ctaid.x;
	mul.wide.u32 	%rd1, %r9, 512;
	sub.s64 	%rd2, %rd5, %rd1;
	setp.lt.u64 	%p1, %rd2, 512;
	@%p1 bra 	$L__BB7_2;
	mov.u32 	%r11, %tid.x;
	cvta.to.global.u64 	%rd11, %rd4;
	cvt.u64.u32 	%rd12, %r11;
	add.s64 	%rd13, %rd1, %rd12;
	shl.b64 	%rd14, %rd13, 2;
	add.s64 	%rd15, %rd11, %rd14;
	st.global.u32 	[%rd15], %r3;
	st.global.u32 	[%rd15+1024], %r3;
	bra.uni 	$L__BB7_6;
$L__BB7_2:
	cvta.to.global.u64 	%rd6, %rd4;
	mov.u32 	%r2, %tid.x;
	cvt.u64.u32 	%rd7, %r2;
	setp.le.u64 	%p2, %rd2, %rd7;
	add.s64 	%rd8, %rd1, %rd7;
	shl.b64 	%rd9, %rd8, 2;
	add.s64 	%rd3, %rd6, %rd9;
	@%p2 bra 	$L__BB7_4;
	st.global.u32 	[%rd3], %r3;
$L__BB7_4:
	add.s32 	%r10, %r2, 256;
	cvt.u64.u32 	%rd10, %r10;
	setp.le.u64 	%p3, %rd2, %rd10;
	@%p3 bra 	$L__BB7_6;
	st.global.u32 	[%rd3+1024], %r3;
$L__BB7_6:
	ret;

}
	// .globl	_ZN3cub18CUB_300001_SM_10006detail8for_each13static_kernelINS2_12policy_hub_t12policy_500_tElN6thrust24THRUST_300001_SM_1000_NS8cuda_cub10__tabulate7functorINS7_6detail15normal_iteratorINS7_10device_ptrIiEEEENS7_6system6detail7generic6detail22compute_sequence_valueIivEElEEEEvT0_T1_
.visible .entry _ZN3cub18CUB_300001_SM_10006detail8for_each13static_kernelINS2_12policy_hub_t12policy_500_tElN6thrust24THRUST_300001_SM_1000_NS8cuda_cub10__tabulate7functorINS7_6detail15normal_iteratorINS7_10device_ptrIiEEEENS7_6system6detail7generic6detail22compute_sequence_valueIivEElEEEEvT0_T1_(
	.param .u64 _ZN3cub18CUB_300001_SM_10006detail8for_each13static_kernelINS2_12policy_hub_t12policy_500_tElN6thrust24THRUST_300001_SM_1000_NS8cuda_cub10__tabulate7functorINS7_6detail15normal_iteratorINS7_10device_ptrIiEEEENS7_6system6detail7generic6detail22compute_sequence_valueIivEElEEEEvT0_T1__param_0,
	.param .align 8 .b8 _ZN3cub18CUB_300001_SM_10006detail8for_each13static_kernelINS2_12policy_hub_t12policy_500_tElN6thrust24THRUST_300001_SM_1000_NS8cuda_cub10__tabulate7functorINS7_6detail15normal_iteratorINS7_10device_ptrIiEEEENS7_6system6detail7generic6detail22compute_sequence_valueIivEElEEEEvT0_T1__param_1[16]
)
.maxntid 256
{
	.reg .pred 	%p<4>;
	.reg .b32 	%r<18>;
	.reg .b64 	%rd<20>;

	ld.param.u64 	%rd7, [_ZN3cub18CUB_300001_SM_10006detail8for_each13static_kernelINS2_12policy_hub_t12policy_500_tElN6thrust24THRUST_300001_SM_1000_NS8cuda_cub10__tabulate7functorINS7_6detail15normal_iteratorINS7_10device_ptrIiEEEENS7_6system6detail7generic6detail22compute_sequence_valueIivEElEEEEvT0_T1__param_1];
	ld.param.u64 	%rd8, [_ZN3cub18CUB_300001_SM_10006detail8for_each13static_kernelINS2_12policy_hub_t12policy_500_tElN6thrust24THRUST_300001_SM_1000_NS8cuda_cub10__tabulate7functorINS7_6detail15normal_iteratorINS7_10device_ptrIiEEEENS7_6system6detail7generic6detail22compute_sequence_valueIivEElEEEEvT0_T1__param_0];
	ld.param.v2.u32 	{%r3, %r4}, [_ZN3cub18CUB_300001_SM_10006detail8for_each13static_kernelINS2_12policy_hub_t12policy_500_tElN6thrust24THRUST_300001_SM_1000_NS8cuda_cub10__tabulate7functorINS7_6detail15normal_iteratorINS7_10device_ptrIiEEEENS7_6system6detail7generic6detail22compute_sequence_valueIivEElEEEEvT0_T1__param_1+8];
	mov.u32 	%r5, %ctaid.x;
	mul.wide.u32 	%rd1, %r5, 512;
	sub.s64 	%rd2, %rd8, %rd1;
	setp.lt.s64 	%p1, %rd2, 512;
	@%p1 bra 	$L__BB8_2;
	mov.u32 	%r13, %tid.x;
	cvta.to.global.u64 	%rd15, %rd7;
	cvt.u64.u32 	%rd16, %r13;
	add.s64 	%rd17, %rd1, %rd16;
	cvt.u32.u64 	%r14, %rd17;
	mad.lo.s32 	%r15, %r4, %r14, %r3;
	shl.b64 	%rd18, %rd17, 2;
	add.s64 	%rd19, %rd15, %rd18;
	st.global.u32 	[%rd19], %r15;
	add.s32 	%r16, %r14, 256;
	mad.lo.s32 	%r17, %r4, %r16, %r3;
	st.global.u32 	[%rd19+1024], %r17;
	bra.uni 	$L__BB8_6;
$L__BB8_2:
	cvta.to.global.u64 	%rd3, %rd7;
	mov.u32 	%r6, %tid.x;
	cvt.s64.s32 	%rd4, %rd2;
	cvt.u64.u32 	%rd5, %r6;
	setp.le.s64 	%p2, %rd4, %rd5;
	@%p2 bra 	$L__BB8_4;
	add.s64 	%rd9, %rd1, %rd5;
	cvt.u32.u64 	%r7, %rd9;
	mad.lo.s32 	%r8, %r4, %r7, %r3;
	shl.b64 	%rd10, %rd9, 2;
	add.s64 	%rd11, %rd3, %rd10;
	st.global.u32 	[%rd11], %r8;
$L__BB8_4:
	cvt.u32.u64 	%r9, %rd5;
	add.s32 	%r10, %r9, 256;
	cvt.u64.u32 	%rd6, %r10;
	setp.le.s64 	%p3, %rd4, %rd6;
	@%p3 bra 	$L__BB8_6;
	add.s64 	%rd12, %rd1, %rd6;
	shl.b64 	%rd13, %rd12, 2;
	cvt.u32.u64 	%r11, %rd12;
	mad.lo.s32 	%r12, %r4, %r11, %r3;
	add.s64 	%rd14, %rd13, %rd3;
	st.global.u32 	[%rd14], %r12;
$L__BB8_6:
	ret;

}
	// .globl	_ZN3cub18CUB_300001_SM_10006detail6reduce28DeviceReduceSingleTileKernelINS2_10policy_hubIijN4cuda3std3__44plusIiEEE10Policy1000EN6thrust24THRUST_300001_SM_1000_NS6detail15normal_iteratorINSD_10device_ptrIiEEEEPijS9_iiNS7_10__identityEEEvT0_T1_T2_T3_T4_T6_
.visible .entry _ZN3cub18CUB_300001_SM_10006detail6reduce28DeviceReduceSingleTileKernelINS2_10policy_hubIijN4cuda3std3__44plusIiEEE10Policy1000EN6thrust24THRUST_300001_SM_1000_NS6detail15normal_iteratorINSD_10device_ptrIiEEEEPijS9_iiNS7_10__identityEEEvT0_T1_T2_T3_T4_T6_(
	.param .align 8 .b8 _ZN3cub18CUB_300001_SM_10006detail6reduce28DeviceReduceSingleTileKernelINS2_10policy_hubIijN4cuda3std3__44plusIiEEE10Policy1000EN6thrust24THRUST_300001_SM_1000_NS6detail15normal_iteratorINSD_10device_ptrIiEEEEPijS9_iiNS7_10__identityEEEvT0_T1_T2_T3_T4_T6__param_0[8],
	.param .u64 .ptr .align 1 _ZN3cub18CUB_300001_SM_10006detail6reduce28DeviceReduceSingleTileKernelINS2_10policy_hubIijN4cuda3std3__44plusIiEEE10Policy1000EN6thrust24THRUST_300001_SM_1000_NS6detail15normal_iteratorINSD_10device_ptrIiEEEEPijS9_iiNS7_10__identityEEEvT0_T1_T2_T3_T4_T6__param_1,
	.param .u32 _ZN3cub18CUB_300001_SM_10006detail6reduce28DeviceReduceSingleTileKernelINS2_10policy_hubIijN4cuda3std3__44plusIiEEE10Policy1000EN6thrust24THRUST_300001_SM_1000_NS6detail15normal_iteratorINSD_10device_ptrIiEEEEPijS9_iiNS7_10__identityEEEvT0_T1_T2_T3_T4_T6__param_2,
	.param .align 1 .b8 _ZN3cub18CUB_300001_SM_10006detail6reduce28DeviceReduceSingleTileKernelINS2_10policy_hubIijN4cuda3std3__44plusIiEEE10Policy1000EN6thrust24THRUST_300001_SM_1000_NS6detail15normal_iteratorINSD_10device_ptrIiEEEEPijS9_iiNS7_10__identityEEEvT0_T1_T2_T3_T4_T6__param_3[1],
	.param .u32 _ZN3cub18CUB_300001_SM_10006detail6reduce28DeviceReduceSingleTileKernelINS2_10policy_hubIijN4cuda3std3__44plusIiEEE10Policy1000EN6thrust24THRUST_300001_SM_1000_NS6detail15normal_iteratorINSD_10device_ptrIiEEEEPijS9_iiNS7_10__identityEEEvT0_T1_T2_T3_T4_T6__param_4,
	.param .align 1 .b8 _ZN3cub18CUB_300001_SM_10006detail6reduce28DeviceReduceSingleTileKernelINS2_10policy_hubIijN4cuda3std3__44plusIiEEE10Policy1000EN6thrust24THRUST_300001_SM_1000_NS6detail15normal_iteratorINSD_10device_ptrIiEEEEPijS9_iiNS7_10__identityEEEvT0_T1_T2_T3_T4_T6__param_5[1]
)
.maxntid 256
.minnctapersm 1
{
	.reg .pred 	%p<59>;
	.reg .b32 	%r<511>;
	.reg .b64 	%rd<84>;
	// demoted variable
	.shared .align 4 .b8 _ZZN3cub18CUB_300001_SM_10006detail6reduce28DeviceReduceSingleTileKernelINS2_10policy_hubIijN4cuda3std3__44plusIiEEE10Policy1000EN6thrust24THRUST_300001_SM_1000_NS6detail15normal_iteratorINSD_10device_ptrIiEEEEPijS9_iiNS7_10__identityEEEvT0_T1_T2_T3_T4_T6_E12temp_storage[44];
	ld.param.u64 	%rd9, [_ZN3cub18CUB_300001_SM_10006detail6reduce28DeviceReduceSingleTileKernelINS2_10policy_hubIijN4cuda3std3__44plusIiEEE10Policy1000EN6thrust24THRUST_300001_SM_1000_NS6detail15normal_iteratorINSD_10device_ptrIiEEEEPijS9_iiNS7_10__identityEEEvT0_T1_T2_T3_T4_T6__param_0];
	ld.param.u64 	%rd10, [_ZN3cub18CUB_300001_SM_10006detail6reduce28DeviceReduceSingleTileKernelINS2_10policy_hubIijN4cuda3std3__44plusIiEEE10Policy1000EN6thrust24THRUST_300001_SM_1000_NS6detail15normal_iteratorINSD_10device_ptrIiEEEEPijS9_iiNS7_10__identityEEEvT0_T1_T2_T3_T4_T6__param_1];
	ld.param.u32 	%r90, [_ZN3cub18CUB_300001_SM_10006detail6reduce28DeviceReduceSingleTileKernelINS2_10policy_hubIijN4cuda3std3__44plusIiEEE10Policy1000EN6thrust24THRUST_300001_SM_1000_NS6detail15normal_iteratorINSD_10device_ptrIiEEEEPijS9_iiNS7_10__identityEEEvT0_T1_T2_T3_T4_T6__param_2];
	ld.param.u32 	%r91, [_ZN3cub18CUB_300001_SM_10006detail6reduce28DeviceReduceSingleTileKernelINS2_10policy_hubIijN4cuda3std3__44plusIiEEE10Policy1000EN6thrust24THRUST_300001_SM_1000_NS6detail15normal_iteratorINSD_10device_ptrIiEEEEPijS9_iiNS7_10__identityEEEvT0_T1_T2_T3_T4_T6__param_4];
	cvta.to.global.u64 	%rd1, %rd10;
	setp.ne.s32 	%p1, %r90, 0;
	@%p1 bra 	$L__BB9_3;
	mov.u32 	%r471, %tid.x;
	setp.ne.s32 	%p58, %r471, 0;
	@%p58 bra 	$L__BB9_52;
	st.global.u32 	[%rd1], %r91;
	bra.uni 	$L__BB9_52;
$L__BB9_3:
	cvta.to.global.u64 	%rd2, %rd9;
	setp.gt.u32 	%p2, %r90, 4095;
	@%p2 bra 	$L__BB9_28;
	mov.u32 	%r1, %tid.x;
	setp.ge.u32 	%p24, %r1, %r90;
	mov.b32 	%r488, 0;
	mov.u32 	%r478, %r1;
	@%p24 bra 	$L__BB9_6;
	mul.wide.u32 	%rd73, %r1, 4;
	add.s64 	%rd74, %rd2, %rd73;
	ld.global.u32 	%r488, [%rd74];
	add.s32 	%r478, %r1, 256;
$L__BB9_6:
	setp.ge.u32 	%p25, %r478, %r90;
	@%p25 bra 	$L__BB9_19;
	not.b32 	%r298, %r478;
	add.s32 	%r299, %r90, %r298;
	shr.u32 	%r300, %r299, 8;
	add.s32 	%r6, %r300, 1;
	and.b32  	%r7, %r6, 15;
	setp.lt.u32 	%p26, %r299, 3840;
	@%p26 bra 	$L__BB9_10;
	and.b32  	%r301, %r6, 33554416;
	neg.s32 	%r474, %r301;
	mul.wide.u32 	%rd75, %r478, 4;
	add.s64 	%rd76, %rd75, %rd2;
	add.s64 	%rd82, %rd76, 8192;
$L__BB9_9:
	.pragma "nounroll";
	ld.global.u32 	%r302, [%rd82+-8192];
	add.s32 	%r303, %r302, %r488;
	ld.global.u32 	%r304, [%rd82+-7168];
	add.s32 	%r305, %r304, %r303;
	ld.global.u32 	%r306, [%rd82+-6144];
	add.s32 	%r307, %r306, %r305;
	ld.global.u32 	%r308, [%rd82+-5120];
	add.s32 	%r309, %r308, %r307;
	ld.global.u32 	%r310, [%rd82+-4096];
	add.s32 	%r311, %r310, %r309;
	ld.global.u32 	%r312, [%rd82+-3072];
	add.s32 	%r313, %r312, %r311;
	ld.global.u32 	%r314, [%rd82+-2048];
	add.s32 	%r315, %r314, %r313;
	ld.global.u32 	%r316, [%rd82+-1024];
	add.s32 	%r317, %r316, %r315;
	ld.global.u32 	%r318, [%rd82];
	add.s32 	%r319, %r318, %r317;
	ld.global.u32 	%r320, [%rd82+1024];
	add.s32 	%r321, %r320, %r319;
	ld.global.u32 	%r322, [%rd82+2048];
	add.s32 	%r323, %r322, %r321;
	ld.global.u32 	%r324, [%rd82+3072];
	add.s32 	%r325, %r324, %r323;
	ld.global.u32 	%r326, [%rd82+4096];
	add.s32 	%r327, %r326, %r325;
	ld.global.u32 	%r328, [%rd82+5120];
	add.s32 	%r329, %r328, %r327;
	ld.global.u32 	%r330, [%rd82+6144];
	add.s32 	%r331, %r330, %r329;
	ld.global.u32 	%r332, [%rd82+7168];
	add.s32 	%r488, %r332, %r331;
	add.s32 	%r478, %r478, 4096;
	add.s32 	%r474, %r474, 16;
	add.s64 	%rd82, %rd82, 16384;
	setp.ne.s32 	%p27, %r474, 0;
	@%p27 bra 	$L__BB9_9;
$L__BB9_10:
	setp.eq.s32 	%p28, %r7, 0;
	@%p28 bra 	$L__BB9_19;
	and.b32  	%r18, %r6, 7;
	setp.lt.u32 	%p29, %r7, 8;
	@%p29 bra 	$L__BB9_13;
	mul.wide.u32 	%rd77, %r478, 4;
	add.s64 	%rd78, %rd2, %rd77;
	ld.global.u32 	%r334, [%rd78];
	add.s32 	%r335, %r334, %r488;
	ld.global.u32 	%r336, [%rd78+1024];
	add.s32 	%r337, %r336, %r335;
	ld.global.u32 	%r338, [%rd78+2048];
	add.s32 	%r339, %r338, %r337;
	ld.global.u32 	%r340, [%rd78+3072];
	add.s32 	%r341, %r340, %r339;
	ld.global.u32 	%r342, [%rd78+4096];
	add.s32 	%r343, %r342, %r341;
	ld.global.u32 	%r344, [%rd78+5120];
	add.s32 	%r345, %r344, %r343;
	ld.global.u32 	%r346, [%rd78+6144];
	add.s32 	%r347, %r346, %r345;
	ld.global.u32 	%r348, [%rd78+7168];
	add.s32 	%r488, %r348, %r347;
	add.s32 	%r478, %r478, 2048;
$L__BB9_13:
	setp.eq.s32 	%p30, %r18, 0;
	@%p30 bra 	$L__BB9_19;
	and.b32  	%r24, %r6, 3;
	setp.lt.u32 	%p31, %r18, 4;
	@%p31 bra 	$L__BB9_16;
	mul.wide.u32 	%rd79, %r478, 4;
	add.s64 	%rd80, %rd2, %rd79;
	ld.global.u32 	%r350, [%rd80];
	add.s32 	%r351, %r350, %r488;
	ld.global.u32 	%r352, [%rd80+1024];
	add.s32 	%r353, %r352, %r351;
	ld.global.u32 	%r354, [%rd80+2048];
	add.s32 	%r355, %r354, %r353;
	ld.global.u32 	%r356, [%rd80+3072];
	add.s32 	%r488, %r356, %r355;
	add.s32 	%r478, %r478, 1024;
$L__BB9_16:
	setp.eq.s32 	%p32, %r24, 0;
	@%p32 bra 	$L__BB9_19;
	mul.wide.u32 	%rd81, %r478, 4;
	add.s64 	%rd83, %rd2, %rd81;
	neg.s32 	%r486, %r24;
$L__BB9_18:
	.pragma "nounroll";
	ld.global.u32 	%r357, [%rd83];
	add.s32 	%r488, %r357, %r488;
	add.s64 	%rd83, %rd83, 1024;
	add.s32 	%r486, %r486, 1;
	setp.ne.s32 	%p33, %r486, 0;
	@%p33 bra 	$L__BB9_18;
$L__BB9_19:
	setp.lt.u32 	%p34, %r90, 256;
	@%p34 bra 	$L__BB9_24;
	// begin inline asm
	mov.u32 %r421, %laneid;
	// end inline asm
	mov.b32 	%r424, 1;
	mov.b32 	%r445, 31;
	mov.b32 	%r446, -1;
	// begin inline asm
	shfl.sync.down.b32 %r422, %r488, %r424, %r445, %r446;
	// end inline asm
	setp.gt.s32 	%p50, %r421, 30;
	selp.b32 	%r447, 0, %r422, %p50;
	add.s32 	%r428, %r447, %r488;
	mov.b32 	%r429, 2;
	// begin inline asm
	shfl.sync.down.b32 %r427, %r428, %r429, %r445, %r446;
	// end inline asm
	setp.gt.s32 	%p51, %r421, 29;
	selp.b32 	%r448, 0, %r427, %p51;
	add.s32 	%r433, %r428, %r448;
	mov.b32 	%r434, 4;
	// begin inline asm
	shfl.sync.down.b32 %r432, %r433, %r434, %r445, %r446;
	// end inline asm
	setp.gt.s32 	%p52, %r421, 27;
	selp.b32 	%r449, 0, %r432, %p52;
	add.s32 	%r438, %r433, %r449;
	mov.b32 	%r439, 8;
	// begin inline asm
	shfl.sync.down.b32 %r437, %r438, %r439, %r445, %r446;
	// end inline asm
	setp.gt.s32 	%p53, %r421, 23;
	selp.b32 	%r450, 0, %r437, %p53;
	add.s32 	%r443, %r438, %r450;
	mov.b32 	%r444, 16;
	// begin inline asm
	shfl.sync.down.b32 %r442, %r443, %r444, %r445, %r446;
	// end inline asm
	setp.gt.s32 	%p54, %r421, 15;
	selp.b32 	%r451, 0, %r442, %p54;
	add.s32 	%r510, %r443, %r451;
	setp.ne.s32 	%p55, %r421, 0;
	@%p55 bra 	$L__BB9_22;
	shr.u32 	%r452, %r1, 3;
	and.b32  	%r453, %r452, 124;
	mov.u32 	%r454, _ZZN3cub18CUB_300001_SM_10006detail6reduce28DeviceReduceSingleTileKernelINS2_10policy_hubIijN4cuda3std3__44plusIiEEE10Policy1000EN6thrust24THRUST_300001_SM_1000_NS6detail15normal_iteratorINSD_10device_ptrIiEEEEPijS9_iiNS7_10__identityEEEvT0_T1_T2_T3_T4_T6_E12temp_storage;
	add.s32 	%r455, %r454, %r453;
	st.shared.u32 	[%r455+8], %r510;
$L__BB9_22:
	bar.sync 	0;
	setp.ne.s32 	%p56, %r1, 0;
	@%p56 bra 	$L__BB9_50;
	ld.shared.u32 	%r456, [_ZZN3cub18CUB_300001_SM_10006detail6reduce28DeviceReduceSingleTileKernelINS2_10policy_hubIijN4cuda3std3__44plusIiEEE10Policy1000EN6thrust24THRUST_300001_SM_1000_NS6detail15normal_iteratorINSD_10device_ptrIiEEEEPijS9_iiNS7_10__identityEEEvT0_T1_T2_T3_T4_T6_E12temp_storage+12];
	add.s32 	%r457, %r456, %r510;
	ld.shared.u32 	%r458, [_ZZN3cub18CUB_300001_SM_10006detail6reduce28DeviceReduceSingleTileKernelINS2_10policy_hubIijN4cuda3std3__44plusIiEEE10Policy1000EN6thrust24THRUST_300001_SM_1000_NS6detail15normal_iteratorINSD_10device_ptrIiEEEEPijS9_iiNS7_10__identityEEEvT0_T1_T2_T3_T4_T6_E12temp_storage+16];
	add.s32 	%r459, %r457, %r458;
	ld.shared.u32 	%r460, [_ZZN3cub18CUB_300001_SM_10006detail6reduce28DeviceReduceSingleTileKernelINS2_10policy_hubIijN4cuda3std3__44plusIiEEE10Policy1000EN6thrust24THRUST_300001_SM_1000_NS6detail15normal_iteratorINSD_10device_ptrIiEEEEPijS9_iiNS7_10__identityEEEvT0_T1_T2_T3_T4_T6_E12temp_storage+20];
	add.s32 	%r461, %r459, %r460;
	ld.shared.u32 	%r462, [_ZZN3cub18CUB_300001_SM_10006detail6reduce28DeviceReduceSingleTileKernelINS2_10policy_hubIijN4cuda3std3__44plusIiEEE10Policy1000EN6thrust24THRUST_300001_SM_1000_NS6detail15normal_iteratorINSD_10device_ptrIiEEEEPijS9_iiNS7_10__identityEEEvT0_T1_T2_T3_T4_T6_E12temp_storage+24];
	add.s32 	%r463, %r461, %r462;
	ld.shared.u32 	%r464, [_ZZN3cub18CUB_300001_SM_10006detail6reduce28DeviceReduceSingleTileKernelINS2_10policy_hubIijN4cuda3std3__44plusIiEEE10Policy1000EN6thrust24THRUST_300001_SM_1000_NS6detail15normal_iteratorINSD_10device_ptrIiEEEEPijS9_iiNS7_10__identityEEEvT0_T1_T2_T3_T4_T6_E12temp_storage+28];
	add.s32 	%r465, %r463, %r464;
	ld.shared.u32 	%r466, [_ZZN3cub18CUB_300001_SM_10006detail6reduce28DeviceReduceSingleTileKernelINS2_10policy_hubIijN4cuda3std3__44plusIiEEE10Policy1000EN6thrust24THRUST_300001_SM_1000_NS6detail15normal_iteratorINSD_10device_ptrIiEEEEPijS9_iiNS7_10__identityEEEvT0_T1_T2_T3_T4_T6_E12temp_storage+32];
	add.s32 	%r467, %r465, %r466;
	ld.shared.u32 	%r468, [_ZZN3cub18CUB_300001_SM_10006detail6reduce28DeviceReduceSingleTileKernelINS2_10policy_hubIijN4cuda3std3__44plusIiEEE10Policy1000EN6thrust24THRUST_300001_SM_1000_NS6detail15normal_iteratorINSD_10device_ptrIiEEEEPijS9_iiNS7_10__identityEEEvT0_T1_T2_T3_T4_T6_E12temp_storage+36];
	add.s32 	%r510, %r467, %r468;
	bra.uni 	$L__BB9_50;
$L__BB9_24:
	// begin inline asm
	mov.u32 %r358, %laneid;
	// end inline asm
	and.b32  	%r384, %r1, 992;
	add.s32 	%r385, %r384, 32;
	setp.gt.u32 	%p35, %r385, %r90;
	not.b32 	%r386, %r384;
	add.s32 	%r387, %r90, %r386;
	selp.b32 	%r382, %r387, 31, %p35;
	mov.b32 	%r361, 1;
	mov.b32 	%r383, -1;
	// begin inline asm
	shfl.sync.down.b32 %r359, %r488, %r361, %r382, %r383;
	// end inline asm
	setp.lt.s32 	%p36, %r358, %r382;
	selp.b32 	%r388, %r359, 0, %p36;
	add.s32 	%r365, %r388, %r488;
	mov.b32 	%r366, 2;
	// begin inline asm
	shfl.sync.down.b32 %r364, %r365, %r366, %r382, %r383;
	// end inline asm
	add.s32 	%r389, %r358, 2;
	setp.gt.s32 	%p37, %r389, %r382;
	selp.b32 	%r390, 0, %r364, %p37;
	add.s32 	%r370, %r365, %r390;
	mov.b32 	%r371, 4;
	// begin inline asm
	shfl.sync.down.b32 %r369, %r370, %r371, %r382, %r383;
	// end inline asm
	add.s32 	%r391, %r358, 4;
	setp.gt.s32 	%p38, %r391, %r382;
	selp.b32 	%r392, 0, %r369, %p38;
	add.s32 	%r375, %r370, %r392;
	mov.b32 	%r376, 8;
	// begin inline asm
	shfl.sync.down.b32 %r374, %r375, %r376, %r382, %r383;
	// end inline asm
	add.s32 	%r393, %r358, 8;
	setp.gt.s32 	%p39, %r393, %r382;
	selp.b32 	%r394, 0, %r374, %p39;
	add.s32 	%r380, %r375, %r394;
	mov.b32 	%r381, 16;
	// begin inline asm
	shfl.sync.down.b32 %r379, %r380, %r381, %r382, %r383;
	// end inline asm
	add.s32 	%r395, %r358, 16;
	setp.gt.s32 	%p40, %r395, %r382;
	selp.b32 	%r396, 0, %r379, %p40;
	add.s32 	%r510, %r380, %r396;
	setp.ne.s32 	%p41, %r358, 0;
	@%p41 bra 	$L__BB9_26;
	shr.u32 	%r397, %r1, 3;
	and.b32  	%r398, %r397, 124;
	mov.u32 	%r399, _ZZN3cub18CUB_300001_SM_10006detail6reduce28DeviceReduceSingleTileKernelINS2_10policy_hubIijN4cuda3std3__44plusIiEEE10Policy1000EN6thrust24THRUST_300001_SM_1000_NS6detail15normal_iteratorINSD_10device_ptrIiEEEEPijS9_iiNS7_10__identityEEEvT0_T1_T2_T3_T4_T6_E12temp_storage;
	add.s32 	%r400, %r399, %r398;
	st.shared.u32 	[%r400+8], %r510;
$L__BB9_26:
	bar.sync 	0;
	setp.ne.s32 	%p42, %r1, 0;
	@%p42 bra 	$L__BB9_50;
	setp.gt.u32 	%p43, %r90, 32;
	ld.shared.u32 	%r401, [_ZZN3cub18CUB_300001_SM_10006detail6reduce28DeviceReduceSingleTileKernelINS2_10policy_hubIijN4cuda3std3__44plusIiEEE10Policy1000EN6thrust24THRUST_300001_SM_1000_NS6detail15normal_iteratorINSD_10device_ptrIiEEEEPijS9_iiNS7_10__identityEEEvT0_T1_T2_T3_T4_T6_E12temp_storage+12];
	selp.b32 	%r402, %r401, 0, %p43;
	add.s32 	%r403, %r402, %r510;
	setp.gt.u32 	%p44, %r90, 64;
	ld.shared.u32 	%r404, [_ZZN3cub18CUB_300001_SM_10006detail6reduce28DeviceReduceSingleTileKernelINS2_10policy_hubIijN4cuda3std3__44plusIiEEE10Policy1000EN6thrust24THRUST_300001_SM_1000_NS6detail15normal_iteratorINSD_10device_ptrIiEEEEPijS9_iiNS7_10__identityEEEvT0_T1_T2_T3_T4_T6_E12temp_storage+16];
	selp.b32 	%r405, %r404, 0, %p44;
	add.s32 	%r406, %r403, %r405;
	setp.gt.u32 	%p45, %r90, 96;
	ld.shared.u32 	%r407, [_ZZN3cub18CUB_300001_SM_10006detail6reduce28DeviceReduceSingleTileKernelINS2_10policy_hubIijN4cuda3std3__44plusIiEEE10Policy1000EN6thrust24THRUST_300001_SM_1000_NS6detail15normal_iteratorINSD_10device_ptrIiEEEEPijS9_iiNS7_10__identityEEEvT0_T1_T2_T3_T4_T6_E12temp_storage+20];
	selp.b32 	%r408, %r407, 0, %p45;
	add.s32 	%r409, %r406, %r408;
	setp.gt.u32 	%p46, %r90, 128;
	ld.shared.u32 	%r410, [_ZZN3cub18CUB_300001_SM_10006detail6reduce28DeviceReduceSingleTileKernelINS2_10policy_hubIijN4cuda3std3__44plusIiEEE10Policy1000EN6thrust24THRUST_300001_SM_1000_NS6detail15normal_iteratorINSD_10device_ptrIiEEEEPijS9_iiNS7_10__identityEEEvT0_T1_T2_T3_T4_T6_E12temp_storage+24];
	selp.b32 	%r411, %r410, 0, %p46;
	add.s32 	%r412, %r409, %r411;
	setp.gt.u32 	%p47, %r90, 160;
	ld.shared.u32 	%r413, [_ZZN3cub18CUB_300001_SM_10006detail6reduce28DeviceReduceSingleTileKernelINS2_10policy_hubIijN4cuda3std3__44plusIiEEE10Policy1000EN6thrust24THRUST_300001_SM_1000_NS6detail15normal_iteratorINSD_10device_ptrIiEEEEPijS9_iiNS7_10__identityEEEvT0_T1_T2_T3_T4_T6_E12temp_storage+28];
	selp.b32 	%r414, %r413, 0, %p47;
	add.s32 	%r415, %r412, %r414;
	setp.gt.u32 	%p48, %r90, 192;
	ld.shared.u32 	%r416, [_ZZN3cub18CUB_300001_SM_10006detail6reduce28DeviceReduceSingleTileKernelINS2_10policy_hubIijN4cuda3std3__44plusIiEEE10Policy1000EN6thrust24THRUST_300001_SM_1000_NS6detail15normal_iteratorINSD_10device_ptrIiEEEEPijS9_iiNS7_10__identityEEEvT0_T1_T2_T3_T4_T6_E12temp_storage+32];
	selp.b32 	%r417, %r416, 0, %p48;
	add.s32 	%r418, %r415, %r417;
	setp.gt.u32 	%p49, %r90, 224;
	ld.shared.u32 	%r419, [_ZZN3cub18CUB_300001_SM_10006detail6reduce28DeviceReduceSingleTileKernelINS2_10policy_hubIijN4cuda3std3__44plusIiEEE10Policy1000EN6thrust24THRUST_300001_SM_1000_NS6detail15normal_iteratorINSD_10device_ptrIiEEEEPijS9_iiNS7_10__identityEEEvT0_T1_T2_T3_T4_T6_E12temp_storage+36];
	selp.b32 	%r420, %r419, 0, %p49;
	add.s32 	%r510, %r418, %r420;
	bra.uni 	$L__BB9_50;
$L__BB9_28:
	mov.u32 	%r40, %tid.x;
	mul.wide.u32 	%rd11, %r40, 4;
	add.s64 	%rd12, %rd2, %rd11;
	ld.global.u32 	%r93, [%rd12];
	ld.global.u32 	%r94, [%rd12+1024];
	ld.global.u32 	%r95, [%rd12+2048];
	ld.global.u32 	%r96, [%rd12+3072];
	ld.global.u32 	%r97, [%rd12+4096];
	ld.global.u32 	%r98, [%rd12+5120];
	ld.global.u32 	%r99, [%rd12+6144];
	ld.global.u32 	%r100, [%rd12+7168];
	ld.global.u32 	%r101, [%rd12+8192];
	ld.global.u32 	%r102, [%rd12+9216];
	ld.global.u32 	%r103, [%rd12+10240];
	ld.global.u32 	%r104, [%rd12+11264];
	ld.global.u32 	%r105, [%rd12+12288];
	ld.global.u32 	%r106, [%rd12+13312];
	ld.global.u32 	%r107, [%rd12+14336];
	ld.global.u32 	%r108, [%rd12+15360];
	add.s32 	%r109, %r94, %r93;
	add.s32 	%r110, %r95, %r109;
	add.s32 	%r111, %r96, %r110;
	add.s32 	%r112, %r97, %r111;
	add.s32 	%r113, %r98, %r112;
	add.s32 	%r114, %r99, %r113;
	add.s32 	%r115, %r100, %r114;
	add.s32 	%r116, %r101, %r115;
	add.s32 	%r117, %r102, %r116;
	add.s32 	%r118, %r103, %r117;
	add.s32 	%r119, %r104, %r118;
	add.s32 	%r120, %r105, %r119;
	add.s32 	%r121, %r106, %r120;
	add.s32 	%r122, %r107, %r121;
	add.s32 	%r509, %r108, %r122;
	add.s32 	%r42, %r90, -4096;
	setp.lt.u32 	%p3, %r42, 4096;
	mov.b32 	%r492, 4096;
	@%p3 bra 	$L__BB9_32;
	mov.b32 	%r492, 4096;
$L__BB9_30:
	add.s32 	%r124, %r40, %r492;
	mul.wide.u32 	%rd13, %r124, 4;
	add.s64 	%rd14, %rd2, %rd13;
	ld.global.u32 	%r125, [%rd14];
	ld.global.u32 	%r126, [%rd14+1024];
	ld.global.u32 	%r127, [%rd14+2048];
	ld.global.u32 	%r128, [%rd14+3072];
	ld.global.u32 	%r129, [%rd14+4096];
	ld.global.u32 	%r130, [%rd14+5120];
	ld.global.u32 	%r131, [%rd14+6144];
	ld.global.u32 	%r132, [%rd14+7168];
	ld.global.u32 	%r133, [%rd14+8192];
	ld.global.u32 	%r134, [%rd14+9216];
	ld.global.u32 	%r135, [%rd14+10240];
	ld.global.u32 	%r136, [%rd14+11264];
	ld.global.u32 	%r137, [%rd14+12288];
	ld.global.u32 	%r138, [%rd14+13312];
	ld.global.u32 	%r139, [%rd14+14336];
	ld.global.u32 	%r140, [%rd14+15360];
	add.s32 	%r141, %r125, %r509;
	add.s32 	%r142, %r126, %r141;
	add.s32 	%r143, %r127, %r142;
	add.s32 	%r144, %r128, %r143;
	add.s32 	%r145, %r129, %r144;
	add.s32 	%r146, %r130, %r145;
	add.s32 	%r147, %r131, %r146;
	add.s32 	%r148, %r132, %r147;
	add.s32 	%r149, %r133, %r148;
	add.s32 	%r150, %r134, %r149;
	add.s32 	%r151, %r135, %r150;
	add.s32 	%r152, %r136, %r151;
	add.s32 	%r153, %r137, %r152;
	add.s32 	%r154, %r138, %r153;
	add.s32 	%r155, %r139, %r154;
	add.s32 	%r509, %r140, %r155;
	sub.s32 	%r156, %r90, %r492;
	setp.lt.u32 	%p4, %r156, 4096;
	@%p4 bra 	$L__BB9_46;
	add.s32 	%r492, %r492, 4096;
	setp.le.u32 	%p5, %r492, %r42;
	@%p5 bra 	$L__BB9_30;
$L__BB9_32:
	setp.le.u32 	%p6, %r90, %r492;
	sub.s32 	%r157, %r90, %r492;
	setp.ge.s32 	%p7, %r40, %r157;
	or.pred  	%p8, %p6, %p7;
	@%p8 bra 	$L__BB9_46;
	not.b32 	%r160, %r40;
	add.s32 	%r161, %r90, %r160;
	sub.s32 	%r162, %r161, %r492;
	shr.u32 	%r163, %r162, 8;
	add.s32 	%r49, %r163, 1;
	and.b32  	%r50, %r49, 15;
	setp.lt.u32 	%p9, %r162, 3840;
	mov.u32 	%r501, %r40;
	@%p9 bra 	$L__BB9_37;
	or.b32  	%r495, %r40, 2048;
	add.s32 	%r494, %r40, %r492;
	and.b32  	%r164, %r49, 33554416;
	neg.s32 	%r493, %r164;
$L__BB9_35:
	.pragma "nounroll";
	mul.wide.u32 	%rd15, %r494, 4;
	add.s64 	%rd16, %rd2, %rd15;
	ld.global.u32 	%r165, [%rd16];
	add.s32 	%r166, %r165, %r509;
	add.s32 	%r167, %r494, 256;
	mul.wide.u32 	%rd17, %r167, 4;
	add.s64 	%rd18, %rd2, %rd17;
	ld.global.u32 	%r168, [%rd18];
	add.s32 	%r169, %r168, %r166;
	add.s32 	%r170, %r494, 512;
	mul.wide.u32 	%rd19, %r170, 4;
	add.s64 	%rd20, %rd2, %rd19;
	ld.global.u32 	%r171, [%rd20];
	add.s32 	%r172, %r171, %r169;
	add.s32 	%r173, %r494, 768;
	mul.wide.u32 	%rd21, %r173, 4;
	add.s64 	%rd22, %rd2, %rd21;
	ld.global.u32 	%r174, [%rd22];
	add.s32 	%r175, %r174, %r172;
	add.s32 	%r176, %r494, 1024;
	mul.wide.u32 	%rd23, %r176, 4;
	add.s64 	%rd24, %rd2, %rd23;
	ld.global.u32 	%r177, [%rd24];
	add.s32 	%r178, %r177, %r175;
	add.s32 	%r179, %r494, 1280;
	mul.wide.u32 	%rd25, %r179, 4;
	add.s64 	%rd26, %rd2, %rd25;
	ld.global.u32 	%r180, [%rd26];
	add.s32 	%r181, %r180, %r178;
	add.s32 	%r182, %r494, 1536;
	mul.wide.u32 	%rd27, %r182, 4;
	add.s64 	%rd28, %rd2, %rd27;
	ld.global.u32 	%r183, [%rd28];
	add.s32 	%r184, %r183, %r181;
	add.s32 	%r185, %r494, 1792;
	mul.wide.u32 	%rd29, %r185, 4;
	add.s64 	%rd30, %rd2, %rd29;
	ld.global.u32 	%r186, [%rd30];
	add.s32 	%r187, %r186, %r184;
	add.s32 	%r188, %r494, 2048;
	mul.wide.u32 	%rd31, %r188, 4;
	add.s64 	%rd32, %rd2, %rd31;
	ld.global.u32 	%r189, [%rd32];
	add.s32 	%r190, %r189, %r187;
	add.s32 	%r191, %r494, 2304;
	mul.wide.u32 	%rd33, %r191, 4;
	add.s64 	%rd34, %rd2, %rd33;
	ld.global.u32 	%r192, [%rd34];
	add.s32 	%r193, %r192, %r190;
	add.s32 	%r194, %r494, 2560;
	mul.wide.u32 	%rd35, %r194, 4;
	add.s64 	%rd36, %rd2, %rd35;
	ld.global.u32 	%r195, [%rd36];
	add.s32 	%r196, %r195, %r193;
	add.s32 	%r197, %r494, 2816;
	mul.wide.u32 	%rd37, %r197, 4;
	add.s64 	%rd38, %rd2, %rd37;
	ld.global.u32 	%r198, [%rd38];
	add.s32 	%r199, %r198, %r196;
	add.s32 	%r200, %r494, 3072;
	mul.wide.u32 	%rd39, %r200, 4;
	add.s64 	%rd40, %rd2, %rd39;
	ld.global.u32 	%r201, [%rd40];
	add.s32 	%r202, %r201, %r199;
	add.s32 	%r203, %r494, 3328;
	mul.wide.u32 	%rd41, %r203, 4;
	add.s64 	%rd42, %rd2, %rd41;
	ld.global.u32 	%r204, [%rd42];
	add.s32 	%r205, %r204, %r202;
	add.s32 	%r206, %r494, 3584;
	mul.wide.u32 	%rd43, %r206, 4;
	add.s64 	%rd44, %rd2, %rd43;
	ld.global.u32 	%r207, [%rd44];
	add.s32 	%r208, %r207, %r205;
	add.s32 	%r209, %r494, 3840;
	mul.wide.u32 	%rd45, %r209, 4;
	add.s64 	%rd46, %rd2, %rd45;
	ld.global.u32 	%r210, [%rd46];
	add.s32 	%r509, %r210, %r208;
	add.s32 	%r495, %r495, 4096;
	add.s32 	%r494, %r494, 4096;
	add.s32 	%r493, %r493, 16;
	setp.ne.s32 	%p10, %r493, 0;
	@%p10 bra 	$L__BB9_35;
	add.s32 	%r501, %r495, -2048;
$L__BB9_37:
	setp.eq.s32 	%p11, %r50, 0;
	@%p11 bra 	$L__BB9_46;
	and.b32  	%r66, %r49, 7;
	setp.lt.u32 	%p12, %r50, 8;
	@%p12 bra 	$L__BB9_40;
	add.s32 	%r212, %r501, %r492;
	mul.wide.u32 	%rd47, %r212, 4;
	add.s64 	%rd48, %rd2, %rd47;
	ld.global.u32 	%r213, [%rd48];
	add.s32 	%r214, %r213, %r509;
	add.s32 	%r215, %r212, 256;
	mul.wide.u32 	%rd49, %r215, 4;
	add.s64 	%rd50, %rd2, %rd49;
	ld.global.u32 	%r216, [%rd50];
	add.s32 	%r217, %r216, %r214;
	add.s32 	%r218, %r212, 512;
	mul.wide.u32 	%rd51, %r218, 4;
	add.s64 	%rd52, %rd2, %rd51;
	ld.global.u32 	%r219, [%rd52];
	add.s32 	%r220, %r219, %r217;
	add.s32 	%r221, %r212, 768;
	mul.wide.u32 	%rd53, %r221, 4;
	add.s64 	%rd54, %rd2, %rd53;
	ld.global.u32 	%r222, [%rd54];
	add.s32 	%r223, %r222, %r220;
	add.s32 	%r224, %r212, 1024;
	mul.wide.u32 	%rd55, %r224, 4;
	add.s64 	%rd56, %rd2, %rd55;
	ld.global.u32 	%r225, [%rd56];
	add.s32 	%r226, %r225, %r223;
	add.s32 	%r227, %r212, 1280;
	mul.wide.u32 	%rd57, %r227, 4;
	add.s64 	%rd58, %rd2, %rd57;
	ld.global.u32 	%r228, [%rd58];
	add.s32 	%r229, %r228, %r226;
	add.s32 	%r230, %r212, 1536;
	mul.wide.u32 	%rd59, %r230, 4;
	add.s64 	%rd60, %rd2, %rd59;
	ld.global.u32 	%r231, [%rd60];
	add.s32 	%r232, %r231, %r229;
	add.s32 	%r233, %r212, 1792;
	mul.wide.u32 	%rd61, %r233, 4;
	add.s64 	%rd62, %rd2, %rd61;
	ld.global.u32 	%r234, [%rd62];
	add.s32 	%r509, %r234, %r232;
	add.s32 	%r501, %r501, 2048;
$L__BB9_40:
	setp.eq.s32 	%p13, %r66, 0;
	@%p13 bra 	$L__BB9_46;
	and.b32  	%r72, %r49, 3;
	setp.lt.u32 	%p14, %r66, 4;
	@%p14 bra 	$L__BB9_43;
	add.s32 	%r236, %r501, %r492;
	mul.wide.u32 	%rd63, %r236, 4;
	add.s64 	%rd64, %rd2, %rd63;
	ld.global.u32 	%r237, [%rd64];
	add.s32 	%r238, %r237, %r509;
	add.s32 	%r239, %r236, 256;
	mul.wide.u32 	%rd65, %r239, 4;
	add.s64 	%rd66, %rd2, %rd65;
	ld.global.u32 	%r240, [%rd66];
	add.s32 	%r241, %r240, %r238;
	add.s32 	%r242, %r236, 512;
	mul.wide.u32 	%rd67, %r242, 4;
	add.s64 	%rd68, %rd2, %rd67;
	ld.global.u32 	%r243, [%rd68];
	add.s32 	%r244, %r243, %r241;
	add.s32 	%r245, %r236, 768;
	mul.wide.u32 	%rd69, %r245, 4;
	add.s64 	%rd70, %rd2, %rd69;
	ld.global.u32 	%r246, [%rd70];
	add.s32 	%r509, %r246, %r244;
	add.s32 	%r501, %r501, 1024;
$L__BB9_43:
	setp.eq.s32 	%p15, %r72, 0;
	@%p15 bra 	$L__BB9_46;
	add.s32 	%r507, %r501, %r492;
	neg.s32 	%r506, %r72;
$L__BB9_45:
	.pragma "nounroll";
	mul.wide.u32 	%rd71, %r507, 4;
	add.s64 	%rd72, %rd2, %rd71;
	ld.global.u32 	%r247, [%rd72];
	add.s32 	%r509, %r247, %r509;
	add.s32 	%r507, %r507, 256;
	add.s32 	%r506, %r506, 1;
	setp.ne.s32 	%p16, %r506, 0;
	@%p16 bra 	$L__BB9_45;
$L__BB9_46:
	// begin inline asm
	mov.u32 %r248, %laneid;
	// end inline asm
	mov.b32 	%r251, 1;
	mov.b32 	%r272, 31;
	mov.b32 	%r273, -1;
	// begin inline asm
	shfl.sync.down.b32 %r249, %r509, %r251, %r272, %r273;
	// end inline asm
	setp.gt.s32 	%p17, %r248, 30;
	selp.b32 	%r274, 0, %r249, %p17;
	add.s32 	%r255, %r274, %r509;
	mov.b32 	%r256, 2;
	// begin inline asm
	shfl.sync.down.b32 %r254, %r255, %r256, %r272, %r273;
	// end inline asm
	setp.gt.s32 	%p18, %r248, 29;
	selp.b32 	%r275, 0, %r254, %p18;
	add.s32 	%r260, %r255, %r275;
	mov.b32 	%r261, 4;
	// begin inline asm
	shfl.sync.down.b32 %r259, %r260, %r261, %r272, %r273;
	// end inline asm
	setp.gt.s32 	%p19, %r248, 27;
	selp.b32 	%r276, 0, %r259, %p19;
	add.s32 	%r265, %r260, %r276;
	mov.b32 	%r266, 8;
	// begin inline asm
	shfl.sync.down.b32 %r264, %r265, %r266, %r272, %r273;
	// end inline asm
	setp.gt.s32 	%p20, %r248, 23;
	selp.b32 	%r277, 0, %r264, %p20;
	add.s32 	%r270, %r265, %r277;
	mov.b32 	%r271, 16;
	// begin inline asm
	shfl.sync.down.b32 %r269, %r270, %r271, %r272, %r273;
	// end inline asm
	setp.gt.s32 	%p21, %r248, 15;
	selp.b32 	%r278, 0, %r269, %p21;
	add.s32 	%r510, %r270, %r278;
	setp.ne.s32 	%p22, %r248, 0;
	@%p22 bra 	$L__BB9_48;
	shr.u32 	%r279, %r40, 3;
	and.b32  	%r280, %r279, 124;
	mov.u32 	%r281, _ZZN3cub18CUB_300001_SM_10006detail6reduce28DeviceReduceSingleTileKernelINS2_10policy_hubIijN4cuda3std3__44plusIiEEE10Policy1000EN6thrust24THRUST_300001_SM_1000_NS6detail15normal_iteratorINSD_10device_ptrIiEEEEPijS9_iiNS7_10__identityEEEvT0_T1_T2_T3_T4_T6_E12temp_storage;
	add.s32 	%r282, %r281, %r280;
	st.shared.u32 	[%r282+8], %r510;
$L__BB9_48:
	bar.sync 	0;
	setp.ne.s32 	%p23, %r40, 0;
	@%p23 bra 	$L__BB9_50;
	ld.shared.u32 	%r283, [_ZZN3cub18CUB_300001_SM_10006detail6reduce28DeviceReduceSingleTileKernelINS2_10policy_hubIijN4cuda3std3__44plusIiEEE10Policy1000EN6thrust24THRUST_300001_SM_1000_NS6detail15normal_iteratorINSD_10device_ptrIiEEEEPijS9_iiNS7_10__identityEEEvT0_T1_T2_T3_T4_T6_E12temp_storage+12];
	add.s32 	%r284, %r283, %r510;
	ld.shared.u32 	%r285, [_ZZN3cub18CUB_300001_SM_10006detail6reduce28DeviceReduceSingleTileKernelINS2_10policy_hubIijN4cuda3std3__44plusIiEEE10Policy1000EN6thrust24THRUST_300001_SM_1000_NS6detail15normal_iteratorINSD_10device_ptrIiEEEEPijS9_iiNS7_10__identityEEEvT0_T1_T2_T3_T4_T6_E12temp_storage+16];
	add.s32 	%r286, %r284, %r285;
	ld.shared.u32 	%r287, [_ZZN3cub18CUB_300001_SM_10006detail6reduce28DeviceReduceSingleTileKernelINS2_10policy_hubIijN4cuda3std3__44plusIiEEE10Policy1000EN6thrust24THRUST_300001_SM_1000_NS6detail15normal_iteratorINSD_10device_ptrIiEEEEPijS9_iiNS7_10__identityEEEvT0_T1_T2_T3_T4_T6_E12temp_storage+20];
	add.s32 	%r288, %r286, %r287;
	ld.shared.u32 	%r289, [_ZZN3cub18CUB_300001_SM_10006detail6reduce28DeviceReduceSingleTileKernelINS2_10policy_hubIijN4cuda3std3__44plusIiEEE10Policy1000EN6thrust24THRUST_300001_SM_1000_NS6detail15normal_iteratorINSD_10device_ptrIiEEEEPijS9_iiNS7_10__identityEEEvT0_T1_T2_T3_T4_T6_E12temp_storage+24];
	add.s32 	%r290, %r288, %r289;
	ld.shared.u32 	%r291, [_ZZN3cub18CUB_300001_SM_10006detail6reduce28DeviceReduceSingleTileKernelINS2_10policy_hubIijN4cuda3std3__44plusIiEEE10Policy1000EN6thrust24THRUST_300001_SM_1000_NS6detail15normal_iteratorINSD_10device_ptrIiEEEEPijS9_iiNS7_10__identityEEEvT0_T1_T2_T3_T4_T6_E12temp_storage+28];
	add.s32 	%r292, %r290, %r291;
	ld.shared.u32 	%r293, [_ZZN3cub18CUB_300001_SM_10006detail6reduce28DeviceReduceSingleTileKernelINS2_10policy_hubIijN4cuda3std3__44plusIiEEE10Policy1000EN6thrust24THRUST_300001_SM_1000_NS6detail15normal_iteratorINSD_10device_ptrIiEEEEPijS9_iiNS7_10__identityEEEvT0_T1_T2_T3_T4_T6_E12temp_storage+32];
	add.s32 	%r294, %r292, %r293;
	ld.shared.u32 	%r295, [_ZZN3cub18CUB_300001_SM_10006detail6reduce28DeviceReduceSingleTileKernelINS2_10policy_hubIijN4cuda3std3__44plusIiEEE10Policy1000EN6thrust24THRUST_300001_SM_1000_NS6detail15normal_iteratorINSD_10device_ptrIiEEEEPijS9_iiNS7_10__identityEEEvT0_T1_T2_T3_T4_T6_E12temp_storage+36];
	add.s32 	%r510, %r294, %r295;
$L__BB9_50:
	mov.u32 	%r469, %tid.x;
	setp.ne.s32 	%p57, %r469, 0;
	@%p57 bra 	$L__BB9_52;
	add.s32 	%r470, %r510, %r91;
	st.global.u32 	[%rd1], %r470;
$L__BB9_52:
	ret;

}
	// .globl	_ZN3cub18CUB_300001_SM_10006detail6reduce18DeviceReduceKernelINS2_10policy_hubIijN4cuda3std3__44plusIiEEE10Policy1000EN6thrust24THRUST_300001_SM_1000_NS6detail15normal_iteratorINSD_10device_ptrIiEEEEjS9_iNS7_10__identityEEEvT0_PT3_T1_NS0_13GridEvenShareISN_EET2_T4_
.visible .entry _ZN3cub18CUB_300001_SM_10006detail6reduce18DeviceReduceKernelINS2_10policy_hubIijN4cuda3std3__44plusIiEEE10Policy1000EN6thrust24THRUST_300001_SM_1000_NS6detail15normal_iteratorINSD_10device_ptrIiEEEEjS9_iNS7_10__identityEEEvT0_PT3_T1_NS0_13GridEvenShareISN_EET2_T4_(
	.param .align 8 .b8 _ZN3cub18CUB_300001_SM_10006detail6reduce18DeviceReduceKernelINS2_10policy_hubIijN4cuda3std3__44plusIiEEE10Policy1000EN6thrust24THRUST_300001_SM_1000_NS6detail15normal_iteratorINSD_10device_ptrIiEEEEjS9_iNS7_10__identityEEEvT0_PT3_T1_NS0_13GridEvenShareISN_EET2_T4__param_0[8],
	.param .u64 .ptr .align 1 _ZN3cub18CUB_300001_SM_10006detail6reduce18DeviceReduceKernelINS2_10policy_hubIijN4cuda3std3__44plusIiEEE10Policy1000EN6thrust24THRUST_300001_SM_1000_NS6detail15normal_iteratorINSD_10device_ptrIiEEEEjS9_iNS7_10__identityEEEvT0_PT3_T1_NS0_13GridEvenShareISN_EET2_T4__param_1,
	.param .u32 _ZN3cub18CUB_300001_SM_10006detail6reduce18DeviceReduceKernelINS2_10policy_hubIijN4cuda3std3__44plusIiEEE10Policy1000EN6thrust24THRUST_300001_SM_1000_NS6detail15normal_iteratorINSD_10device_ptrIiEEEEjS9_iNS7_10__identityEEEvT0_PT3_T1_NS0_13GridEvenShareISN_EET2_T4__param_2,
	.param .align 4 .b8 _ZN3cub18CUB_300001_SM_10006detail6reduce18DeviceReduceKernelINS2_10policy_hubIijN4cuda3std3__44plusIiEEE10Policy1000EN6thrust24THRUST_300001_SM_1000_NS6detail15normal_iteratorINSD_10device_ptrIiEEEEjS9_iNS7_10__identityEEEvT0_PT3_T1_NS0_13GridEvenShareISN_EET2_T4__param_3[40],
	.param .align 1 .b8 _ZN3cub18CUB_300001_SM_10006detail6reduce18DeviceReduceKernelINS2_10policy_hubIijN4cuda3std3__44plusIiEEE10Policy1000EN6thrust24THRUST_300001_SM_1000_NS6detail15normal_iteratorINSD_10device_ptrIiEEEEjS9_iNS7_10__identityEEEvT0_PT3_T1_NS0_13GridEvenShareISN_EET2_T4__param_4[1],
	.param .align 1 .b8 _ZN3cub18CUB_300001_SM_10006detail6reduce18DeviceReduceKernelINS2_10policy_hubIijN4cuda3std3__44plusIiEEE10Policy1000EN6thrust24THRUST_300001_SM_1000_NS6detail15normal_iteratorINSD_10device_ptrIiEEEEjS9_iNS7_10__identityEEEvT0_PT3_T1_NS0_13GridEvenShareISN_EET2_T4__param_5[1]
)
.maxntid 256
{
	.reg .pred 	%p<57>;
	.reg .b16 	%rs<4>;
	.reg .b32 	%r<575>;
	.reg .b64 	%rd<130>;
	// demoted variable
	.shared .align 4 .b8 _ZZN3cub18CUB_300001_SM_10006detail6reduce18DeviceReduceKernelINS2_10policy_hubIijN4cuda3std3__44plusIiEEE10Policy1000EN6thrust24THRUST_300001_SM_1000_NS6detail15normal_iteratorINSD_10device_ptrIiEEEEjS9_iNS7_10__identityEEEvT0_PT3_T1_NS0_13GridEvenShareISN_EET2_T4_E12temp_storage[44];
	ld.param.u32 	%r1, [_ZN3cub18CUB_300001_SM_10006detail6reduce18DeviceReduceKernelINS2_10policy_hubIijN4cuda3std3__44plusIiEEE10Policy1000EN6thrust24THRUST_300001_SM_1000_NS6detail15normal_iteratorINSD_10device_ptrIiEEEEjS9_iNS7_10__identityEEEvT0_PT3_T1_NS0_13GridEvenShareISN_EET2_T4__param_3+20];
	ld.param.u32 	%r2, [_ZN3cub18CUB_300001_SM_10006detail6reduce18DeviceReduceKernelINS2_10policy_hubIijN4cuda3std3__44plusIiEEE10Policy1000EN6thrust24THRUST_300001_SM_1000_NS6detail15normal_iteratorINSD_10device_ptrIiEEEEjS9_iNS7_10__identityEEEvT0_PT3_T1_NS0_13GridEvenShareISN_EET2_T4__param_3+24];
	ld.param.u64 	%rd3, [_ZN3cub18CUB_300001_SM_10006detail6reduce18DeviceReduceKernelINS2_10policy_hubIijN4cuda3std3__44plusIiEEE10Policy1000EN6thrust24THRUST_300001_SM_1000_NS6detail15normal_iteratorINSD_10device_ptrIiEEEEjS9_iNS7_10__identityEEEvT0_PT3_T1_NS0_13GridEvenShareISN_EET2_T4__param_0];
	cvta.to.global.u64 	%rd1, %rd3;
	mov.u32 	%r3, %ctaid.x;
	shl.b32 	%r4, %r2, 12;
	shl.b32 	%r556, %r3, 12;
	sub.s32 	%r6, %r1, %r556;
	setp.gt.u32 	%p1, %r6, 4095;
	@%p1 bra 	$L__BB10_26;
	mov.u32 	%r7, %tid.x;
	setp.ge.u32 	%p23, %r7, %r6;
	mov.b32 	%r550, 0;
	mov.u32 	%r539, %r7;
	@%p23 bra 	$L__BB10_3;
	add.s32 	%r330, %r556, %r7;
	mul.wide.u32 	%rd66, %r330, 4;
	add.s64 	%rd67, %rd1, %rd66;
	ld.global.u32 	%r550, [%rd67];
	add.s32 	%r539, %r7, 256;
$L__BB10_3:
	setp.ge.u32 	%p24, %r539, %r6;
	@%p24 bra 	$L__BB10_17;
	not.b32 	%r332, %r539;
	add.s32 	%r333, %r1, %r332;
	sub.s32 	%r334, %r333, %r556;
	shr.u32 	%r335, %r334, 8;
	add.s32 	%r12, %r335, 1;
	and.b32  	%r13, %r12, 15;
	setp.lt.u32 	%p25, %r334, 3840;
	@%p25 bra 	$L__BB10_8;
	or.b32  	%r536, %r539, 2048;
	add.s32 	%r535, %r539, %r556;
	and.b32  	%r336, %r12, 33554416;
	neg.s32 	%r534, %r336;
$L__BB10_6:
	.pragma "nounroll";
	mul.wide.u32 	%rd68, %r535, 4;
	add.s64 	%rd69, %rd1, %rd68;
	ld.global.u32 	%r337, [%rd69];
	add.s32 	%r338, %r337, %r550;
	add.s32 	%r339, %r535, 256;
	mul.wide.u32 	%rd70, %r339, 4;
	add.s64 	%rd71, %rd1, %rd70;
	ld.global.u32 	%r340, [%rd71];
	add.s32 	%r341, %r340, %r338;
	add.s32 	%r342, %r535, 512;
	mul.wide.u32 	%rd72, %r342, 4;
	add.s64 	%rd73, %rd1, %rd72;
	ld.global.u32 	%r343, [%rd73];
	add.s32 	%r344, %r343, %r341;
	add.s32 	%r345, %r535, 768;
	mul.wide.u32 	%rd74, %r345, 4;
	add.s64 	%rd75, %rd1, %rd74;
	ld.global.u32 	%r346, [%rd75];
	add.s32 	%r347, %r346, %r344;
	add.s32 	%r348, %r535, 1024;
	mul.wide.u32 	%rd76, %r348, 4;
	add.s64 	%rd77, %rd1, %rd76;
	ld.global.u32 	%r349, [%rd77];
	add.s32 	%r350, %r349, %r347;
	add.s32 	%r351, %r535, 1280;
	mul.wide.u32 	%rd78, %r351, 4;
	add.s64 	%rd79, %rd1, %rd78;
	ld.global.u32 	%r352, [%rd79];
	add.s32 	%r353, %r352, %r350;
	add.s32 	%r354, %r535, 1536;
	mul.wide.u32 	%rd80, %r354, 4;
	add.s64 	%rd81, %rd1, %rd80;
	ld.global.u32 	%r355, [%rd81];
	add.s32 	%r356, %r355, %r353;
	add.s32 	%r357, %r535, 1792;
	mul.wide.u32 	%rd82, %r357, 4;
	add.s64 	%rd83, %rd1, %rd82;
	ld.global.u32 	%r358, [%rd83];
	add.s32 	%r359, %r358, %r356;
	add.s32 	%r360, %r535, 2048;
	mul.wide.u32 	%rd84, %r360, 4;
	add.s64 	%rd85, %rd1, %rd84;
	ld.global.u32 	%r361, [%rd85];
	add.s32 	%r362, %r361, %r359;
	add.s32 	%r363, %r535, 2304;
	mul.wide.u32 	%rd86, %r363, 4;
	add.s64 	%rd87, %rd1, %rd86;
	ld.global.u32 	%r364, [%rd87];
	add.s32 	%r365, %r364, %r362;
	add.s32 	%r366, %r535, 2560;
	mul.wide.u32 	%rd88, %r366, 4;
	add.s64 	%rd89, %rd1, %rd88;
	ld.global.u32 	%r367, [%rd89];
	add.s32 	%r368, %r367, %r365;
	add.s32 	%r369, %r535, 2816;
	mul.wide.u32 	%rd90, %r369, 4;
	add.s64 	%rd91, %rd1, %rd90;
	ld.global.u32 	%r370, [%rd91];
	add.s32 	%r371, %r370, %r368;
	add.s32 	%r372, %r535, 3072;
	mul.wide.u32 	%rd92, %r372, 4;
	add.s64 	%rd93, %rd1, %rd92;
	ld.global.u32 	%r373, [%rd93];
	add.s32 	%r374, %r373, %r371;
	add.s32 	%r375, %r535, 3328;
	mul.wide.u32 	%rd94, %r375, 4;
	add.s64 	%rd95, %rd1, %rd94;
	ld.global.u32 	%r376, [%rd95];
	add.s32 	%r377, %r376, %r374;
	add.s32 	%r378, %r535, 3584;
	mul.wide.u32 	%rd96, %r378, 4;
	add.s64 	%rd97, %rd1, %rd96;
	ld.global.u32 	%r379, [%rd97];
	add.s32 	%r380, %r379, %r377;
	add.s32 	%r381, %r535, 3840;
	mul.wide.u32 	%rd98, %r381, 4;
	add.s64 	%rd99, %rd1, %rd98;
	ld.global.u32 	%r382, [%rd99];
	add.s32 	%r550, %r382, %r380;
	add.s32 	%r536, %r536, 4096;
	add.s32 	%r535, %r535, 4096;
	add.s32 	%r534, %r534, 16;
	setp.ne.s32 	%p26, %r534, 0;
	@%p26 bra 	$L__BB10_6;
	add.s32 	%r539, %r536, -2048;
$L__BB10_8:
	setp.eq.s32 	%p27, %r13, 0;
	@%p27 bra 	$L__BB10_17;
	and.b32  	%r29, %r12, 7;
	setp.lt.u32 	%p28, %r13, 8;
	@%p28 bra 	$L__BB10_11;
	add.s32 	%r384, %r556, %r539;
	mul.wide.u32 	%rd100, %r384, 4;
	add.s64 	%rd101, %rd1, %rd100;
	ld.global.u32 	%r385, [%rd101];
	add.s32 	%r386, %r385, %r550;
	add.s32 	%r387, %r384, 256;
	mul.wide.u32 	%rd102, %r387, 4;
	add.s64 	%rd103, %rd1, %rd102;
	ld.global.u32 	%r388, [%rd103];
	add.s32 	%r389, %r388, %r386;
	add.s32 	%r390, %r384, 512;
	mul.wide.u32 	%rd104, %r390, 4;
	add.s64 	%rd105, %rd1, %rd104;
	ld.global.u32 	%r391, [%rd105];
	add.s32 	%r392, %r391, %r389;
	add.s32 	%r393, %r384, 768;
	mul.wide.u32 	%rd106, %r393, 4;
	add.s64 	%rd107, %rd1, %rd106;
	ld.global.u32 	%r394, [%rd107];
	add.s32 	%r395, %r394, %r392;
	add.s32 	%r396, %r384, 1024;
	mul.wide.u32 	%rd108, %r396, 4;
	add.s64 	%rd109, %rd1, %rd108;
	ld.global.u32 	%r397, [%rd109];
	add.s32 	%r398, %r397, %r395;
	add.s32 	%r399, %r384, 1280;
	mul.wide.u32 	%rd110, %r399, 4;
	add.s64 	%rd111, %rd1, %rd110;
	ld.global.u32 	%r400, [%rd111];
	add.s32 	%r401, %r400, %r398;
	add.s32 	%r402, %r384, 1536;
	mul.wide.u32 	%rd112, %r402, 4;
	add.s64 	%rd113, %rd1, %rd112;
	ld.global.u32 	%r403, [%rd113];
	add.s32 	%r404, %r403, %r401;
	add.s32 	%r405, %r384, 1792;
	mul.wide.u32 	%rd114, %r405, 4;
	add.s64 	%rd115, %rd1, %rd114;
	ld.global.u32 	%r406, [%rd115];
	add.s32 	%r550, %r406, %r404;
	add.s32 	%r539, %r539, 2048;
$L__BB10_11:
	setp.eq.s32 	%p29, %r29, 0;
	@%p29 bra 	$L__BB10_17;
	and.b32  	%r35, %r12, 3;
	setp.lt.u32 	%p30, %r29, 4;
	@%p30 bra 	$L__BB10_14;
	add.s32 	%r408, %r556, %r539;
	mul.wide.u32 	%rd116, %r408, 4;
	add.s64 	%rd117, %rd1, %rd116;
	ld.global.u32 	%r409, [%rd117];
	add.s32 	%r410, %r409, %r550;
	add.s32 	%r411, %r408, 256;
	mul.wide.u32 	%rd118, %r411, 4;
	add.s64 	%rd119, %rd1, %rd118;
	ld.global.u32 	%r412, [%rd119];
	add.s32 	%r413, %r412, %r410;
	add.s32 	%r414, %r408, 512;
	mul.wide.u32 	%rd120, %r414, 4;
	add.s64 	%rd121, %rd1, %rd120;
	ld.global.u32 	%r415, [%rd121];
	add.s32 	%r416, %r415, %r413;
	add.s32 	%r417, %r408, 768;
	mul.wide.u32 	%rd122, %r417, 4;
	add.s64 	%rd123, %rd1, %rd122;
	ld.global.u32 	%r418, [%rd123];
	add.s32 	%r550, %r418, %r416;
	add.s32 	%r539, %r539, 1024;
$L__BB10_14:
	setp.eq.s32 	%p31, %r35, 0;
	@%p31 bra 	$L__BB10_17;
	add.s32 	%r548, %r539, %r556;
	neg.s32 	%r547, %r35;
$L__BB10_16:
	.pragma "nounroll";
	mul.wide.u32 	%rd124, %r548, 4;
	add.s64 	%rd125, %rd1, %rd124;
	ld.global.u32 	%r419, [%rd125];
	add.s32 	%r550, %r419, %r550;
	add.s32 	%r548, %r548, 256;
	add.s32 	%r547, %r547, 1;
	setp.ne.s32 	%p32, %r547, 0;
	@%p32 bra 	$L__BB10_16;
$L__BB10_17:
	setp.lt.u32 	%p33, %r6, 256;
	@%p33 bra 	$L__BB10_22;
	// begin inline asm
	mov.u32 %r483, %laneid;
	// end inline asm
	mov.b32 	%r486, 1;
	mov.b32 	%r507, 31;
	mov.b32 	%r508, -1;
	// begin inline asm
	shfl.sync.down.b32 %r484, %r550, %r486, %r507, %r508;
	// end inline asm
	setp.gt.s32 	%p49, %r483, 30;
	selp.b32 	%r509, 0, %r484, %p49;
	add.s32 	%r490, %r509, %r550;
	mov.b32 	%r491, 2;
	// begin inline asm
	shfl.sync.down.b32 %r489, %r490, %r491, %r507, %r508;
	// end inline asm
	setp.gt.s32 	%p50, %r483, 29;
	selp.b32 	%r510, 0, %r489, %p50;
	add.s32 	%r495, %r490, %r510;
	mov.b32 	%r496, 4;
	// begin inline asm
	shfl.sync.down.b32 %r494, %r495, %r496, %r507, %r508;
	// end inline asm
	setp.gt.s32 	%p51, %r483, 27;
	selp.b32 	%r511, 0, %r494, %p51;
	add.s32 	%r500, %r495, %r511;
	mov.b32 	%r501, 8;
	// begin inline asm
	shfl.sync.down.b32 %r499, %r500, %r501, %r507, %r508;
	// end inline asm
	setp.gt.s32 	%p52, %r483, 23;
	selp.b32 	%r512, 0, %r499, %p52;
	add.s32 	%r505, %r500, %r512;
	mov.b32 	%r506, 16;
	// begin inline asm
	shfl.sync.down.b32 %r504, %r505, %r506, %r507, %r508;
	// end inline asm
	setp.gt.s32 	%p53, %r483, 15;
	selp.b32 	%r513, 0, %r504, %p53;
	add.s32 	%r574, %r505, %r513;
	setp.ne.s32 	%p54, %r483, 0;
	@%p54 bra 	$L__BB10_20;
	shr.u32 	%r514, %r7, 3;
	and.b32  	%r515, %r514, 124;
	mov.u32 	%r516, _ZZN3cub18CUB_300001_SM_10006detail6reduce18DeviceReduceKernelINS2_10policy_hubIijN4cuda3std3__44plusIiEEE10Policy1000EN6thrust24THRUST_300001_SM_1000_NS6detail15normal_iteratorINSD_10device_ptrIiEEEEjS9_iNS7_10__identityEEEvT0_PT3_T1_NS0_13GridEvenShareISN_EET2_T4_E12temp_storage;
	add.s32 	%r517, %r516, %r515;
	st.shared.u32 	[%r517+8], %r574;
$L__BB10_20:
	bar.sync 	0;
	setp.ne.s32 	%p55, %r7, 0;
	@%p55 bra 	$L__BB10_48;
	ld.shared.u32 	%r518, [_ZZN3cub18CUB_300001_SM_10006detail6reduce18DeviceReduceKernelINS2_10policy_hubIijN4cuda3std3__44plusIiEEE10Policy1000EN6thrust24THRUST_300001_SM_1000_NS6detail15normal_iteratorINSD_10device_ptrIiEEEEjS9_iNS7_10__identityEEEvT0_PT3_T1_NS0_13GridEvenShareISN_EET2_T4_E12temp_storage+12];
	add.s32 	%r519, %r518, %r574;
	ld.shared.u32 	%r520, [_ZZN3cub18CUB_300001_SM_10006detail6reduce18DeviceReduceKernelINS2_10policy_hubIijN4cuda3std3__44plusIiEEE10Policy1000EN6thrust24THRUST_300001_SM_1000_NS6detail15normal_iteratorINSD_10device_ptrIiEEEEjS9_iNS7_10__identityEEEvT0_PT3_T1_NS0_13GridEvenShareISN_EET2_T4_E12temp_storage+16];
	add.s32 	%r521, %r519, %r520;
	ld.shared.u32 	%r522, [_ZZN3cub18CUB_300001_SM_10006detail6reduce18DeviceReduceKernelINS2_10policy_hubIijN4cuda3std3__44plusIiEEE10Policy1000EN6thrust24THRUST_300001_SM_1000_NS6detail15normal_iteratorINSD_10device_ptrIiEEEEjS9_iNS7_10__identityEEEvT0_PT3_T1_NS0_13GridEvenShareISN_EET2_T4_E12temp_storage+20];
	add.s32 	%r523, %r521, %r522;
	ld.shared.u32 	%r524, [_ZZN3cub18CUB_300001_SM_10006detail6reduce18DeviceReduceKernelINS2_10policy_hubIijN4cuda3std3__44plusIiEEE10Policy1000EN6thrust24THRUST_300001_SM_1000_NS6detail15normal_iteratorINSD_10device_ptrIiEEEEjS9_iNS7_10__identityEEEvT0_PT3_T1_NS0_13GridEvenShareISN_EET2_T4_E12temp_storage+24];
	add.s32 	%r525, %r523, %r524;
	ld.shared.u32 	%r526, [_ZZN3cub18CUB_300001_SM_10006detail6reduce18DeviceReduceKernelINS2_10policy_hubIijN4cuda3std3__44plusIiEEE10Policy1000EN6thrust24THRUST_300001_SM_1000_NS6detail15normal_iteratorINSD_10device_ptrIiEEEEjS9_iNS7_10__identityEEEvT0_PT3_T1_NS0_13GridEvenShareISN_EET2_T4_E12temp_storage+28];
	add.s32 	%r527, %r525, %r526;
	ld.shared.u32 	%r528, [_ZZN3cub18CUB_300001_SM_10006detail6reduce18DeviceReduceKernelINS2_10policy_hubIijN4cuda3std3__44plusIiEEE10Policy1000EN6thrust24THRUST_300001_SM_1000_NS6detail15normal_iteratorINSD_10device_ptrIiEEEEjS9_iNS7_10__identityEEEvT0_PT3_T1_NS0_13GridEvenShareISN_EET2_T4_E12temp_storage+32];
	add.s32 	%r529, %r527, %r528;
	ld.shared.u32 	%r530, [_ZZN3cub18CUB_300001_SM_10006detail6reduce18DeviceReduceKernelINS2_10policy_hubIijN4cuda3std3__44plusIiEEE10Policy1000EN6thrust24THRUST_300001_SM_1000_NS6detail15normal_iteratorINSD_10device_ptrIiEEEEjS9_iNS7_10__identityEEEvT0_PT3_T1_NS0_13GridEvenShareISN_EET2_T4_E12temp_storage+36];
	add.s32 	%r574, %r529, %r530;
	bra.uni 	$L__BB10_48;
$L__BB10_22:
	// begin inline asm
	mov.u32 %r420, %laneid;
	// end inline asm
	and.b32  	%r446, %r7, 992;
	add.s32 	%r447, %r446, 32;
	setp.gt.u32 	%p34, %r447, %r6;
	not.b32 	%r448, %r446;
	add.s32 	%r449, %r6, %r448;
	selp.b32 	%r444, %r449, 31, %p34;
	mov.b32 	%r423, 1;
	mov.b32 	%r445, -1;
	// begin inline asm
	shfl.sync.down.b32 %r421, %r550, %r423, %r444, %r445;
	// end inline asm
	setp.lt.s32 	%p35, %r420, %r444;
	selp.b32 	%r450, %r421, 0, %p35;
	add.s32 	%r427, %r450, %r550;
	mov.b32 	%r428, 2;
	// begin inline asm
	shfl.sync.down.b32 %r426, %r427, %r428, %r444, %r445;
	// end inline asm
	add.s32 	%r451, %r420, 2;
	setp.gt.s32 	%p36, %r451, %r444;
	selp.b32 	%r452, 0, %r426, %p36;
	add.s32 	%r432, %r427, %r452;
	mov.b32 	%r433, 4;
	// begin inline asm
	shfl.sync.down.b32 %r431, %r432, %r433, %r444, %r445;
	// end inline asm
	add.s32 	%r453, %r420, 4;
	setp.gt.s32 	%p37, %r453, %r444;
	selp.b32 	%r454, 0, %r431, %p37;
	add.s32 	%r437, %r432, %r454;
	mov.b32 	%r438, 8;
	// begin inline asm
	shfl.sync.down.b32 %r436, %r437, %r438, %r444, %r445;
	// end inline asm
	add.s32 	%r455, %r420, 8;
	setp.gt.s32 	%p38, %r455, %r444;
	selp.b32 	%r456, 0, %r436, %p38;
	add.s32 	%r442, %r437, %r456;
	mov.b32 	%r443, 16;
	// begin inline asm
	shfl.sync.down.b32 %r441, %r442, %r443, %r444, %r445;
	// end inline asm
	add.s32 	%r457, %r420, 16;
	setp.gt.s32 	%p39, %r457, %r444;
	selp.b32 	%r458, 0, %r441, %p39;
	add.s32 	%r574, %r442, %r458;
	setp.ne.s32 	%p40, %r420, 0;
	@%p40 bra 	$L__BB10_24;
	shr.u32 	%r459, %r7, 3;
	and.b32  	%r460, %r459, 124;
	mov.u32 	%r461, _ZZN3cub18CUB_300001_SM_10006detail6reduce18DeviceReduceKernelINS2_10policy_hubIijN4cuda3std3__44plusIiEEE10Policy1000EN6thrust24THRUST_300001_SM_1000_NS6detail15normal_iteratorINSD_10device_ptrIiEEEEjS9_iNS7_10__identityEEEvT0_PT3_T1_NS0_13GridEvenShareISN_EET2_T4_E12temp_storage;
	add.s32 	%r462, %r461, %r460;
	st.shared.u32 	[%r462+8], %r574;
$L__BB10_24:
	bar.sync 	0;
	setp.ne.s32 	%p41, %r7, 0;
	@%p41 bra 	$L__BB10_48;
	setp.gt.u32 	%p42, %r6, 32;
	ld.shared.u32 	%r463, [_ZZN3cub18CUB_300001_SM_10006detail6reduce18DeviceReduceKernelINS2_10policy_hubIijN4cuda3std3__44plusIiEEE10Policy1000EN6thrust24THRUST_300001_SM_1000_NS6detail15normal_iteratorINSD_10device_ptrIiEEEEjS9_iNS7_10__identityEEEvT0_PT3_T1_NS0_13GridEvenShareISN_EET2_T4_E12temp_storage+12];
	selp.b32 	%r464, %r463, 0, %p42;
	add.s32 	%r465, %r464, %r574;
	setp.gt.u32 	%p43, %r6, 64;
	ld.shared.u32 	%r466, [_ZZN3cub18CUB_300001_SM_10006detail6reduce18DeviceReduceKernelINS2_10policy_hubIijN4cuda3std3__44plusIiEEE10Policy1000EN6thrust24THRUST_300001_SM_1000_NS6detail15normal_iteratorINSD_10device_ptrIiEEEEjS9_iNS7_10__identityEEEvT0_PT3_T1_NS0_13GridEvenShareISN_EET2_T4_E12temp_storage+16];
	selp.b32 	%r467, %r466, 0, %p43;
	add.s32 	%r468, %r465, %r467;
	setp.gt.u32 	%p44, %r6, 96;
	ld.shared.u32 	%r469, [_ZZN3cub18CUB_300001_SM_10006detail6reduce18DeviceReduceKernelINS2_10policy_hubIijN4cuda3std3__44plusIiEEE10Policy1000EN6thrust24THRUST_300001_SM_1000_NS6detail15normal_iteratorINSD_10device_ptrIiEEEEjS9_iNS7_10__identityEEEvT0_PT3_T1_NS0_13GridEvenShareISN_EET2_T4_E12temp_storage+20];
	selp.b32 	%r470, %r469, 0, %p44;
	add.s32 	%r471, %r468, %r470;
	setp.gt.u32 	%p45, %r6, 128;
	ld.shared.u32 	%r472, [_ZZN3cub18CUB_300001_SM_10006detail6reduce18DeviceReduceKernelINS2_10policy_hubIijN4cuda3std3__44plusIiEEE10Policy1000EN6thrust24THRUST_300001_SM_1000_NS6detail15normal_iteratorINSD_10device_ptrIiEEEEjS9_iNS7_10__identityEEEvT0_PT3_T1_NS0_13GridEvenShareISN_EET2_T4_E12temp_storage+24];
	selp.b32 	%r473, %r472, 0, %p45;
	add.s32 	%r474, %r471, %r473;
	setp.gt.u32 	%p46, %r6, 160;
	ld.shared.u32 	%r475, [_ZZN3cub18CUB_300001_SM_10006detail6reduce18DeviceReduceKernelINS2_10policy_hubIijN4cuda3std3__44plusIiEEE10Policy1000EN6thrust24THRUST_300001_SM_1000_NS6detail15normal_iteratorINSD_10device_ptrIiEEEEjS9_iNS7_10__identityEEEvT0_PT3_T1_NS0_13GridEvenShareISN_EET2_T4_E12temp_storage+28];
	selp.b32 	%r476, %r475, 0, %p46;
	add.s32 	%r477, %r474, %r476;
	setp.gt.u32 	%p47, %r6, 192;
	ld.shared.u32 	%r478, [_ZZN3cub18CUB_300001_SM_10006detail6reduce18DeviceReduceKernelINS2_10policy_hubIijN4cuda3std3__44plusIiEEE10Policy1000EN6thrust24THRUST_300001_SM_1000_NS6detail15normal_iteratorINSD_10device_ptrIiEEEEjS9_iNS7_10__identityEEEvT0_PT3_T1_NS0_13GridEvenShareISN_EET2_T4_E12temp_storage+32];
	selp.b32 	%r479, %r478, 0, %p47;
	add.s32 	%r480, %r477, %r479;
	setp.gt.u32 	%p48, %r6, 224;
	ld.shared.u32 	%r481, [_ZZN3cub18CUB_300001_SM_10006detail6reduce18DeviceReduceKernelINS2_10policy_hubIijN4cuda3std3__44plusIiEEE10Policy1000EN6thrust24THRUST_300001_SM_1000_NS6detail15normal_iteratorINSD_10device_ptrIiEEEEjS9_iNS7_10__identityEEEvT0_PT3_T1_NS0_13GridEvenShareISN_EET2_T4_E12temp_storage+36];
	selp.b32 	%r482, %r481, 0, %p48;
	add.s32 	%r574, %r480, %r482;
	bra.uni 	$L__BB10_48;
$L__BB10_26:
	mov.u32 	%r54, %tid.x;
	add.s32 	%r110, %r54, %r556;
	mul.wide.u32 	%rd4, %r110, 4;
	add.s64 	%rd5, %rd1, %rd4;
	ld.global.u32 	%r111, [%rd5];
	ld.global.u32 	%r112, [%rd5+1024];
	ld.global.u32 	%r113, [%rd5+2048];
	ld.global.u32 	%r114, [%rd5+3072];
	ld.global.u32 	%r115, [%rd5+4096];
	ld.global.u32 	%r116, [%rd5+5120];
	ld.global.u32 	%r117, [%rd5+6144];
	ld.global.u32 	%r118, [%rd5+7168];
	ld.global.u32 	%r119, [%rd5+8192];
	ld.global.u32 	%r120, [%rd5+9216];
	ld.global.u32 	%r121, [%rd5+10240];
	ld.global.u32 	%r122, [%rd5+11264];
	ld.global.u32 	%r123, [%rd5+12288];
	ld.global.u32 	%r124, [%rd5+13312];
	ld.global.u32 	%r125, [%rd5+14336];
	ld.global.u32 	%r126, [%rd5+15360];
	add.s32 	%r127, %r112, %r111;
	add.s32 	%r128, %r113, %r127;
	add.s32 	%r129, %r114, %r128;
	add.s32 	%r130, %r115, %r129;
	add.s32 	%r131, %r116, %r130;
	add.s32 	%r132, %r117, %r131;
	add.s32 	%r133, %r118, %r132;
	add.s32 	%r134, %r119, %r133;
	add.s32 	%r135, %r120, %r134;
	add.s32 	%r136, %r121, %r135;
	add.s32 	%r137, %r122, %r136;
	add.s32 	%r138, %r123, %r137;
	add.s32 	%r139, %r124, %r138;
	add.s32 	%r140, %r125, %r139;
	add.s32 	%r573, %r126, %r140;
	setp.lt.u32 	%p2, %r6, %r4;
	@%p2 bra 	$L__BB10_44;
	add.s32 	%r56, %r4, %r556;
	not.b32 	%r142, %r54;
	add.s32 	%r143, %r142, %r1;
	sub.s32 	%r144, %r143, %r4;
	sub.s32 	%r552, %r144, %r556;
	add.s32 	%r145, %r56, %r54;
	add.s32 	%r551, %r145, 2048;
	mov.b32 	%r554, 0;
	mov.u32 	%r553, %r56;
$L__BB10_28:
	add.s32 	%r556, %r556, %r4;
	add.s32 	%r147, %r1, -4096;
	setp.gt.u32 	%p3, %r556, %r147;
	@%p3 bra 	$L__BB10_30;
	add.s32 	%r148, %r54, %r556;
	mul.wide.u32 	%rd6, %r148, 4;
	add.s64 	%rd7, %rd1, %rd6;
	ld.global.u32 	%r149, [%rd7];
	ld.global.u32 	%r150, [%rd7+1024];
	ld.global.u32 	%r151, [%rd7+2048];
	ld.global.u32 	%r152, [%rd7+3072];
	ld.global.u32 	%r153, [%rd7+4096];
	ld.global.u32 	%r154, [%rd7+5120];
	ld.global.u32 	%r155, [%rd7+6144];
	ld.global.u32 	%r156, [%rd7+7168];
	ld.global.u32 	%r157, [%rd7+8192];
	ld.global.u32 	%r158, [%rd7+9216];
	ld.global.u32 	%r159, [%rd7+10240];
	ld.global.u32 	%r160, [%rd7+11264];
	ld.global.u32 	%r161, [%rd7+12288];
	ld.global.u32 	%r162, [%rd7+13312];
	ld.global.u32 	%r163, [%rd7+14336];
	ld.global.u32 	%r164, [%rd7+15360];
	add.s32 	%r165, %r149, %r573;
	add.s32 	%r166, %r150, %r165;
	add.s32 	%r167, %r151, %r166;
	add.s32 	%r168, %r152, %r167;
	add.s32 	%r169, %r153, %r168;
	add.s32 	%r170, %r154, %r169;
	add.s32 	%r171, %r155, %r170;
	add.s32 	%r172, %r156, %r171;
	add.s32 	%r173, %r157, %r172;
	add.s32 	%r174, %r158, %r173;
	add.s32 	%r175, %r159, %r174;
	add.s32 	%r176, %r160, %r175;
	add.s32 	%r177, %r161, %r176;
	add.s32 	%r178, %r162, %r177;
	add.s32 	%r179, %r163, %r178;
	add.s32 	%r573, %r164, %r179;
	sub.s32 	%r180, %r1, %r556;
	setp.lt.u32 	%p4, %r180, %r4;
	add.s32 	%r554, %r554, 1;
	add.s32 	%r553, %r553, %r4;
	sub.s32 	%r552, %r552, %r4;
	add.s32 	%r551, %r551, %r4;
	@%p4 bra 	$L__BB10_44;
	bra.uni 	$L__BB10_28;
$L__BB10_30:
	setp.le.u32 	%p5, %r1, %r556;
	sub.s32 	%r182, %r1, %r556;
	setp.ge.s32 	%p6, %r54, %r182;
	or.pred  	%p7, %p5, %p6;
	@%p7 bra 	$L__BB10_44;
	not.b32 	%r185, %r54;
	add.s32 	%r186, %r1, %r185;
	sub.s32 	%r187, %r186, %r56;
	mul.lo.s32 	%r188, %r2, %r554;
	shl.b32 	%r189, %r188, 12;
	sub.s32 	%r190, %r187, %r189;
	shr.u32 	%r191, %r190, 8;
	add.s32 	%r71, %r191, 1;
	and.b32  	%r72, %r71, 15;
	setp.lt.u32 	%p8, %r190, 3840;
	mov.u32 	%r565, %r54;
	@%p8 bra 	$L__BB10_35;
	or.b32  	%r559, %r54, 2048;
	shr.u32 	%r192, %r552, 8;
	add.s32 	%r193, %r192, 1;
	and.b32  	%r194, %r193, 33554416;
	neg.s32 	%r557, %r194;
$L__BB10_33:
	.pragma "nounroll";
	add.s32 	%r195, %r551, -2048;
	mul.wide.u32 	%rd8, %r195, 4;
	add.s64 	%rd9, %rd1, %rd8;
	ld.global.u32 	%r196, [%rd9];
	add.s32 	%r197, %r196, %r573;
	add.s32 	%r198, %r551, -1792;
	mul.wide.u32 	%rd10, %r198, 4;
	add.s64 	%rd11, %rd1, %rd10;
	ld.global.u32 	%r199, [%rd11];
	add.s32 	%r200, %r199, %r197;
	add.s32 	%r201, %r551, -1536;
	mul.wide.u32 	%rd12, %r201, 4;
	add.s64 	%rd13, %rd1, %rd12;
	ld.global.u32 	%r202, [%rd13];
	add.s32 	%r203, %r202, %r200;
	add.s32 	%r204, %r551, -1280;
	mul.wide.u32 	%rd14, %r204, 4;
	add.s64 	%rd15, %rd1, %rd14;
	ld.global.u32 	%r205, [%rd15];
	add.s32 	%r206, %r205, %r203;
	add.s32 	%r207, %r551, -1024;
	mul.wide.u32 	%rd16, %r207, 4;
	add.s64 	%rd17, %rd1, %rd16;
	ld.global.u32 	%r208, [%rd17];
	add.s32 	%r209, %r208, %r206;
	add.s32 	%r210, %r551, -768;
	mul.wide.u32 	%rd18, %r210, 4;
	add.s64 	%rd19, %rd1, %rd18;
	ld.global.u32 	%r211, [%rd19];
	add.s32 	%r212, %r211, %r209;
	add.s32 	%r213, %r551, -512;
	mul.wide.u32 	%rd20, %r213, 4;
	add.s64 	%rd21, %rd1, %rd20;
	ld.global.u32 	%r214, [%rd21];
	add.s32 	%r215, %r214, %r212;
	add.s32 	%r216, %r551, 1792;
	add.s32 	%r217, %r551, -256;
	mul.wide.u32 	%rd22, %r217, 4;
	add.s64 	%rd23, %rd1, %rd22;
	ld.global.u32 	%r218, [%rd23];
	add.s32 	%r219, %r218, %r215;
	mul.wide.u32 	%rd24, %r551, 4;
	add.s64 	%rd25, %rd1, %rd24;
	ld.global.u32 	%r220, [%rd25];
	add.s32 	%r221, %r220, %r219;
	add.s32 	%r222, %r551, 256;
	mul.wide.u32 	%rd26, %r222, 4;
	add.s64 	%rd27, %rd1, %rd26;
	ld.global.u32 	%r223, [%rd27];
	add.s32 	%r224, %r223, %r221;
	add.s32 	%r225, %r551, 512;
	mul.wide.u32 	%rd28, %r225, 4;
	add.s64 	%rd29, %rd1, %rd28;
	ld.global.u32 	%r226, [%rd29];
	add.s32 	%r227, %r226, %r224;
	add.s32 	%r228, %r551, 768;
	mul.wide.u32 	%rd30, %r228, 4;
	add.s64 	%rd31, %rd1, %rd30;
	ld.global.u32 	%r229, [%rd31];
	add.s32 	%r230, %r229, %r227;
	add.s32 	%r231, %r551, 1024;
	mul.wide.u32 	%rd32, %r231, 4;
	add.s64 	%rd33, %rd1, %rd32;
	ld.global.u32 	%r232, [%rd33];
	add.s32 	%r233, %r232, %r230;
	add.s32 	%r234, %r551, 1280;
	mul.wide.u32 	%rd34, %r234, 4;
	add.s64 	%rd35, %rd1, %rd34;
	ld.global.u32 	%r235, [%rd35];
	add.s32 	%r236, %r235, %r233;
	add.s32 	%r237, %r551, 1536;
	mul.wide.u32 	%rd36, %r237, 4;
	add.s64 	%rd37, %rd1, %rd36;
	ld.global.u32 	%r238, [%rd37];
	add.s32 	%r239, %r238, %r236;
	mul.wide.u32 	%rd38, %r216, 4;
	add.s64 	%rd39, %rd1, %rd38;
	ld.global.u32 	%r240, [%rd39];
	add.s32 	%r573, %r240, %r239;
	add.s32 	%r559, %r559, 4096;
	add.s32 	%r551, %r551, 4096;
	add.s32 	%r557, %r557, 16;
	setp.ne.s32 	%p9, %r557, 0;
	@%p9 bra 	$L__BB10_33;
	add.s32 	%r565, %r559, -2048;
$L__BB10_35:
	setp.eq.s32 	%p10, %r72, 0;
	@%p10 bra 	$L__BB10_44;
	and.b32  	%r87, %r71, 7;
	setp.lt.u32 	%p11, %r72, 8;
	@%p11 bra 	$L__BB10_38;
	add.s32 	%r242, %r565, %r556;
	mul.wide.u32 	%rd40, %r242, 4;
	add.s64 	%rd41, %rd1, %rd40;
	ld.global.u32 	%r243, [%rd41];
	add.s32 	%r244, %r243, %r573;
	add.s32 	%r245, %r242, 256;
	mul.wide.u32 	%rd42, %r245, 4;
	add.s64 	%rd43, %rd1, %rd42;
	ld.global.u32 	%r246, [%rd43];
	add.s32 	%r247, %r246, %r244;
	add.s32 	%r248, %r242, 512;
	mul.wide.u32 	%rd44, %r248, 4;
	add.s64 	%rd45, %rd1, %rd44;
	ld.global.u32 	%r249, [%rd45];
	add.s32 	%r250, %r249, %r247;
	add.s32 	%r251, %r242, 768;
	mul.wide.u32 	%rd46, %r251, 4;
	add.s64 	%rd47, %rd1, %rd46;
	ld.global.u32 	%r252, [%rd47];
	add.s32 	%r253, %r252, %r250;
	add.s32 	%r254, %r242, 1024;
	mul.wide.u32 	%rd48, %r254, 4;
	add.s64 	%rd49, %rd1, %rd48;
	ld.global.u32 	%r255, [%rd49];
	add.s32 	%r256, %r255, %r253;
	add.s32 	%r257, %r242, 1280;
	mul.wide.u32 	%rd50, %r257, 4;
	add.s64 	%rd51, %rd1, %rd50;
	ld.global.u32 	%r258, [%rd51];
	add.s32 	%r259, %r258, %r256;
	add.s32 	%r260, %r242, 1536;
	mul.wide.u32 	%rd52, %r260, 4;
	add.s64 	%rd53, %rd1, %rd52;
	ld.global.u32 	%r261, [%rd53];
	add.s32 	%r262, %r261, %r259;
	add.s32 	%r263, %r242, 1792;
	mul.wide.u32 	%rd54, %r263, 4;
	add.s64 	%rd55, %rd1, %rd54;
	ld.global.u32 	%r264, [%rd55];
	add.s32 	%r573, %r264, %r262;
	add.s32 	%r565, %r565, 2048;
$L__BB10_38:
	setp.eq.s32 	%p12, %r87, 0;
	@%p12 bra 	$L__BB10_44;
	setp.lt.u32 	%p13, %r87, 4;
	@%p13 bra 	$L__BB10_41;
	add.s32 	%r266, %r565, %r556;
	mul.wide.u32 	%rd56, %r266, 4;
	add.s64 	%rd57, %rd1, %rd56;
	ld.global.u32 	%r267, [%rd57];
	add.s32 	%r268, %r267, %r573;
	add.s32 	%r269, %r266, 256;
	mul.wide.u32 	%rd58, %r269, 4;
	add.s64 	%rd59, %rd1, %rd58;
	ld.global.u32 	%r270, [%rd59];
	add.s32 	%r271, %r270, %r268;
	add.s32 	%r272, %r266, 512;
	mul.wide.u32 	%rd60, %r272, 4;
	add.s64 	%rd61, %rd1, %rd60;
	ld.global.u32 	%r273, [%rd61];
	add.s32 	%r274, %r273, %r271;
	add.s32 	%r275, %r266, 768;
	mul.wide.u32 	%rd62, %r275, 4;
	add.s64 	%rd63, %rd1, %rd62;
	ld.global.u32 	%r276, [%rd63];
	add.s32 	%r573, %r276, %r274;
	add.s32 	%r565, %r565, 1024;
$L__BB10_41:
	and.b32  	%r277, %r71, 3;
	setp.eq.s32 	%p14, %r277, 0;
	@%p14 bra 	$L__BB10_44;
	add.s32 	%r571, %r565, %r553;
	cvt.u16.u32 	%rs1, %r552;
	shr.u16 	%rs2, %rs1, 8;
	add.s16 	%rs3, %rs2, 1;
	cvt.u32.u16 	%r278, %rs3;
	and.b32  	%r279, %r278, 3;
	neg.s32 	%r570, %r279;
$L__BB10_43:
	.pragma "nounroll";
	mul.wide.u32 	%rd64, %r571, 4;
	add.s64 	%rd65, %rd1, %rd64;
	ld.global.u32 	%r280, [%rd65];
	add.s32 	%r573, %r280, %r573;
	add.s32 	%r571, %r571, 256;
	add.s32 	%r570, %r570, 1;
	setp.ne.s32 	%p15, %r570, 0;
	@%p15 bra 	$L__BB10_43;
$L__BB10_44:
	// begin inline asm
	mov.u32 %r281, %laneid;
	// end inline asm
	mov.b32 	%r284, 1;
	mov.b32 	%r305, 31;
	mov.b32 	%r306, -1;
	// begin inline asm
	shfl.sync.down.b32 %r282, %r573, %r284, %r305, %r306;
	// end inline asm
	setp.gt.s32 	%p16, %r281, 30;
	selp.b32 	%r307, 0, %r282, %p16;
	add.s32 	%r288, %r307, %r573;
	mov.b32 	%r289, 2;
	// begin inline asm
	shfl.sync.down.b32 %r287, %r288, %r289, %r305, %r306;
	// end inline asm
	setp.gt.s32 	%p17, %r281, 29;
	selp.b32 	%r308, 0, %r287, %p17;
	add.s32 	%r293, %r288, %r308;
	mov.b32 	%r294, 4;
	// begin inline asm
	shfl.sync.down.b32 %r292, %r293, %r294, %r305, %r306;
	// end inline asm
	setp.gt.s32 	%p18, %r281, 27;
	selp.b32 	%r309, 0, %r292, %p18;
	add.s32 	%r298, %r293, %r309;
	mov.b32 	%r299, 8;
	// begin inline asm
	shfl.sync.down.b32 %r297, %r298, %r299, %r305, %r306;
	// end inline asm
	setp.gt.s32 	%p19, %r281, 23;
	selp.b32 	%r310, 0, %r297, %p19;
	add.s32 	%r303, %r298, %r310;
	mov.b32 	%r304, 16;
	// begin inline asm
	shfl.sync.down.b32 %r302, %r303, %r304, %r305, %r306;
	// end inline asm
	setp.gt.s32 	%p20, %r281, 15;
	selp.b32 	%r311, 0, %r302, %p20;
	add.s32 	%r574, %r303, %r311;
	setp.ne.s32 	%p21, %r281, 0;
	@%p21 bra 	$L__BB10_46;
	shr.u32 	%r312, %r54, 3;
	and.b32  	%r313, %r312, 124;
	mov.u32 	%r314, _ZZN3cub18CUB_300001_SM_10006detail6reduce18DeviceReduceKernelINS2_10policy_hubIijN4cuda3std3__44plusIiEEE10Policy1000EN6thrust24THRUST_300001_SM_1000_NS6detail15normal_iteratorINSD_10device_ptrIiEEEEjS9_iNS7_10__identityEEEvT0_PT3_T1_NS0_13GridEvenShareISN_EET2_T4_E12temp_storage;
	add.s32 	%r315, %r314, %r313;
	st.shared.u32 	[%r315+8], %r574;
$L__BB10_46:
	bar.sync 	0;
	setp.ne.s32 	%p22, %r54, 0;
	@%p22 bra 	$L__BB10_48;
	ld.shared.u32 	%r316, [_ZZN3cub18CUB_300001_SM_10006detail6reduce18DeviceReduceKernelINS2_10policy_hubIijN4cuda3std3__44plusIiEEE10Policy1000EN6thrust24THRUST_300001_SM_1000_NS6detail15normal_iteratorINSD_10device_ptrIiEEEEjS9_iNS7_10__identityEEEvT0_PT3_T1_NS0_13GridEvenShareISN_EET2_T4_E12temp_storage+12];
	add.s32 	%r317, %r316, %r574;
	ld.shared.u32 	%r318, [_ZZN3cub18CUB_300001_SM_10006detail6reduce18DeviceReduceKernelINS2_10policy_hubIijN4cuda3std3__44plusIiEEE10Policy1000EN6thrust24THRUST_300001_SM_1000_NS6detail15normal_iteratorINSD_10device_ptrIiEEEEjS9_iNS7_10__identityEEEvT0_PT3_T1_NS0_13GridEvenShareISN_EET2_T4_E12temp_storage+16];
	add.s32 	%r319, %r317, %r318;
	ld.shared.u32 	%r320, [_ZZN3cub18CUB_300001_SM_10006detail6reduce18DeviceReduceKernelINS2_10policy_hubIijN4cuda3std3__44plusIiEEE10Policy1000EN6thrust24THRUST_300001_SM_1000_NS6detail15normal_iteratorINSD_10device_ptrIiEEEEjS9_iNS7_10__identityEEEvT0_PT3_T1_NS0_13GridEvenShareISN_EET2_T4_E12temp_storage+20];
	add.s32 	%r321, %r319, %r320;
	ld.shared.u32 	%r322, [_ZZN3cub18CUB_300001_SM_10006detail6reduce18DeviceReduceKernelINS2_10policy_hubIijN4cuda3std3__44plusIiEEE10Policy1000EN6thrust24THRUST_300001_SM_1000_NS6detail15normal_iteratorINSD_10device_ptrIiEEEEjS9_iNS7_10__identityEEEvT0_PT3_T1_NS0_13GridEvenShareISN_EET2_T4_E12temp_storage+24];
	add.s32 	%r323, %r321, %r322;
	ld.shared.u32 	%r324, [_ZZN3cub18CUB_300001_SM_10006detail6reduce18DeviceReduceKernelINS2_10policy_hubIijN4cuda3std3__44plusIiEEE10Policy1000EN6thrust24THRUST_300001_SM_1000_NS6detail15normal_iteratorINSD_10device_ptrIiEEEEjS9_iNS7_10__identityEEEvT0_PT3_T1_NS0_13GridEvenShareISN_EET2_T4_E12temp_storage+28];
	add.s32 	%r325, %r323, %r324;
	ld.shared.u32 	%r326, [_ZZN3cub18CUB_300001_SM_10006detail6reduce18DeviceReduceKernelINS2_10policy_hubIijN4cuda3std3__44plusIiEEE10Policy1000EN6thrust24THRUST_300001_SM_1000_NS6detail15normal_iteratorINSD_10device_ptrIiEEEEjS9_iNS7_10__identityEEEvT0_PT3_T1_NS0_13GridEvenShareISN_EET2_T4_E12temp_storage+32];
	add.s32 	%r327, %r325, %r326;
	ld.shared.u32 	%r328, [_ZZN3cub18CUB_300001_SM_10006detail6reduce18DeviceReduceKernelINS2_10policy_hubIijN4cuda3std3__44plusIiEEE10Policy1000EN6thrust24THRUST_300001_SM_1000_NS6detail15normal_iteratorINSD_10device_ptrIiEEEEjS9_iNS7_10__identityEEEvT0_PT3_T1_NS0_13GridEvenShareISN_EET2_T4_E12temp_storage+36];
	add.s32 	%r574, %r327, %r328;
$L__BB10_48:
	mov.u32 	%r531, %tid.x;
	setp.ne.s32 	%p56, %r531, 0;
	@%p56 bra 	$L__BB10_50;
	ld.param.u64 	%rd129, [_ZN3cub18CUB_300001_SM_10006detail6reduce18DeviceReduceKernelINS2_10policy_hubIijN4cuda3std3__44plusIiEEE10Policy1000EN6thrust24THRUST_300001_SM_1000_NS6detail15normal_iteratorINSD_10device_ptrIiEEEEjS9_iNS7_10__identityEEEvT0_PT3_T1_NS0_13GridEvenShareISN_EET2_T4__param_1];
	cvta.to.global.u64 	%rd126, %rd129;
	mul.wide.u32 	%rd127, %r3, 4;
	add.s64 	%rd128, %rd126, %rd127;
	st.global.u32 	[%rd128], %r574;
$L__BB10_50:
	ret;

}
	// .globl	_ZN3cub18CUB_300001_SM_10006detail6reduce28DeviceReduceSingleTileKernelINS2_10policy_hubIijN4cuda3std3__44plusIiEEE10Policy1000EPiSC_iS9_iiNS7_10__identityEEEvT0_T1_T2_T3_T4_T6_
.visible .entry _ZN3cub18CUB_300001_SM_10006detail6reduce28DeviceReduceSingleTileKernelINS2_10policy_hubIijN4cuda3std3__44plusIiEEE10Policy1000EPiSC_iS9_iiNS7_10__identityEEEvT0_T1_T2_T3_T4_T6_(
	.param .u64 .ptr .align 1 _ZN3cub18CUB_300001_SM_10006detail6reduce28DeviceReduceSingleTileKernelINS2_10policy_hubIijN4cuda3std3__44plusIiEEE10Policy1000EPiSC_iS9_iiNS7_10__identityEEEvT0_T1_T2_T3_T4_T6__param_0,
	.param .u64 .ptr .align 1 _ZN3cub18CUB_300001_SM_10006detail6reduce28DeviceReduceSingleTileKernelINS2_10policy_hubIijN4cuda3std3__44plusIiEEE10Policy1000EPiSC_iS9_iiNS7_10__identityEEEvT0_T1_T2_T3_T4_T6__param_1,
	.param .u32 _ZN3cub18CUB_300001_SM_10006detail6reduce28DeviceReduceSingleTileKernelINS2_10policy_hubIijN4cuda3std3__44plusIiEEE10Policy1000EPiSC_iS9_iiNS7_10__identityEEEvT0_T1_T2_T3_T4_T6__param_2,
	.param .align 1 .b8 _ZN3cub18CUB_300001_SM_10006detail6reduce28DeviceReduceSingleTileKernelINS2_10policy_hubIijN4cuda3std3__44plusIiEEE10Policy1000EPiSC_iS9_iiNS7_10__identityEEEvT0_T1_T2_T3_T4_T6__param_3[1],
	.param .u32 _ZN3cub18CUB_300001_SM_10006detail6reduce28DeviceReduceSingleTileKernelINS2_10policy_hubIijN4cuda3std3__44plusIiEEE10Policy1000EPiSC_iS9_iiNS7_10__identityEEEvT0_T1_T2_T3_T4_T6__param_4,
	.param .align 1 .b8 _ZN3cub18CUB_300001_SM_10006detail6reduce28DeviceReduceSingleTileKernelINS2_10policy_hubIijN4cuda3std3__44plusIiEEE10Policy1000EPiSC_iS9_iiNS7_10__identityEEEvT0_T1_T2_T3_T4_T6__param_5[1]
)
.maxntid 256
.minnctapersm 1
{
	.reg .pred 	%p<97>;
	.reg .b32 	%r<687>;
	.reg .b64 	%rd<125>;
	// demoted variable
	.shared .align 4 .b8 _ZZN3cub18CUB_300001_SM_10006detail6reduce28DeviceReduceSingleTileKernelINS2_10policy_hubIijN4cuda3std3__44plusIiEEE10Policy1000EPiSC_iS9_iiNS7_10__identityEEEvT0_T1_T2_T3_T4_T6_E12temp_storage[44];
	ld.param.u64 	%rd16, [_ZN3cub18CUB_300001_SM_10006detail6reduce28DeviceReduceSingleTileKernelINS2_10policy_hubIijN4cuda3std3__44plusIiEEE10Policy1000EPiSC_iS9_iiNS7_10__identityEEEvT0_T1_T2_T3_T4_T6__param_0];
	ld.param.u64 	%rd17, [_ZN3cub18CUB_300001_SM_10006detail6reduce28DeviceReduceSingleTileKernelINS2_10policy_hubIijN4cuda3std3__44plusIiEEE10Policy1000EPiSC_iS9_iiNS7_10__identityEEEvT0_T1_T2_T3_T4_T6__param_1];
	ld.param.u32 	%r120, [_ZN3cub18CUB_300001_SM_10006detail6reduce28DeviceReduceSingleTileKernelINS2_10policy_hubIijN4cuda3std3__44plusIiEEE10Policy1000EPiSC_iS9_iiNS7_10__identityEEEvT0_T1_T2_T3_T4_T6__param_2];
	ld.param.u32 	%r121, [_ZN3cub18CUB_300001_SM_10006detail6reduce28DeviceReduceSingleTileKernelINS2_10policy_hubIijN4cuda3std3__44plusIiEEE10Policy1000EPiSC_iS9_iiNS7_10__identityEEEvT0_T1_T2_T3_T4_T6__param_4];
	cvta.to.global.u64 	%rd1, %rd17;
	setp.ne.s32 	%p1, %r120, 0;
	@%p1 bra 	$L__BB11_3;
	mov.u32 	%r633, %tid.x;
	setp.ne.s32 	%p96, %r633, 0;
	@%p96 bra 	$L__BB11_74;
	st.global.u32 	[%rd1], %r121;
	bra.uni 	$L__BB11_74;
$L__BB11_3:
	and.b64  	%rd18, %rd16, 15;
	setp.ne.s64 	%p2, %rd18, 0;
	@%p2 bra 	$L__BB11_38;
	setp.gt.s32 	%p49, %r120, 4095;
	@%p49 bra 	$L__BB11_22;
	mov.u32 	%r1, %tid.x;
	setp.ge.s32 	%p66, %r1, %r120;
	mov.b32 	%r644, 0;
	mov.u32 	%r639, %r1;
	@%p66 bra 	$L__BB11_7;
	mul.wide.u32 	%rd113, %r1, 4;
	add.s64 	%rd112, %rd16, %rd113;
	// begin inline asm
	ld.global.nc.u32 %r644, [%rd112];
	// end inline asm
	add.s32 	%r639, %r1, 256;
$L__BB11_7:
	setp.ge.s32 	%p67, %r639, %r120;
	@%p67 bra 	$L__BB11_13;
	not.b32 	%r507, %r639;
	add.s32 	%r6, %r120, %r507;
	and.b32  	%r508, %r6, 768;
	setp.eq.s32 	%p68, %r508, 768;
	@%p68 bra 	$L__BB11_11;
	mul.wide.u32 	%rd114, %r639, 4;
	add.s64 	%rd121, %rd16, %rd114;
	shr.u32 	%r509, %r6, 8;
	add.s32 	%r510, %r509, 1;
	and.b32  	%r511, %r510, 3;
	neg.s32 	%r636, %r511;
$L__BB11_10:
	.pragma "nounroll";
	// begin inline asm
	ld.global.nc.u32 %r512, [%rd121];
	// end inline asm
	add.s32 	%r644, %r512, %r644;
	add.s32 	%r639, %r639, 256;
	add.s64 	%rd121, %rd121, 1024;
	add.s32 	%r636, %r636, 1;
	setp.ne.s32 	%p69, %r636, 0;
	@%p69 bra 	$L__BB11_10;
$L__BB11_11:
	setp.lt.u32 	%p70, %r6, 768;
	@%p70 bra 	$L__BB11_13;
$L__BB11_12:
	mul.wide.s32 	%rd120, %r639, 4;
	add.s64 	%rd116, %rd16, %rd120;
	// begin inline asm
	ld.global.nc.u32 %r513, [%rd116];
	// end inline asm
	add.s32 	%r517, %r513, %r644;
	add.s64 	%rd117, %rd116, 1024;
	// begin inline asm
	ld.global.nc.u32 %r514, [%rd117];
	// end inline asm
	add.s32 	%r518, %r514, %r517;
	add.s64 	%rd118, %rd116, 2048;
	// begin inline asm
	ld.global.nc.u32 %r515, [%rd118];
	// end inline asm
	add.s32 	%r519, %r515, %r518;
	add.s64 	%rd119, %rd116, 3072;
	// begin inline asm
	ld.global.nc.u32 %r516, [%rd119];
	// end inline asm
	add.s32 	%r644, %r516, %r519;
	add.s32 	%r639, %r639, 1024;
	setp.lt.s32 	%p71, %r639, %r120;
	@%p71 bra 	$L__BB11_12;
$L__BB11_13:
	setp.lt.s32 	%p72, %r120, 256;
	@%p72 bra 	$L__BB11_18;
	// begin inline asm
	mov.u32 %r583, %laneid;
	// end inline asm
	mov.b32 	%r586, 1;
	mov.b32 	%r607, 31;
	mov.b32 	%r608, -1;
	// begin inline asm
	shfl.sync.down.b32 %r584, %r644, %r586, %r607, %r608;
	// end inline asm
	setp.gt.s32 	%p88, %r583, 30;
	selp.b32 	%r609, 0, %r584, %p88;
	add.s32 	%r590, %r609, %r644;
	mov.b32 	%r591, 2;
	// begin inline asm
	shfl.sync.down.b32 %r589, %r590, %r591, %r607, %r608;
	// end inline asm
	setp.gt.s32 	%p89, %r583, 29;
	selp.b32 	%r610, 0, %r589, %p89;
	add.s32 	%r595, %r590, %r610;
	mov.b32 	%r596, 4;
	// begin inline asm
	shfl.sync.down.b32 %r594, %r595, %r596, %r607, %r608;
	// end inline asm
	setp.gt.s32 	%p90, %r583, 27;
	selp.b32 	%r611, 0, %r594, %p90;
	add.s32 	%r600, %r595, %r611;
	mov.b32 	%r601, 8;
	// begin inline asm
	shfl.sync.down.b32 %r599, %r600, %r601, %r607, %r608;
	// end inline asm
	setp.gt.s32 	%p91, %r583, 23;
	selp.b32 	%r612, 0, %r599, %p91;
	add.s32 	%r605, %r600, %r612;
	mov.b32 	%r606, 16;
	// begin inline asm
	shfl.sync.down.b32 %r604, %r605, %r606, %r607, %r608;
	// end inline asm
	setp.gt.s32 	%p92, %r583, 15;
	selp.b32 	%r613, 0, %r604, %p92;
	add.s32 	%r686, %r605, %r613;
	setp.ne.s32 	%p93, %r583, 0;
	@%p93 bra 	$L__BB11_16;
	shr.u32 	%r614, %r1, 3;
	and.b32  	%r615, %r614, 124;
	mov.u32 	%r616, _ZZN3cub18CUB_300001_SM_10006detail6reduce28DeviceReduceSingleTileKernelINS2_10policy_hubIijN4cuda3std3__44plusIiEEE10Policy1000EPiSC_iS9_iiNS7_10__identityEEEvT0_T1_T2_T3_T4_T6_E12temp_storage;
	add.s32 	%r617, %r616, %r615;
	st.shared.u32 	[%r617+8], %r686;
$L__BB11_16:
	bar.sync 	0;
	setp.ne.s32 	%p94, %r1, 0;
	@%p94 bra 	$L__BB11_72;
	ld.shared.u32 	%r618, [_ZZN3cub18CUB_300001_SM_10006detail6reduce28DeviceReduceSingleTileKernelINS2_10policy_hubIijN4cuda3std3__44plusIiEEE10Policy1000EPiSC_iS9_iiNS7_10__identityEEEvT0_T1_T2_T3_T4_T6_E12temp_storage+12];
	add.s32 	%r619, %r618, %r686;
	ld.shared.u32 	%r620, [_ZZN3cub18CUB_300001_SM_10006detail6reduce28DeviceReduceSingleTileKernelINS2_10policy_hubIijN4cuda3std3__44plusIiEEE10Policy1000EPiSC_iS9_iiNS7_10__identityEEEvT0_T1_T2_T3_T4_T6_E12temp_storage+16];
	add.s32 	%r621, %r619, %r620;
	ld.shared.u32 	%r622, [_ZZN3cub18CUB_300001_SM_10006detail6reduce28DeviceReduceSingleTileKernelINS2_10policy_hubIijN4cuda3std3__44plusIiEEE10Policy1000EPiSC_iS9_iiNS7_10__identityEEEvT0_T1_T2_T3_T4_T6_E12temp_storage+20];
	add.s32 	%r623, %r621, %r622;
	ld.shared.u32 	%r624, [_ZZN3cub18CUB_300001_SM_10006detail6reduce28DeviceReduceSingleTileKernelINS2_10policy_hubIijN4cuda3std3__44plusIiEEE10Policy1000EPiSC_iS9_iiNS7_10__identityEEEvT0_T1_T2_T3_T4_T6_E12temp_storage+24];
	add.s32 	%r625, %r623, %r624;
	ld.shared.u32 	%r626, [_ZZN3cub18CUB_300001_SM_10006detail6reduce28DeviceReduceSingleTileKernelINS2_10policy_hubIijN4cuda3std3__44plusIiEEE10Policy1000EPiSC_iS9_iiNS7_10__identityEEEvT0_T1_T2_T3_T4_T6_E12temp_storage+28];
	add.s32 	%r627, %r625, %r626;
	ld.shared.u32 	%r628, [_ZZN3cub18CUB_300001_SM_10006detail6reduce28DeviceReduceSingleTileKernelINS2_10policy_hubIijN4cuda3std3__44plusIiEEE10Policy1000EPiSC_iS9_iiNS7_10__identityEEEvT0_T1_T2_T3_T4_T6_E12temp_storage+32];
	add.s32 	%r629, %r627, %r628;
	ld.shared.u32 	%r630, [_ZZN3cub18CUB_300001_SM_10006detail6reduce28DeviceReduceSingleTileKernelINS2_10policy_hubIijN4cuda3std3__44plusIiEEE10Policy1000EPiSC_iS9_iiNS7_10__identityEEEvT0_T1_T2_T3_T4_T6_E12temp_storage+36];
	add.s32 	%r686, %r629, %r630;
	bra.uni 	$L__BB11_72;
$L__BB11_18:
	// begin inline asm
	mov.u32 %r520, %laneid;
	// end inline asm
	and.b32  	%r546, %r1, 992;
	add.s32 	%r547, %r546, 32;
	setp.gt.s32 	%p73, %r547, %r120;
	not.b32 	%r548, %r546;
	add.s32 	%r549, %r120, %r548;
	selp.b32 	%r544, %r549, 31, %p73;
	mov.b32 	%r523, 1;
	mov.b32 	%r545, -1;
	// begin inline asm
	shfl.sync.down.b32 %r521, %r644, %r523, %r544, %r545;
	// end inline asm
	setp.lt.s32 	%p74, %r520, %r544;
	selp.b32 	%r550, %r521, 0, %p74;
	add.s32 	%r527, %r550, %r644;
	mov.b32 	%r528, 2;
	// begin inline asm
	shfl.sync.down.b32 %r526, %r527, %r528, %r544, %r545;
	// end inline asm
	add.s32 	%r551, %r520, 2;
	setp.gt.s32 	%p75, %r551, %r544;
	selp.b32 	%r552, 0, %r526, %p75;
	add.s32 	%r532, %r527, %r552;
	mov.b32 	%r533, 4;
	// begin inline asm
	shfl.sync.down.b32 %r531, %r532, %r533, %r544, %r545;
	// end inline asm
	add.s32 	%r553, %r520, 4;
	setp.gt.s32 	%p76, %r553, %r544;
	selp.b32 	%r554, 0, %r531, %p76;
	add.s32 	%r537, %r532, %r554;
	mov.b32 	%r538, 8;
	// begin inline asm
	shfl.sync.down.b32 %r536, %r537, %r538, %r544, %r545;
	// end inline asm
	add.s32 	%r555, %r520, 8;
	setp.gt.s32 	%p77, %r555, %r544;
	selp.b32 	%r556, 0, %r536, %p77;
	add.s32 	%r542, %r537, %r556;
	mov.b32 	%r543, 16;
	// begin inline asm
	shfl.sync.down.b32 %r541, %r542, %r543, %r544, %r545;
	// end inline asm
	add.s32 	%r557, %r520, 16;
	setp.gt.s32 	%p78, %r557, %r544;
	selp.b32 	%r558, 0, %r541, %p78;
	add.s32 	%r686, %r542, %r558;
	setp.ne.s32 	%p79, %r520, 0;
	@%p79 bra 	$L__BB11_20;
	shr.u32 	%r559, %r1, 3;
	and.b32  	%r560, %r559, 124;
	mov.u32 	%r561, _ZZN3cub18CUB_300001_SM_10006detail6reduce28DeviceReduceSingleTileKernelINS2_10policy_hubIijN4cuda3std3__44plusIiEEE10Policy1000EPiSC_iS9_iiNS7_10__identityEEEvT0_T1_T2_T3_T4_T6_E12temp_storage;
	add.s32 	%r562, %r561, %r560;
	st.shared.u32 	[%r562+8], %r686;
$L__BB11_20:
	bar.sync 	0;
	setp.ne.s32 	%p80, %r1, 0;
	@%p80 bra 	$L__BB11_72;
	setp.gt.s32 	%p81, %r120, 32;
	ld.shared.u32 	%r563, [_ZZN3cub18CUB_300001_SM_10006detail6reduce28DeviceReduceSingleTileKernelINS2_10policy_hubIijN4cuda3std3__44plusIiEEE10Policy1000EPiSC_iS9_iiNS7_10__identityEEEvT0_T1_T2_T3_T4_T6_E12temp_storage+12];
	selp.b32 	%r564, %r563, 0, %p81;
	add.s32 	%r565, %r564, %r686;
	setp.gt.s32 	%p82, %r120, 64;
	ld.shared.u32 	%r566, [_ZZN3cub18CUB_300001_SM_10006detail6reduce28DeviceReduceSingleTileKernelINS2_10policy_hubIijN4cuda3std3__44plusIiEEE10Policy1000EPiSC_iS9_iiNS7_10__identityEEEvT0_T1_T2_T3_T4_T6_E12temp_storage+16];
	selp.b32 	%r567, %r566, 0, %p82;
	add.s32 	%r568, %r565, %r567;
	setp.gt.s32 	%p83, %r120, 96;
	ld.shared.u32 	%r569, [_ZZN3cub18CUB_300001_SM_10006detail6reduce28DeviceReduceSingleTileKernelINS2_10policy_hubIijN4cuda3std3__44plusIiEEE10Policy1000EPiSC_iS9_iiNS7_10__identityEEEvT0_T1_T2_T3_T4_T6_E12temp_storage+20];
	selp.b32 	%r570, %r569, 0, %p83;
	add.s32 	%r571, %r568, %r570;
	setp.gt.s32 	%p84, %r120, 128;
	ld.shared.u32 	%r572, [_ZZN3cub18CUB_300001_SM_10006detail6reduce28DeviceReduceSingleTileKernelINS2_10policy_hubIijN4cuda3std3__44plusIiEEE10Policy1000EPiSC_iS9_iiNS7_10__identityEEEvT0_T1_T2_T3_T4_T6_E12temp_storage+24];
	selp.b32 	%r573, %r572, 0, %p84;
	add.s32 	%r574, %r571, %r573;
	setp.gt.s32 	%p85, %r120, 160;
	ld.shared.u32 	%r575, [_ZZN3cub18CUB_300001_SM_10006detail6reduce28DeviceReduceSingleTileKernelINS2_10policy_hubIijN4cuda3std3__44plusIiEEE10Policy1000EPiSC_iS9_iiNS7_10__identityEEEvT0_T1_T2_T3_T4_T6_E12temp_storage+28];
	selp.b32 	%r576, %r575, 0, %p85;
	add.s32 	%r577, %r574, %r576;
	setp.gt.s32 	%p86, %r120, 192;
	ld.shared.u32 	%r578, [_ZZN3cub18CUB_300001_SM_10006detail6reduce28DeviceReduceSingleTileKernelINS2_10policy_hubIijN4cuda3std3__44plusIiEEE10Policy1000EPiSC_iS9_iiNS7_10__identityEEEvT0_T1_T2_T3_T4_T6_E12temp_storage+32];
	selp.b32 	%r579, %r578, 0, %p86;
	add.s32 	%r580, %r577, %r579;
	setp.gt.s32 	%p87, %r120, 224;
	ld.shared.u32 	%r581, [_ZZN3cub18CUB_300001_SM_10006detail6reduce28DeviceReduceSingleTileKernelINS2_10policy_hubIijN4cuda3std3__44plusIiEEE10Policy1000EPiSC_iS9_iiNS7_10__identityEEEvT0_T1_T2_T3_T4_T6_E12temp_storage+36];
	selp.b32 	%r582, %r581, 0, %p87;
	add.s32 	%r686, %r580, %r582;
	bra.uni 	$L__BB11_72;
$L__BB11_22:
	mov.u32 	%r26, %tid.x;
	shl.b32 	%r377, %r26, 2;
	mul.wide.u32 	%rd86, %r377, 4;
	add.s64 	%rd76, %rd16, %rd86;
	// begin inline asm
	ld.global.nc.v2.u64 {%rd74, %rd75}, [%rd76];
	// end inline asm
	mov.b64 	{%r378, %r379}, %rd75;
	mov.b64 	{%r380, %r381}, %rd74;
	add.s64 	%rd79, %rd76, 4096;
	// begin inline asm
	ld.global.nc.v2.u64 {%rd77, %rd78}, [%rd79];
	// end inline asm
	mov.b64 	{%r382, %r383}, %rd78;
	mov.b64 	{%r384, %r385}, %rd77;
	add.s64 	%rd82, %rd76, 8192;
	// begin inline asm
	ld.global.nc.v2.u64 {%rd80, %rd81}, [%rd82];
	// end inline asm
	mov.b64 	{%r386, %r387}, %rd81;
	mov.b64 	{%r388, %r389}, %rd80;
	add.s64 	%rd85, %rd76, 12288;
	// begin inline asm
	ld.global.nc.v2.u64 {%rd83, %rd84}, [%rd85];
	// end inline asm
	mov.b64 	{%r390, %r391}, %rd84;
	mov.b64 	{%r392, %r393}, %rd83;
	add.s32 	%r394, %r381, %r380;
	add.s32 	%r395, %r378, %r394;
	add.s32 	%r396, %r379, %r395;
	add.s32 	%r397, %r384, %r396;
	add.s32 	%r398, %r385, %r397;
	add.s32 	%r399, %r382, %r398;
	add.s32 	%r400, %r383, %r399;
	add.s32 	%r401, %r388, %r400;
	add.s32 	%r402, %r389, %r401;
	add.s32 	%r403, %r386, %r402;
	add.s32 	%r404, %r387, %r403;
	add.s32 	%r405, %r392, %r404;
	add.s32 	%r406, %r393, %r405;
	add.s32 	%r407, %r390, %r406;
	add.s32 	%r659, %r391, %r407;
	setp.lt.u32 	%p50, %r120, 8192;
	mov.b32 	%r648, 4096;
	@%p50 bra 	$L__BB11_26;
	add.s32 	%r28, %r120, -4096;
	mov.b32 	%r648, 4096;
$L__BB11_24:
	mul.wide.s32 	%rd99, %r648, 4;
	add.s64 	%rd89, %rd76, %rd99;
	// begin inline asm
	ld.global.nc.v2.u64 {%rd87, %rd88}, [%rd89];
	// end inline asm
	mov.b64 	{%r409, %r410}, %rd88;
	mov.b64 	{%r411, %r412}, %rd87;
	add.s64 	%rd92, %rd89, 4096;
	// begin inline asm
	ld.global.nc.v2.u64 {%rd90, %rd91}, [%rd92];
	// end inline asm
	mov.b64 	{%r413, %r414}, %rd91;
	mov.b64 	{%r415, %r416}, %rd90;
	add.s64 	%rd95, %rd89, 8192;
	// begin inline asm
	ld.global.nc.v2.u64 {%rd93, %rd94}, [%rd95];
	// end inline asm
	mov.b64 	{%r417, %r418}, %rd94;
	mov.b64 	{%r419, %r420}, %rd93;
	add.s64 	%rd98, %rd89, 12288;
	// begin inline asm
	ld.global.nc.v2.u64 {%rd96, %rd97}, [%rd98];
	// end inline asm
	mov.b64 	{%r421, %r422}, %rd97;
	mov.b64 	{%r423, %r424}, %rd96;
	add.s32 	%r425, %r411, %r659;
	add.s32 	%r426, %r412, %r425;
	add.s32 	%r427, %r409, %r426;
	add.s32 	%r428, %r410, %r427;
	add.s32 	%r429, %r415, %r428;
	add.s32 	%r430, %r416, %r429;
	add.s32 	%r431, %r413, %r430;
	add.s32 	%r432, %r414, %r431;
	add.s32 	%r433, %r419, %r432;
	add.s32 	%r434, %r420, %r433;
	add.s32 	%r435, %r417, %r434;
	add.s32 	%r436, %r418, %r435;
	add.s32 	%r437, %r423, %r436;
	add.s32 	%r438, %r424, %r437;
	add.s32 	%r439, %r421, %r438;
	add.s32 	%r659, %r422, %r439;
	sub.s32 	%r440, %r120, %r648;
	setp.lt.s32 	%p51, %r440, 4096;
	@%p51 bra 	$L__BB11_34;
	add.s32 	%r648, %r648, 4096;
	setp.le.s32 	%p52, %r648, %r28;
	@%p52 bra 	$L__BB11_24;
$L__BB11_26:
	setp.le.s32 	%p53, %r120, %r648;
	@%p53 bra 	$L__BB11_34;
	sub.s32 	%r35, %r120, %r648;
	setp.ge.s32 	%p54, %r26, %r35;
	@%p54 bra 	$L__BB11_34;
	not.b32 	%r442, %r26;
	add.s32 	%r443, %r120, %r442;
	sub.s32 	%r36, %r443, %r648;
	and.b32  	%r444, %r36, 768;
	setp.eq.s32 	%p55, %r444, 768;
	mov.u32 	%r653, %r26;
	@%p55 bra 	$L__BB11_31;
	add.s32 	%r650, %r26, %r648;
	shr.u32 	%r445, %r36, 8;
	add.s32 	%r446, %r445, 1;
	and.b32  	%r447, %r446, 3;
	neg.s32 	%r649, %r447;
	mov.u32 	%r653, %r26;
$L__BB11_30:
	.pragma "nounroll";
	mul.wide.u32 	%rd101, %r650, 4;
	add.s64 	%rd100, %rd16, %rd101;
	// begin inline asm
	ld.global.nc.u32 %r448, [%rd100];
	// end inline asm
	add.s32 	%r659, %r448, %r659;
	add.s32 	%r653, %r653, 256;
	add.s32 	%r650, %r650, 256;
	add.s32 	%r649, %r649, 1;
	setp.ne.s32 	%p56, %r649, 0;
	@%p56 bra 	$L__BB11_30;
$L__BB11_31:
	setp.lt.u32 	%p57, %r36, 768;
	@%p57 bra 	$L__BB11_34;
	cvt.u64.u32 	%rd102, %r653;
	cvt.u64.u32 	%rd103, %r648;
	add.s64 	%rd104, %rd102, %rd103;
	shl.b64 	%rd105, %rd104, 2;
	add.s64 	%rd106, %rd105, %rd16;
	add.s64 	%rd122, %rd106, 2048;
	add.s32 	%r656, %r653, %r648;
$L__BB11_33:
	mul.wide.u32 	%rd111, %r656, 4;
	add.s64 	%rd107, %rd16, %rd111;
	// begin inline asm
	ld.global.nc.u32 %r449, [%rd107];
	// end inline asm
	add.s32 	%r453, %r449, %r659;
	add.s64 	%rd108, %rd122, -1024;
	// begin inline asm
	ld.global.nc.u32 %r450, [%rd108];
	// end inline asm
	add.s32 	%r454, %r450, %r453;
	// begin inline asm
	ld.global.nc.u32 %r451, [%rd122];
	// end inline asm
	add.s32 	%r455, %r451, %r454;
	add.s64 	%rd110, %rd122, 1024;
	// begin inline asm
	ld.global.nc.u32 %r452, [%rd110];
	// end inline asm
	add.s32 	%r659, %r452, %r455;
	add.s32 	%r653, %r653, 1024;
	add.s64 	%rd122, %rd122, 4096;
	add.s32 	%r656, %r656, 1024;
	setp.lt.s32 	%p58, %r653, %r35;
	@%p58 bra 	$L__BB11_33;
$L__BB11_34:
	// begin inline asm
	mov.u32 %r456, %laneid;
	// end inline asm
	mov.b32 	%r459, 1;
	mov.b32 	%r480, 31;
	mov.b32 	%r481, -1;
	// begin inline asm
	shfl.sync.down.b32 %r457, %r659, %r459, %r480, %r481;
	// end inline asm
	setp.gt.s32 	%p59, %r456, 30;
	selp.b32 	%r482, 0, %r457, %p59;
	add.s32 	%r463, %r482, %r659;
	mov.b32 	%r464, 2;
	// begin inline asm
	shfl.sync.down.b32 %r462, %r463, %r464, %r480, %r481;
	// end inline asm
	setp.gt.s32 	%p60, %r456, 29;
	selp.b32 	%r483, 0, %r462, %p60;
	add.s32 	%r468, %r463, %r483;
	mov.b32 	%r469, 4;
	// begin inline asm
	shfl.sync.down.b32 %r467, %r468, %r469, %r480, %r481;
	// end inline asm
	setp.gt.s32 	%p61, %r456, 27;
	selp.b32 	%r484, 0, %r467, %p61;
	add.s32 	%r473, %r468, %r484;
	mov.b32 	%r474, 8;
	// begin inline asm
	shfl.sync.down.b32 %r472, %r473, %r474, %r480, %r481;
	// end inline asm
	setp.gt.s32 	%p62, %r456, 23;
	selp.b32 	%r485, 0, %r472, %p62;
	add.s32 	%r478, %r473, %r485;
	mov.b32 	%r479, 16;
	// begin inline asm
	shfl.sync.down.b32 %r477, %r478, %r479, %r480, %r481;
	// end inline asm
	setp.gt.s32 	%p63, %r456, 15;
	selp.b32 	%r486, 0, %r477, %p63;
	add.s32 	%r686, %r478, %r486;
	setp.ne.s32 	%p64, %r456, 0;
	@%p64 bra 	$L__BB11_36;
	shr.u32 	%r487, %r26, 3;
	and.b32  	%r488, %r487, 124;
	mov.u32 	%r489, _ZZN3cub18CUB_300001_SM_10006detail6reduce28DeviceReduceSingleTileKernelINS2_10policy_hubIijN4cuda3std3__44plusIiEEE10Policy1000EPiSC_iS9_iiNS7_10__identityEEEvT0_T1_T2_T3_T4_T6_E12temp_storage;
	add.s32 	%r490, %r489, %r488;
	st.shared.u32 	[%r490+8], %r686;
$L__BB11_36:
	bar.sync 	0;
	setp.ne.s32 	%p65, %r26, 0;
	@%p65 bra 	$L__BB11_72;
	ld.shared.u32 	%r491, [_ZZN3cub18CUB_300001_SM_10006detail6reduce28DeviceReduceSingleTileKernelINS2_10policy_hubIijN4cuda3std3__44plusIiEEE10Policy1000EPiSC_iS9_iiNS7_10__identityEEEvT0_T1_T2_T3_T4_T6_E12temp_storage+12];
	add.s32 	%r492, %r491, %r686;
	ld.shared.u32 	%r493, [_ZZN3cub18CUB_300001_SM_10006detail6reduce28DeviceReduceSingleTileKernelINS2_10policy_hubIijN4cuda3std3__44plusIiEEE10Policy1000EPiSC_iS9_iiNS7_10__identityEEEvT0_T1_T2_T3_T4_T6_E12temp_storage+16];
	add.s32 	%r494, %r492, %r493;
	ld.shared.u32 	%r495, [_ZZN3cub18CUB_300001_SM_10006detail6reduce28DeviceReduceSingleTileKernelINS2_10policy_hubIijN4cuda3std3__44plusIiEEE10Policy1000EPiSC_iS9_iiNS7_10__identityEEEvT0_T1_T2_T3_T4_T6_E12temp_storage+20];
	add.s32 	%r496, %r494, %r495;
	ld.shared.u32 	%r497, [_ZZN3cub18CUB_300001_SM_10006detail6reduce28DeviceReduceSingleTileKernelINS2_10policy_hubIijN4cuda3std3__44plusIiEEE10Policy1000EPiSC_iS9_iiNS7_10__identityEEEvT0_T1_T2_T3_T4_T6_E12temp_storage+24];
	add.s32 	%r498, %r496, %r497;
	ld.shared.u32 	%r499, [_ZZN3cub18CUB_300001_SM_10006detail6reduce28DeviceReduceSingleTileKernelINS2_10policy_hubIijN4cuda3std3__44plusIiEEE10Policy1000EPiSC_iS9_iiNS7_10__identityEEEvT0_T1_T2_T3_T4_T6_E12temp_storage+28];
	add.s32 	%r500, %r498, %r499;
	ld.shared.u32 	%r501, [_ZZN3cub18CUB_300001_SM_10006detail6reduce28DeviceReduceSingleTileKernelINS2_10policy_hubIijN4cuda3std3__44plusIiEEE10Policy1000EPiSC_iS9_iiNS7_10__identityEEEvT0_T1_T2_T3_T4_T6_E12temp_storage+32];
	add.s32 	%r502, %r500, %r501;
	ld.shared.u32 	%r503, [_ZZN3cub18CUB_300001_SM_10006detail6reduce28DeviceReduceSingleTileKernelINS2_10policy_hubIijN4cuda3std3__44plusIiEEE10Policy1000EPiSC_iS9_iiNS7_10__identityEEEvT0_T1_T2_T3_T4_T6_E12temp_storage+36];
	add.s32 	%r686, %r502, %r503;
	bra.uni 	$L__BB11_72;
$L__BB11_38:
	setp.gt.s32 	%p3, %r120, 4095;
	@%p3 bra 	$L__BB11_56;
	mov.u32 	%r60, %tid.x;
	setp.ge.s32 	%p20, %r60, %r120;
	mov.b32 	%r670, 0;
	mov.u32 	%r665, %r60;
	@%p20 bra 	$L__BB11_41;
	mul.wide.u32 	%rd66, %r60, 4;
	add.s64 	%rd65, %rd16, %rd66;
	// begin inline asm
	ld.global.nc.u32 %r670, [%rd65];
	// end inline asm
	add.s32 	%r665, %r60, 256;
$L__BB11_41:
	setp.ge.s32 	%p21, %r665, %r120;
	@%p21 bra 	$L__BB11_47;
	not.b32 	%r252, %r665;
	add.s32 	%r65, %r120, %r252;
	and.b32  	%r253, %r65, 768;
	setp.eq.s32 	%p22, %r253, 768;
	@%p22 bra 	$L__BB11_45;
	mul.wide.u32 	%rd67, %r665, 4;
	add.s64 	%rd123, %rd16, %rd67;
	shr.u32 	%r254, %r65, 8;
	add.s32 	%r255, %r254, 1;
	and.b32  	%r256, %r255, 3;
	neg.s32 	%r662, %r256;
$L__BB11_44:
	.pragma "nounroll";
	// begin inline asm
	ld.global.nc.u32 %r257, [%rd123];
	// end inline asm
	add.s32 	%r670, %r257, %r670;
	add.s32 	%r665, %r665, 256;
	add.s64 	%rd123, %rd123, 1024;
	add.s32 	%r662, %r662, 1;
	setp.ne.s32 	%p23, %r662, 0;
	@%p23 bra 	$L__BB11_44;
$L__BB11_45:
	setp.lt.u32 	%p24, %r65, 768;
	@%p24 bra 	$L__BB11_47;
$L__BB11_46:
	mul.wide.s32 	%rd73, %r665, 4;
	add.s64 	%rd69, %rd16, %rd73;
	// begin inline asm
	ld.global.nc.u32 %r258, [%rd69];
	// end inline asm
	add.s32 	%r262, %r258, %r670;
	add.s64 	%rd70, %rd69, 1024;
	// begin inline asm
	ld.global.nc.u32 %r259, [%rd70];
	// end inline asm
	add.s32 	%r263, %r259, %r262;
	add.s64 	%rd71, %rd69, 2048;
	// begin inline asm
	ld.global.nc.u32 %r260, [%rd71];
	// end inline asm
	add.s32 	%r264, %r260, %r263;
	add.s64 	%rd72, %rd69, 3072;
	// begin inline asm
	ld.global.nc.u32 %r261, [%rd72];
	// end inline asm
	add.s32 	%r670, %r261, %r264;
	add.s32 	%r665, %r665, 1024;
	setp.lt.s32 	%p25, %r665, %r120;
	@%p25 bra 	$L__BB11_46;
$L__BB11_47:
	setp.lt.s32 	%p26, %r120, 256;
	@%p26 bra 	$L__BB11_52;
	// begin inline asm
	mov.u32 %r328, %laneid;
	// end inline asm
	mov.b32 	%r331, 1;
	mov.b32 	%r352, 31;
	mov.b32 	%r353, -1;
	// begin inline asm
	shfl.sync.down.b32 %r329, %r670, %r331, %r352, %r353;
	// end inline asm
	setp.gt.s32 	%p42, %r328, 30;
	selp.b32 	%r354, 0, %r329, %p42;
	add.s32 	%r335, %r354, %r670;
	mov.b32 	%r336, 2;
	// begin inline asm
	shfl.sync.down.b32 %r334, %r335, %r336, %r352, %r353;
	// end inline asm
	setp.gt.s32 	%p43, %r328, 29;
	selp.b32 	%r355, 0, %r334, %p43;
	add.s32 	%r340, %r335, %r355;
	mov.b32 	%r341, 4;
	// begin inline asm
	shfl.sync.down.b32 %r339, %r340, %r341, %r352, %r353;
	// end inline asm
	setp.gt.s32 	%p44, %r328, 27;
	selp.b32 	%r356, 0, %r339, %p44;
	add.s32 	%r345, %r340, %r356;
	mov.b32 	%r346, 8;
	// begin inline asm
	shfl.sync.down.b32 %r344, %r345, %r346, %r352, %r353;
	// end inline asm
	setp.gt.s32 	%p45, %r328, 23;
	selp.b32 	%r357, 0, %r344, %p45;
	add.s32 	%r350, %r345, %r357;
	mov.b32 	%r351, 16;
	// begin inline asm
	shfl.sync.down.b32 %r349, %r350, %r351, %r352, %r353;
	// end inline asm
	setp.gt.s32 	%p46, %r328, 15;
	selp.b32 	%r358, 0, %r349, %p46;
	add.s32 	%r686, %r350, %r358;
	setp.ne.s32 	%p47, %r328, 0;
	@%p47 bra 	$L__BB11_50;
	shr.u32 	%r359, %r60, 3;
	and.b32  	%r360, %r359, 124;
	mov.u32 	%r361, _ZZN3cub18CUB_300001_SM_10006detail6reduce28DeviceReduceSingleTileKernelINS2_10policy_hubIijN4cuda3std3__44plusIiEEE10Policy1000EPiSC_iS9_iiNS7_10__identityEEEvT0_T1_T2_T3_T4_T6_E12temp_storage;
	add.s32 	%r362, %r361, %r360;
	st.shared.u32 	[%r362+8], %r686;
$L__BB11_50:
	bar.sync 	0;
	setp.ne.s32 	%p48, %r60, 0;
	@%p48 bra 	$L__BB11_72;
	ld.shared.u32 	%r363, [_ZZN3cub18CUB_300001_SM_10006detail6reduce28DeviceReduceSingleTileKernelINS2_10policy_hubIijN4cuda3std3__44plusIiEEE10Policy1000EPiSC_iS9_iiNS7_10__identityEEEvT0_T1_T2_T3_T4_T6_E12temp_storage+12];
	add.s32 	%r364, %r363, %r686;
	ld.shared.u32 	%r365, [_ZZN3cub18CUB_300001_SM_10006detail6reduce28DeviceReduceSingleTileKernelINS2_10policy_hubIijN4cuda3std3__44plusIiEEE10Policy1000EPiSC_iS9_iiNS7_10__identityEEEvT0_T1_T2_T3_T4_T6_E12temp_storage+16];
	add.s32 	%r366, %r364, %r365;
	ld.shared.u32 	%r367, [_ZZN3cub18CUB_300001_SM_10006detail6reduce28DeviceReduceSingleTileKernelINS2_10policy_hubIijN4cuda3std3__44plusIiEEE10Policy1000EPiSC_iS9_iiNS7_10__identityEEEvT0_T1_T2_T3_T4_T6_E12temp_storage+20];
	add.s32 	%r368, %r366, %r367;
	ld.shared.u32 	%r369, [_ZZN3cub18CUB_300001_SM_10006detail6reduce28DeviceReduceSingleTileKernelINS2_10policy_hubIijN4cuda3std3__44plusIiEEE10Policy1000EPiSC_iS9_iiNS7_10__identityEEEvT0_T1_T2_T3_T4_T6_E12temp_storage+24];
	add.s32 	%r370, %r368, %r369;
	ld.shared.u32 	%r371, [_ZZN3cub18CUB_300001_SM_10006detail6reduce28DeviceReduceSingleTileKernelINS2_10policy_hubIijN4cuda3std3__44plusIiEEE10Policy1000EPiSC_iS9_iiNS7_10__identityEEEvT0_T1_T2_T3_T4_T6_E12temp_storage+28];
	add.s32 	%r372, %r370, %r371;
	ld.shared.u32 	%r373, [_ZZN3cub18CUB_300001_SM_10006detail6reduce28DeviceReduceSingleTileKernelINS2_10policy_hubIijN4cuda3std3__44plusIiEEE10Policy1000EPiSC_iS9_iiNS7_10__identityEEEvT0_T1_T2_T3_T4_T6_E12temp_storage+32];
	add.s32 	%r374, %r372, %r373;
	ld.shared.u32 	%r375, [_ZZN3cub18CUB_300001_SM_10006detail6reduce28DeviceReduceSingleTileKernelINS2_10policy_hubIijN4cuda3std3__44plusIiEEE10Policy1000EPiSC_iS9_iiNS7_10__identityEEEvT0_T1_T2_T3_T4_T6_E12temp_storage+36];
	add.s32 	%r686, %r374, %r375;
	bra.uni 	$L__BB11_72;
$L__BB11_52:
	// begin inline asm
	mov.u32 %r265, %laneid;
	// end inline asm
	and.b32  	%r291, %r60, 992;
	add.s32 	%r292, %r291, 32;
	setp.gt.s32 	%p27, %r292, %r120;
	not.b32 	%r293, %r291;
	add.s32 	%r294, %r120, %r293;
	selp.b32 	%r289, %r294, 31, %p27;
	mov.b32 	%r268, 1;
	mov.b32 	%r290, -1;
	// begin inline asm
	shfl.sync.down.b32 %r266, %r670, %r268, %r289, %r290;
	// end inline asm
	setp.lt.s32 	%p28, %r265, %r289;
	selp.b32 	%r295, %r266, 0, %p28;
	add.s32 	%r272, %r295, %r670;
	mov.b32 	%r273, 2;
	// begin inline asm
	shfl.sync.down.b32 %r271, %r272, %r273, %r289, %r290;
	// end inline asm
	add.s32 	%r296, %r265, 2;
	setp.gt.s32 	%p29, %r296, %r289;
	selp.b32 	%r297, 0, %r271, %p29;
	add.s32 	%r277, %r272, %r297;
	mov.b32 	%r278, 4;
	// begin inline asm
	shfl.sync.down.b32 %r276, %r277, %r278, %r289, %r290;
	// end inline asm
	add.s32 	%r298, %r265, 4;
	setp.gt.s32 	%p30, %r298, %r289;
	selp.b32 	%r299, 0, %r276, %p30;
	add.s32 	%r282, %r277, %r299;
	mov.b32 	%r283, 8;
	// begin inline asm
	shfl.sync.down.b32 %r281, %r282, %r283, %r289, %r290;
	// end inline asm
	add.s32 	%r300, %r265, 8;
	setp.gt.s32 	%p31, %r300, %r289;
	selp.b32 	%r301, 0, %r281, %p31;
	add.s32 	%r287, %r282, %r301;
	mov.b32 	%r288, 16;
	// begin inline asm
	shfl.sync.down.b32 %r286, %r287, %r288, %r289, %r290;
	// end inline asm
	add.s32 	%r302, %r265, 16;
	setp.gt.s32 	%p32, %r302, %r289;
	selp.b32 	%r303, 0, %r286, %p32;
	add.s32 	%r686, %r287, %r303;
	setp.ne.s32 	%p33, %r265, 0;
	@%p33 bra 	$L__BB11_54;
	shr.u32 	%r304, %r60, 3;
	and.b32  	%r305, %r304, 124;
	mov.u32 	%r306, _ZZN3cub18CUB_300001_SM_10006detail6reduce28DeviceReduceSingleTileKernelINS2_10policy_hubIijN4cuda3std3__44plusIiEEE10Policy1000EPiSC_iS9_iiNS7_10__identityEEEvT0_T1_T2_T3_T4_T6_E12temp_storage;
	add.s32 	%r307, %r306, %r305;
	st.shared.u32 	[%r307+8], %r686;
$L__BB11_54:
	bar.sync 	0;
	setp.ne.s32 	%p34, %r60, 0;
	@%p34 bra 	$L__BB11_72;
	setp.gt.s32 	%p35, %r120, 32;
	ld.shared.u32 	%r308, [_ZZN3cub18CUB_300001_SM_10006detail6reduce28DeviceReduceSingleTileKernelINS2_10policy_hubIijN4cuda3std3__44plusIiEEE10Policy1000EPiSC_iS9_iiNS7_10__identityEEEvT0_T1_T2_T3_T4_T6_E12temp_storage+12];
	selp.b32 	%r309, %r308, 0, %p35;
	add.s32 	%r310, %r309, %r686;
	setp.gt.s32 	%p36, %r120, 64;
	ld.shared.u32 	%r311, [_ZZN3cub18CUB_300001_SM_10006detail6reduce28DeviceReduceSingleTileKernelINS2_10policy_hubIijN4cuda3std3__44plusIiEEE10Policy1000EPiSC_iS9_iiNS7_10__identityEEEvT0_T1_T2_T3_T4_T6_E12temp_storage+16];
	selp.b32 	%r312, %r311, 0, %p36;
	add.s32 	%r313, %r310, %r312;
	setp.gt.s32 	%p37, %r120, 96;
	ld.shared.u32 	%r314, [_ZZN3cub18CUB_300001_SM_10006detail6reduce28DeviceReduceSingleTileKernelINS2_10policy_hubIijN4cuda3std3__44plusIiEEE10Policy1000EPiSC_iS9_iiNS7_10__identityEEEvT0_T1_T2_T3_T4_T6_E12temp_storage+20];
	selp.b32 	%r315, %r314, 0, %p37;
	add.s32 	%r316, %r313, %r315;
	setp.gt.s32 	%p38, %r120, 128;
	ld.shared.u32 	%r317, [_ZZN3cub18CUB_300001_SM_10006detail6reduce28DeviceReduceSingleTileKernelINS2_10policy_hubIijN4cuda3std3__44plusIiEEE10Policy1000EPiSC_iS9_iiNS7_10__identityEEEvT0_T1_T2_T3_T4_T6_E12temp_storage+24];
	selp.b32 	%r318, %r317, 0, %p38;
	add.s32 	%r319, %r316, %r318;
	setp.gt.s32 	%p39, %r120, 160;
	ld.shared.u32 	%r320, [_ZZN3cub18CUB_300001_SM_10006detail6reduce28DeviceReduceSingleTileKernelINS2_10policy_hubIijN4cuda3std3__44plusIiEEE10Policy1000EPiSC_iS9_iiNS7_10__identityEEEvT0_T1_T2_T3_T4_T6_E12temp_storage+28];
	selp.b32 	%r321, %r320, 0, %p39;
	add.s32 	%r322, %r319, %r321;
	setp.gt.s32 	%p40, %r120, 192;
	ld.shared.u32 	%r323, [_ZZN3cub18CUB_300001_SM_10006detail6reduce28DeviceReduceSingleTileKernelINS2_10policy_hubIijN4cuda3std3__44plusIiEEE10Policy1000EPiSC_iS9_iiNS7_10__identityEEEvT0_T1_T2_T3_T4_T6_E12temp_storage+32];
	selp.b32 	%r324, %r323, 0, %p40;
	add.s32 	%r325, %r322, %r324;
	setp.gt.s32 	%p41, %r120, 224;
	ld.shared.u32 	%r326, [_ZZN3cub18CUB_300001_SM_10006detail6reduce28DeviceReduceSingleTileKernelINS2_10policy_hubIijN4cuda3std3__44plusIiEEE10Policy1000EPiSC_iS9_iiNS7_10__identityEEEvT0_T1_T2_T3_T4_T6_E12temp_storage+36];
	selp.b32 	%r327, %r326, 0, %p41;
	add.s32 	%r686, %r325, %r327;
	bra.uni 	$L__BB11_72;
$L__BB11_56:
	mov.u32 	%r85, %tid.x;
	mul.wide.u32 	%rd35, %r85, 4;
	add.s64 	%rd19, %rd16, %rd35;
	// begin inline asm
	ld.global.nc.u32 %r122, [%rd19];
	// end inline asm
	add.s64 	%rd20, %rd19, 1024;
	// begin inline asm
	ld.global.nc.u32 %r123, [%rd20];
	// end inline asm
	add.s64 	%rd21, %rd19, 2048;
	// begin inline asm
	ld.global.nc.u32 %r124, [%rd21];
	// end inline asm
	add.s64 	%rd22, %rd19, 3072;
	// begin inline asm
	ld.global.nc.u32 %r125, [%rd22];
	// end inline asm
	add.s64 	%rd23, %rd19, 4096;
	// begin inline asm
	ld.global.nc.u32 %r126, [%rd23];
	// end inline asm
	add.s64 	%rd24, %rd19, 5120;
	// begin inline asm
	ld.global.nc.u32 %r127, [%rd24];
	// end inline asm
	add.s64 	%rd25, %rd19, 6144;
	// begin inline asm
	ld.global.nc.u32 %r128, [%rd25];
	// end inline asm
	add.s64 	%rd26, %rd19, 7168;
	// begin inline asm
	ld.global.nc.u32 %r129, [%rd26];
	// end inline asm
	add.s64 	%rd27, %rd19, 8192;
	// begin inline asm
	ld.global.nc.u32 %r130, [%rd27];
	// end inline asm
	add.s64 	%rd28, %rd19, 9216;
	// begin inline asm
	ld.global.nc.u32 %r131, [%rd28];
	// end inline asm
	add.s64 	%rd29, %rd19, 10240;
	// begin inline asm
	ld.global.nc.u32 %r132, [%rd29];
	// end inline asm
	add.s64 	%rd30, %rd19, 11264;
	// begin inline asm
	ld.global.nc.u32 %r133, [%rd30];
	// end inline asm
	add.s64 	%rd31, %rd19, 12288;
	// begin inline asm
	ld.global.nc.u32 %r134, [%rd31];
	// end inline asm
	add.s64 	%rd32, %rd19, 13312;
	// begin inline asm
	ld.global.nc.u32 %r135, [%rd32];
	// end inline asm
	add.s64 	%rd33, %rd19, 14336;
	// begin inline asm
	ld.global.nc.u32 %r136, [%rd33];
	// end inline asm
	add.s64 	%rd34, %rd19, 15360;
	// begin inline asm
	ld.global.nc.u32 %r137, [%rd34];
	// end inline asm
	add.s32 	%r139, %r123, %r122;
	add.s32 	%r140, %r124, %r139;
	add.s32 	%r141, %r125, %r140;
	add.s32 	%r142, %r126, %r141;
	add.s32 	%r143, %r127, %r142;
	add.s32 	%r144, %r128, %r143;
	add.s32 	%r145, %r129, %r144;
	add.s32 	%r146, %r130, %r145;
	add.s32 	%r147, %r131, %r146;
	add.s32 	%r148, %r132, %r147;
	add.s32 	%r149, %r133, %r148;
	add.s32 	%r150, %r134, %r149;
	add.s32 	%r151, %r135, %r150;
	add.s32 	%r152, %r136, %r151;
	add.s32 	%r685, %r137, %r152;
	setp.lt.u32 	%p4, %r120, 8192;
	mov.b32 	%r674, 4096;
	@%p4 bra 	$L__BB11_60;
	add.s32 	%r87, %r120, -4096;
	mov.b32 	%r674, 4096;
$L__BB11_58:
	mul.wide.s32 	%rd52, %r674, 4;
	add.s64 	%rd36, %rd19, %rd52;
	// begin inline asm
	ld.global.nc.u32 %r154, [%rd36];
	// end inline asm
	add.s64 	%rd37, %rd36, 1024;
	// begin inline asm
	ld.global.nc.u32 %r155, [%rd37];
	// end inline asm
	add.s64 	%rd38, %rd36, 2048;
	// begin inline asm
	ld.global.nc.u32 %r156, [%rd38];
	// end inline asm
	add.s64 	%rd39, %rd36, 3072;
	// begin inline asm
	ld.global.nc.u32 %r157, [%rd39];
	// end inline asm
	add.s64 	%rd40, %rd36, 4096;
	// begin inline asm
	ld.global.nc.u32 %r158, [%rd40];
	// end inline asm
	add.s64 	%rd41, %rd36, 5120;
	// begin inline asm
	ld.global.nc.u32 %r159, [%rd41];
	// end inline asm
	add.s64 	%rd42, %rd36, 6144;
	// begin inline asm
	ld.global.nc.u32 %r160, [%rd42];
	// end inline asm
	add.s64 	%rd43, %rd36, 7168;
	// begin inline asm
	ld.global.nc.u32 %r161, [%rd43];
	// end inline asm
	add.s64 	%rd44, %rd36, 8192;
	// begin inline asm
	ld.global.nc.u32 %r162, [%rd44];
	// end inline asm
	add.s64 	%rd45, %rd36, 9216;
	// begin inline asm
	ld.global.nc.u32 %r163, [%rd45];
	// end inline asm
	add.s64 	%rd46, %rd36, 10240;
	// begin inline asm
	ld.global.nc.u32 %r164, [%rd46];
	// end inline asm
	add.s64 	%rd47, %rd36, 11264;
	// begin inline asm
	ld.global.nc.u32 %r165, [%rd47];
	// end inline asm
	add.s64 	%rd48, %rd36, 12288;
	// begin inline asm
	ld.global.nc.u32 %r166, [%rd48];
	// end inline asm
	add.s64 	%rd49, %rd36, 13312;
	// begin inline asm
	ld.global.nc.u32 %r167, [%rd49];
	// end inline asm
	add.s64 	%rd50, %rd36, 14336;
	// begin inline asm
	ld.global.nc.u32 %r168, [%rd50];
	// end inline asm
	add.s64 	%rd51, %rd36, 15360;
	// begin inline asm
	ld.global.nc.u32 %r169, [%rd51];
	// end inline asm
	add.s32 	%r170, %r154, %r685;
	add.s32 	%r171, %r155, %r170;
	add.s32 	%r172, %r156, %r171;
	add.s32 	%r173, %r157, %r172;
	add.s32 	%r174, %r158, %r173;
	add.s32 	%r175, %r159, %r174;
	add.s32 	%r176, %r160, %r175;
	add.s32 	%r177, %r161, %r176;
	add.s32 	%r178, %r162, %r177;
	add.s32 	%r179, %r163, %r178;
	add.s32 	%r180, %r164, %r179;
	add.s32 	%r181, %r165, %r180;
	add.s32 	%r182, %r166, %r181;
	add.s32 	%r183, %r167, %r182;
	add.s32 	%r184, %r168, %r183;
	add.s32 	%r685, %r169, %r184;
	sub.s32 	%r185, %r120, %r674;
	setp.lt.s32 	%p5, %r185, 4096;
	@%p5 bra 	$L__BB11_68;
	add.s32 	%r674, %r674, 4096;
	setp.le.s32 	%p6, %r674, %r87;
	@%p6 bra 	$L__BB11_58;
$L__BB11_60:
	setp.le.s32 	%p7, %r120, %r674;
	@%p7 bra 	$L__BB11_68;
	sub.s32 	%r94, %r120, %r674;
	setp.ge.s32 	%p8, %r85, %r94;
	@%p8 bra 	$L__BB11_68;
	not.b32 	%r187, %r85;
	add.s32 	%r188, %r120, %r187;
	sub.s32 	%r95, %r188, %r674;
	and.b32  	%r189, %r95, 768;
	setp.eq.s32 	%p9, %r189, 768;
	mov.u32 	%r679, %r85;
	@%p9 bra 	$L__BB11_65;
	add.s32 	%r676, %r85, %r674;
	shr.u32 	%r190, %r95, 8;
	add.s32 	%r191, %r190, 1;
	and.b32  	%r192, %r191, 3;
	neg.s32 	%r675, %r192;
	mov.u32 	%r679, %r85;
$L__BB11_64:
	.pragma "nounroll";
	mul.wide.u32 	%rd54, %r676, 4;
	add.s64 	%rd53, %rd16, %rd54;
	// begin inline asm
	ld.global.nc.u32 %r193, [%rd53];
	// end inline asm
	add.s32 	%r685, %r193, %r685;
	add.s32 	%r679, %r679, 256;
	add.s32 	%r676, %r676, 256;
	add.s32 	%r675, %r675, 1;
	setp.ne.s32 	%p10, %r675, 0;
	@%p10 bra 	$L__BB11_64;
$L__BB11_65:
	setp.lt.u32 	%p11, %r95, 768;
	@%p11 bra 	$L__BB11_68;
	cvt.u64.u32 	%rd55, %r679;
	cvt.u64.u32 	%rd56, %r674;
	add.s64 	%rd57, %rd55, %rd56;
	shl.b64 	%rd58, %rd57, 2;
	add.s64 	%rd59, %rd58, %rd16;
	add.s64 	%rd124, %rd59, 2048;
	add.s32 	%r682, %r679, %r674;
$L__BB11_67:
	mul.wide.u32 	%rd64, %r682, 4;
	add.s64 	%rd60, %rd16, %rd64;
	// begin inline asm
	ld.global.nc.u32 %r194, [%rd60];
	// end inline asm
	add.s32 	%r198, %r194, %r685;
	add.s64 	%rd61, %rd124, -1024;
	// begin inline asm
	ld.global.nc.u32 %r195, [%rd61];
	// end inline asm
	add.s32 	%r199, %r195, %r198;
	// begin inline asm
	ld.global.nc.u32 %r196, [%rd124];
	// end inline asm
	add.s32 	%r200, %r196, %r199;
	add.s64 	%rd63, %rd124, 1024;
	// begin inline asm
	ld.global.nc.u32 %r197, [%rd63];
	// end inline asm
	add.s32 	%r685, %r197, %r200;
	add.s32 	%r679, %r679, 1024;
	add.s64 	%rd124, %rd124, 4096;
	add.s32 	%r682, %r682, 1024;
	setp.lt.s32 	%p12, %r679, %r94;
	@%p12 bra 	$L__BB11_67;
$L__BB11_68:
	// begin inline asm
	mov.u32 %r201, %laneid;
	// end inline asm
	mov.b32 	%r204, 1;
	mov.b32 	%r225, 31;
	mov.b32 	%r226, -1;
	// begin inline asm
	shfl.sync.down.b32 %r202, %r685, %r204, %r225, %r226;
	// end inline asm
	setp.gt.s32 	%p13, %r201, 30;
	selp.b32 	%r227, 0, %r202, %p13;
	add.s32 	%r208, %r227, %r685;
	mov.b32 	%r209, 2;
	// begin inline asm
	shfl.sync.down.b32 %r207, %r208, %r209, %r225, %r226;
	// end inline asm
	setp.gt.s32 	%p14, %r201, 29;
	selp.b32 	%r228, 0, %r207, %p14;
	add.s32 	%r213, %r208, %r228;
	mov.b32 	%r214, 4;
	// begin inline asm
	shfl.sync.down.b32 %r212, %r213, %r214, %r225, %r226;
	// end inline asm
	setp.gt.s32 	%p15, %r201, 27;
	selp.b32 	%r229, 0, %r212, %p15;
	add.s32 	%r218, %r213, %r229;
	mov.b32 	%r219, 8;
	// begin inline asm
	shfl.sync.down.b32 %r217, %r218, %r219, %r225, %r226;
	// end inline asm
	setp.gt.s32 	%p16, %r201, 23;
	selp.b32 	%r230, 0, %r217, %p16;
	add.s32 	%r223, %r218, %r230;
	mov.b32 	%r224, 16;
	// begin inline asm
	shfl.sync.down.b32 %r222, %r223, %r224, %r225, %r226;
	// end inline asm
	setp.gt.s32 	%p17, %r201, 15;
	selp.b32 	%r231, 0, %r222, %p17;
	add.s32 	%r686, %r223, %r231;
	setp.ne.s32 	%p18, %r201, 0;
	@%p18 bra 	$L__BB11_70;
	shr.u32 	%r232, %r85, 3;
	and.b32  	%r233, %r232, 124;
	mov.u32 	%r234, _ZZN3cub18CUB_300001_SM_10006detail6reduce28DeviceReduceSingleTileKernelINS2_10policy_hubIijN4cuda3std3__44plusIiEEE10Policy1000EPiSC_iS9_iiNS7_10__identityEEEvT0_T1_T2_T3_T4_T6_E12temp_storage;
	add.s32 	%r235, %r234, %r233;
	st.shared.u32 	[%r235+8], %r686;
$L__BB11_70:
	bar.sync 	0;
	setp.ne.s32 	%p19, %r85, 0;
	@%p19 bra 	$L__BB11_72;
	ld.shared.u32 	%r236, [_ZZN3cub18CUB_300001_SM_10006detail6reduce28DeviceReduceSingleTileKernelINS2_10policy_hubIijN4cuda3std3__44plusIiEEE10Policy1000EPiSC_iS9_iiNS7_10__identityEEEvT0_T1_T2_T3_T4_T6_E12temp_storage+12];
	add.s32 	%r237, %r236, %r686;
	ld.shared.u32 	%r238, [_ZZN3cub18CUB_300001_SM_10006detail6reduce28DeviceReduceSingleTileKernelINS2_10policy_hubIijN4cuda3std3__44plusIiEEE10Policy1000EPiSC_iS9_iiNS7_10__identityEEEvT0_T1_T2_T3_T4_T6_E12temp_storage+16];
	add.s32 	%r239, %r237, %r238;
	ld.shared.u32 	%r240, [_ZZN3cub18CUB_300001_SM_10006detail6reduce28DeviceReduceSingleTileKernelINS2_10policy_hubIijN4cuda3std3__44plusIiEEE10Policy1000EPiSC_iS9_iiNS7_10__identityEEEvT0_T1_T2_T3_T4_T6_E12temp_storage+20];
	add.s32 	%r241, %r239, %r240;
	ld.shared.u32 	%r242, [_ZZN3cub18CUB_300001_SM_10006detail6reduce28DeviceReduceSingleTileKernelINS2_10policy_hubIijN4cuda3std3__44plusIiEEE10Policy1000EPiSC_iS9_iiNS7_10__identityEEEvT0_T1_T2_T3_T4_T6_E12temp_storage+24];
	add.s32 	%r243, %r241, %r242;
	ld.shared.u32 	%r244, [_ZZN3cub18CUB_300001_SM_10006detail6reduce28DeviceReduceSingleTileKernelINS2_10policy_hubIijN4cuda3std3__44plusIiEEE10Policy1000EPiSC_iS9_iiNS7_10__identityEEEvT0_T1_T2_T3_T4_T6_E12temp_storage+28];
	add.s32 	%r245, %r243, %r244;
	ld.shared.u32 	%r246, [_ZZN3cub18CUB_300001_SM_10006detail6reduce28DeviceReduceSingleTileKernelINS2_10policy_hubIijN4cuda3std3__44plusIiEEE10Policy1000EPiSC_iS9_iiNS7_10__identityEEEvT0_T1_T2_T3_T4_T6_E12temp_storage+32];
	add.s32 	%r247, %r245, %r246;
	ld.shared.u32 	%r248, [_ZZN3cub18CUB_300001_SM_10006detail6reduce28DeviceReduceSingleTileKernelINS2_10policy_hubIijN4cuda3std3__44plusIiEEE10Policy1000EPiSC_iS9_iiNS7_10__identityEEEvT0_T1_T2_T3_T4_T6_E12temp_storage+36];
	add.s32 	%r686, %r247, %r248;
$L__BB11_72:
	mov.u32 	%r631, %tid.x;
	setp.ne.s32 	%p95, %r631, 0;
	@%p95 bra 	$L__BB11_74;
	add.s32 	%r632, %r686, %r121;
	st.global.u32 	[%rd1], %r632;
$L__BB11_74:
	ret;

}
	// .globl	_ZN3cub18CUB_300001_SM_10006detail6reduce28DeviceReduceSingleTileKernelINS2_10policy_hubIiyN4cuda3std3__44plusIiEEE10Policy1000EN6thrust24THRUST_300001_SM_1000_NS6detail15normal_iteratorINSD_10device_ptrIiEEEEPiyS9_iiNS7_10__identityEEEvT0_T1_T2_T3_T4_T6_
.visible .entry _ZN3cub18CUB_300001_SM_10006detail6reduce28DeviceReduceSingleTileKernelINS2_10policy_hubIiyN4cuda3std3__44plusIiEEE10Policy1000EN6thrust24THRUST_300001_SM_1000_NS6detail15normal_iteratorINSD_10device_ptrIiEEEEPiyS9_iiNS7_10__identityEEEvT0_T1_T2_T3_T4_T6_(
	.param .align 8 .b8 _ZN3cub18CUB_300001_SM_10006detail6reduce28DeviceReduceSingleTileKernelINS2_10policy_hubIiyN4cuda3std3__44plusIiEEE10Policy1000EN6thrust24THRUST_300001_SM_1000_NS6detail15normal_iteratorINSD_10device_ptrIiEEEEPiyS9_iiNS7_10__identityEEEvT0_T1_T2_T3_T4_T6__param_0[8],
	.param .u64 .ptr .align 1 _ZN3cub18CUB_300001_SM_10006detail6reduce28DeviceReduceSingleTileKernelINS2_10policy_hubIiyN4cuda3std3__44plusIiEEE10Policy1000EN6thrust24THRUST_300001_SM_1000_NS6detail15normal_iteratorINSD_10device_ptrIiEEEEPiyS9_iiNS7_10__identityEEEvT0_T1_T2_T3_T4_T6__param_1,
	.param .u64 _ZN3cub18CUB_300001_SM_10006detail6reduce28DeviceReduceSingleTileKernelINS2_10policy_hubIiyN4cuda3std3__44plusIiEEE10Policy1000EN6thrust24THRUST_300001_SM_1000_NS6detail15normal_iteratorINSD_10device_ptrIiEEEEPiyS9_iiNS7_10__identityEEEvT0_T1_T2_T3_T4_T6__param_2,
	.param .align 1 .b8 _ZN3cub18CUB_300001_SM_10006detail6reduce28DeviceReduceSingleTileKernelINS2_10policy_hubIiyN4cuda3std3__44plusIiEEE10Policy1000EN6thrust24THRUST_300001_SM_1000_NS6detail15normal_iteratorINSD_10device_ptrIiEEEEPiyS9_iiNS7_10__identityEEEvT0_T1_T2_T3_T4_T6__param_3[1],
	.param .u32 _ZN3cub18CUB_300001_SM_10006detail6reduce28DeviceReduceSingleTileKernelINS2_10policy_hubIiyN4cuda3std3__44plusIiEEE10Policy1000EN6thrust24THRUST_300001_SM_1000_NS6detail15normal_iteratorINSD_10device_ptrIiEEEEPiyS9_iiNS7_10__identityEEEvT0_T1_T2_T3_T4_T6__param_4,
	.param .align 1 .b8 _ZN3cub18CUB_300001_SM_10006detail6reduce28DeviceReduceSingleTileKernelINS2_10policy_hubIiyN4cuda3std3__44plusIiEEE10Policy1000EN6thrust24THRUST_300001_SM_1000_NS6detail15normal_iteratorINSD_10device_ptrIiEEEEPiyS9_iiNS7_10__identityEEEvT0_T1_T2_T3_T4_T6__param_5[1]
)
.maxntid 256
.minnctapersm 1
{
	.reg .pred 	%p<59>;
	.reg .b32 	%r<471>;
	.reg .b64 	%rd<56>;
	// demoted variable
	.shared .align 4 .b8 _ZZN3cub18CUB_300001_SM_10006detail6reduce28DeviceReduceSingleTileKernelINS2_10policy_hubIiyN4cuda3std3__44plusIiEEE10Policy1000EN6thrust24THRUST_300001_SM_1000_NS6detail15normal_iteratorINSD_10device_ptrIiEEEEPiyS9_iiNS7_10__identityEEEvT0_T1_T2_T3_T4_T6_E12temp_storage[44];
	ld.param.u64 	%rd18, [_ZN3cub18CUB_300001_SM_10006detail6reduce28DeviceReduceSingleTileKernelINS2_10policy_hubIiyN4cuda3std3__44plusIiEEE10Policy1000EN6thrust24THRUST_300001_SM_1000_NS6detail15normal_iteratorINSD_10device_ptrIiEEEEPiyS9_iiNS7_10__identityEEEvT0_T1_T2_T3_T4_T6__param_0];
	ld.param.u64 	%rd20, [_ZN3cub18CUB_300001_SM_10006detail6reduce28DeviceReduceSingleTileKernelINS2_10policy_hubIiyN4cuda3std3__44plusIiEEE10Policy1000EN6thrust24THRUST_300001_SM_1000_NS6detail15normal_iteratorINSD_10device_ptrIiEEEEPiyS9_iiNS7_10__identityEEEvT0_T1_T2_T3_T4_T6__param_1];
	ld.param.u64 	%rd19, [_ZN3cub18CUB_300001_SM_10006detail6reduce28DeviceReduceSingleTileKernelINS2_10policy_hubIiyN4cuda3std3__44plusIiEEE10Policy1000EN6thrust24THRUST_300001_SM_1000_NS6detail15normal_iteratorINSD_10device_ptrIiEEEEPiyS9_iiNS7_10__identityEEEvT0_T1_T2_T3_T4_T6__param_2];
	ld.param.u32 	%r81, [_ZN3cub18CUB_300001_SM_10006detail6reduce28DeviceReduceSingleTileKernelINS2_10policy_hubIiyN4cuda3std3__44plusIiEEE10Policy1000EN6thrust24THRUST_300001_SM_1000_NS6detail15normal_iteratorINSD_10device_ptrIiEEEEPiyS9_iiNS7_10__identityEEEvT0_T1_T2_T3_T4_T6__param_4];
	cvta.to.global.u64 	%rd1, %rd20;
	setp.ne.s64 	%p1, %rd19, 0;
	@%p1 bra 	$L__BB12_3;
	mov.u32 	%r434, %tid.x;
	setp.ne.s32 	%p58, %r434, 0;
	@%p58 bra 	$L__BB12_51;
	st.global.u32 	[%rd1], %r81;
	bra.uni 	$L__BB12_51;
$L__BB12_3:
	cvta.to.global.u64 	%rd2, %rd18;
	setp.gt.u64 	%p2, %rd19, 4095;
	@%p2 bra 	$L__BB12_28;
	cvt.u32.u64 	%r1, %rd19;
	mov.u32 	%r2, %tid.x;
	setp.ge.u32 	%p24, %r2, %r1;
	mov.b32 	%r452, 0;
	mov.u32 	%r441, %r2;
	@%p24 bra 	$L__BB12_6;
	mul.wide.u32 	%rd41, %r2, 4;
	add.s64 	%rd42, %rd2, %rd41;
	ld.global.u32 	%r452, [%rd42];
	add.s32 	%r441, %r2, 256;
$L__BB12_6:
	setp.ge.u32 	%p25, %r441, %r1;
	@%p25 bra 	$L__BB12_19;
	not.b32 	%r261, %r441;
	add.s32 	%r262, %r261, %r1;
	shr.u32 	%r263, %r262, 8;
	add.s32 	%r7, %r263, 1;
	and.b32  	%r8, %r7, 15;
	setp.lt.u32 	%p26, %r262, 3840;
	@%p26 bra 	$L__BB12_10;
	and.b32  	%r264, %r7, 33554416;
	neg.s32 	%r437, %r264;
	mul.wide.u32 	%rd43, %r441, 4;
	add.s64 	%rd44, %rd43, %rd2;
	add.s64 	%rd51, %rd44, 8192;
$L__BB12_9:
	.pragma "nounroll";
	ld.global.u32 	%r265, [%rd51+-8192];
	add.s32 	%r266, %r265, %r452;
	ld.global.u32 	%r267, [%rd51+-7168];
	add.s32 	%r268, %r267, %r266;
	ld.global.u32 	%r269, [%rd51+-6144];
	add.s32 	%r270, %r269, %r268;
	ld.global.u32 	%r271, [%rd51+-5120];
	add.s32 	%r272, %r271, %r270;
	ld.global.u32 	%r273, [%rd51+-4096];
	add.s32 	%r274, %r273, %r272;
	ld.global.u32 	%r275, [%rd51+-3072];
	add.s32 	%r276, %r275, %r274;
	ld.global.u32 	%r277, [%rd51+-2048];
	add.s32 	%r278, %r277, %r276;
	ld.global.u32 	%r279, [%rd51+-1024];
	add.s32 	%r280, %r279, %r278;
	ld.global.u32 	%r281, [%rd51];
	add.s32 	%r282, %r281, %r280;
	ld.global.u32 	%r283, [%rd51+1024];
	add.s32 	%r284, %r283, %r282;
	ld.global.u32 	%r285, [%rd51+2048];
	add.s32 	%r286, %r285, %r284;
	ld.global.u32 	%r287, [%rd51+3072];
	add.s32 	%r288, %r287, %r286;
	ld.global.u32 	%r289, [%rd51+4096];
	add.s32 	%r290, %r289, %r288;
	ld.global.u32 	%r291, [%rd51+5120];
	add.s32 	%r292, %r291, %r290;
	ld.global.u32 	%r293, [%rd51+6144];
	add.s32 	%r294, %r293, %r292;
	ld.global.u32 	%r295, [%rd51+7168];
	add.s32 	%r452, %r295, %r294;
	add.s32 	%r441, %r441, 4096;
	add.s32 	%r437, %r437, 16;
	add.s64 	%rd51, %rd51, 16384;
	setp.ne.s32 	%p27, %r437, 0;
	@%p27 bra 	$L__BB12_9;
$L__BB12_10:
	setp.eq.s32 	%p28, %r8, 0;
	@%p28 bra 	$L__BB12_19;
	and.b32  	%r19, %r7, 7;
	setp.lt.u32 	%p29, %r8, 8;
	@%p29 bra 	$L__BB12_13;
	mul.wide.s32 	%rd45, %r441, 4;
	add.s64 	%rd46, %rd2, %rd45;
	ld.global.u32 	%r297, [%rd46];
	add.s32 	%r298, %r297, %r452;
	ld.global.u32 	%r299, [%rd46+1024];
	add.s32 	%r300, %r299, %r298;
	ld.global.u32 	%r301, [%rd46+2048];
	add.s32 	%r302, %r301, %r300;
	ld.global.u32 	%r303, [%rd46+3072];
	add.s32 	%r304, %r303, %r302;
	ld.global.u32 	%r305, [%rd46+4096];
	add.s32 	%r306, %r305, %r304;
	ld.global.u32 	%r307, [%rd46+5120];
	add.s32 	%r308, %r307, %r306;
	ld.global.u32 	%r309, [%rd46+6144];
	add.s32 	%r310, %r309, %r308;
	ld.global.u32 	%r311, [%rd46+7168];
	add.s32 	%r452, %r311, %r310;
	add.s32 	%r441, %r441, 2048;
$L__BB12_13:
	setp.eq.s32 	%p30, %r19, 0;
	@%p30 bra 	$L__BB12_19;
	and.b32  	%r25, %r7, 3;
	setp.lt.u32 	%p31, %r19, 4;
	@%p31 bra 	$L__BB12_16;
	mul.wide.s32 	%rd47, %r441, 4;
	add.s64 	%rd48, %rd2, %rd47;
	ld.global.u32 	%r313, [%rd48];
	add.s32 	%r314, %r313, %r452;
	ld.global.u32 	%r315, [%rd48+1024];
	add.s32 	%r316, %r315, %r314;
	ld.global.u32 	%r317, [%rd48+2048];
	add.s32 	%r318, %r317, %r316;
	ld.global.u32 	%r319, [%rd48+3072];
	add.s32 	%r452, %r319, %r318;
	add.s32 	%r441, %r441, 1024;
$L__BB12_16:
	setp.eq.s32 	%p32, %r25, 0;
	@%p32 bra 	$L__BB12_19;
	neg.s32 	%r449, %r25;
$L__BB12_18:
	.pragma "nounroll";
	mul.wide.s32 	%rd49, %r441, 4;
	add.s64 	%rd50, %rd2, %rd49;
	ld.global.u32 	%r320, [%rd50];
	add.s32 	%r452, %r320, %r452;
	add.s32 	%r441, %r441, 256;
	add.s32 	%r449, %r449, 1;
	setp.ne.s32 	%p33, %r449, 0;
	@%p33 bra 	$L__BB12_18;
$L__BB12_19:
	setp.lt.u64 	%p34, %rd19, 256;
	@%p34 bra 	$L__BB12_24;
	// begin inline asm
	mov.u32 %r384, %laneid;
	// end inline asm
	mov.b32 	%r387, 1;
	mov.b32 	%r408, 31;
	mov.b32 	%r409, -1;
	// begin inline asm
	shfl.sync.down.b32 %r385, %r452, %r387, %r408, %r409;
	// end inline asm
	setp.gt.s32 	%p50, %r384, 30;
	selp.b32 	%r410, 0, %r385, %p50;
	add.s32 	%r391, %r410, %r452;
	mov.b32 	%r392, 2;
	// begin inline asm
	shfl.sync.down.b32 %r390, %r391, %r392, %r408, %r409;
	// end inline asm
	setp.gt.s32 	%p51, %r384, 29;
	selp.b32 	%r411, 0, %r390, %p51;
	add.s32 	%r396, %r391, %r411;
	mov.b32 	%r397, 4;
	// begin inline asm
	shfl.sync.down.b32 %r395, %r396, %r397, %r408, %r409;
	// end inline asm
	setp.gt.s32 	%p52, %r384, 27;
	selp.b32 	%r412, 0, %r395, %p52;
	add.s32 	%r401, %r396, %r412;
	mov.b32 	%r402, 8;
	// begin inline asm
	shfl.sync.down.b32 %r400, %r401, %r402, %r408, %r409;
	// end inline asm
	setp.gt.s32 	%p53, %r384, 23;
	selp.b32 	%r413, 0, %r400, %p53;
	add.s32 	%r406, %r401, %r413;
	mov.b32 	%r407, 16;
	// begin inline asm
	shfl.sync.down.b32 %r405, %r406, %r407, %r408, %r409;
	// end inline asm
	setp.gt.s32 	%p54, %r384, 15;
	selp.b32 	%r414, 0, %r405, %p54;
	add.s32 	%r470, %r406, %r414;
	setp.ne.s32 	%p55, %r384, 0;
	@%p55 bra 	$L__BB12_22;
	shr.u32 	%r415, %r2, 3;
	and.b32  	%r416, %r415, 124;
	mov.u32 	%r417, _ZZN3cub18CUB_300001_SM_10006detail6reduce28DeviceReduceSingleTileKernelINS2_10policy_hubIiyN4cuda3std3__44plusIiEEE10Policy1000EN6thrust24THRUST_300001_SM_1000_NS6detail15normal_iteratorINSD_10device_ptrIiEEEEPiyS9_iiNS7_10__identityEEEvT0_T1_T2_T3_T4_T6_E12temp_storage;
	add.s32 	%r418, %r417, %r416;
	st.shared.u32 	[%r418+8], %r470;
$L__BB12_22:
	bar.sync 	0;
	setp.ne.s32 	%p56, %r2, 0;
	@%p56 bra 	$L__BB12_49;
	ld.shared.u32 	%r419, [_ZZN3cub18CUB_300001_SM_10006detail6reduce28DeviceReduceSingleTileKernelINS2_10policy_hubIiyN4cuda3std3__44plusIiEEE10Policy1000EN6thrust24THRUST_300001_SM_1000_NS6detail15normal_iteratorINSD_10device_ptrIiEEEEPiyS9_iiNS7_10__identityEEEvT0_T1_T2_T3_T4_T6_E12temp_storage+12];
	add.s32 	%r420, %r419, %r470;
	ld.shared.u32 	%r421, [_ZZN3cub18CUB_300001_SM_10006detail6reduce28DeviceReduceSingleTileKernelINS2_10policy_hubIiyN4cuda3std3__44plusIiEEE10Policy1000EN6thrust24THRUST_300001_SM_1000_NS6detail15normal_iteratorINSD_10device_ptrIiEEEEPiyS9_iiNS7_10__identityEEEvT0_T1_T2_T3_T4_T6_E12temp_storage+16];
	add.s32 	%r422, %r420, %r421;
	ld.shared.u32 	%r423, [_ZZN3cub18CUB_300001_SM_10006detail6reduce28DeviceReduceSingleTileKernelINS2_10policy_hubIiyN4cuda3std3__44plusIiEEE10Policy1000EN6thrust24THRUST_300001_SM_1000_NS6detail15normal_iteratorINSD_10device_ptrIiEEEEPiyS9_iiNS7_10__identityEEEvT0_T1_T2_T3_T4_T6_E12temp_storage+20];
	add.s32 	%r424, %r422, %r423;
	ld.shared.u32 	%r425, [_ZZN3cub18CUB_300001_SM_10006detail6reduce28DeviceReduceSingleTileKernelINS2_10policy_hubIiyN4cuda3std3__44plusIiEEE10Policy1000EN6thrust24THRUST_300001_SM_1000_NS6detail15normal_iteratorINSD_10device_ptrIiEEEEPiyS9_iiNS7_10__identityEEEvT0_T1_T2_T3_T4_T6_E12temp_storage+24];
	add.s32 	%r426, %r424, %r425;
	ld.shared.u32 	%r427, [_ZZN3cub18CUB_300001_SM_10006detail6reduce28DeviceReduceSingleTileKernelINS2_10policy_hubIiyN4cuda3std3__44plusIiEEE10Policy1000EN6thrust24THRUST_300001_SM_1000_NS6detail15normal_iteratorINSD_10device_ptrIiEEEEPiyS9_iiNS7_10__identityEEEvT0_T1_T2_T3_T4_T6_E12temp_storage+28];
	add.s32 	%r428, %r426, %r427;
	ld.shared.u32 	%r429, [_ZZN3cub18CUB_300001_SM_10006detail6reduce28DeviceReduceSingleTileKernelINS2_10policy_hubIiyN4cuda3std3__44plusIiEEE10Policy1000EN6thrust24THRUST_300001_SM_1000_NS6detail15normal_iteratorINSD_10device_ptrIiEEEEPiyS9_iiNS7_10__identityEEEvT0_T1_T2_T3_T4_T6_E12temp_storage+32];
	add.s32 	%r430, %r428, %r429;
	ld.shared.u32 	%r431, [_ZZN3cub18CUB_300001_SM_10006detail6reduce28DeviceReduceSingleTileKernelINS2_10policy_hubIiyN4cuda3std3__44plusIiEEE10Policy1000EN6thrust24THRUST_300001_SM_1000_NS6detail15normal_iteratorINSD_10device_ptrIiEEEEPiyS9_iiNS7_10__identityEEEvT0_T1_T2_T3_T4_T6_E12temp_storage+36];
	add.s32 	%r470, %r430, %r431;
	bra.uni 	$L__BB12_49;
$L__BB12_24:
	// begin inline asm
	mov.u32 %r321, %laneid;
	// end inline asm
	and.b32  	%r347, %r2, 992;
	add.s32 	%r348, %r347, 32;
	setp.gt.u32 	%p35, %r348, %r1;
	not.b32 	%r349, %r347;
	add.s32 	%r350, %r1, %r349;
	selp.b32 	%r345, %r350, 31, %p35;
	mov.b32 	%r324, 1;
	mov.b32 	%r346, -1;
	// begin inline asm
	shfl.sync.down.b32 %r322, %r452, %r324, %r345, %r346;
	// end inline asm
	setp.lt.s32 	%p36, %r321, %r345;
	selp.b32 	%r351, %r322, 0, %p36;
	add.s32 	%r328, %r351, %r452;
	mov.b32 	%r329, 2;
	// begin inline asm
	shfl.sync.down.b32 %r327, %r328, %r329, %r345, %r346;
	// end inline asm
	add.s32 	%r352, %r321, 2;
	setp.gt.s32 	%p37, %r352, %r345;
	selp.b32 	%r353, 0, %r327, %p37;
	add.s32 	%r333, %r328, %r353;
	mov.b32 	%r334, 4;
	// begin inline asm
	shfl.sync.down.b32 %r332, %r333, %r334, %r345, %r346;
	// end inline asm
	add.s32 	%r354, %r321, 4;
	setp.gt.s32 	%p38, %r354, %r345;
	selp.b32 	%r355, 0, %r332, %p38;
	add.s32 	%r338, %r333, %r355;
	mov.b32 	%r339, 8;
	// begin inline asm
	shfl.sync.down.b32 %r337, %r338, %r339, %r345, %r346;
	// end inline asm
	add.s32 	%r356, %r321, 8;
	setp.gt.s32 	%p39, %r356, %r345;
	selp.b32 	%r357, 0, %r337, %p39;
	add.s32 	%r343, %r338, %r357;
	mov.b32 	%r344, 16;
	// begin inline asm
	shfl.sync.down.b32 %r342, %r343, %r344, %r345, %r346;
	// end inline asm
	add.s32 	%r358, %r321, 16;
	setp.gt.s32 	%p40, %r358, %r345;
	selp.b32 	%r359, 0, %r342, %p40;
	add.s32 	%r470, %r343, %r359;
	setp.ne.s32 	%p41, %r321, 0;
	@%p41 bra 	$L__BB12_26;
	shr.u32 	%r360, %r2, 3;
	and.b32  	%r361, %r360, 124;
	mov.u32 	%r362, _ZZN3cub18CUB_300001_SM_10006detail6reduce28DeviceReduceSingleTileKernelINS2_10policy_hubIiyN4cuda3std3__44plusIiEEE10Policy1000EN6thrust24THRUST_300001_SM_1000_NS6detail15normal_iteratorINSD_10device_ptrIiEEEEPiyS9_iiNS7_10__identityEEEvT0_T1_T2_T3_T4_T6_E12temp_storage;
	add.s32 	%r363, %r362, %r361;
	st.shared.u32 	[%r363+8], %r470;
$L__BB12_26:
	bar.sync 	0;
	setp.ne.s32 	%p42, %r2, 0;
	@%p42 bra 	$L__BB12_49;
	setp.gt.u64 	%p43, %rd19, 32;
	ld.shared.u32 	%r364, [_ZZN3cub18CUB_300001_SM_10006detail6reduce28DeviceReduceSingleTileKernelINS2_10policy_hubIiyN4cuda3std3__44plusIiEEE10Policy1000EN6thrust24THRUST_300001_SM_1000_NS6detail15normal_iteratorINSD_10device_ptrIiEEEEPiyS9_iiNS7_10__identityEEEvT0_T1_T2_T3_T4_T6_E12temp_storage+12];
	selp.b32 	%r365, %r364, 0, %p43;
	add.s32 	%r366, %r365, %r470;
	setp.gt.u64 	%p44, %rd19, 64;
	ld.shared.u32 	%r367, [_ZZN3cub18CUB_300001_SM_10006detail6reduce28DeviceReduceSingleTileKernelINS2_10policy_hubIiyN4cuda3std3__44plusIiEEE10Policy1000EN6thrust24THRUST_300001_SM_1000_NS6detail15normal_iteratorINSD_10device_ptrIiEEEEPiyS9_iiNS7_10__identityEEEvT0_T1_T2_T3_T4_T6_E12temp_storage+16];
	selp.b32 	%r368, %r367, 0, %p44;
	add.s32 	%r369, %r366, %r368;
	setp.gt.u64 	%p45, %rd19, 96;
	ld.shared.u32 	%r370, [_ZZN3cub18CUB_300001_SM_10006detail6reduce28DeviceReduceSingleTileKernelINS2_10policy_hubIiyN4cuda3std3__44plusIiEEE10Policy1000EN6thrust24THRUST_300001_SM_1000_NS6detail15normal_iteratorINSD_10device_ptrIiEEEEPiyS9_iiNS7_10__identityEEEvT0_T1_T2_T3_T4_T6_E12temp_storage+20];
	selp.b32 	%r371, %r370, 0, %p45;
	add.s32 	%r372, %r369, %r371;
	setp.gt.u64 	%p46, %rd19, 128;
	ld.shared.u32 	%r373, [_ZZN3cub18CUB_300001_SM_10006detail6reduce28DeviceReduceSingleTileKernelINS2_10policy_hubIiyN4cuda3std3__44plusIiEEE10Policy1000EN6thrust24THRUST_300001_SM_1000_NS6detail15normal_iteratorINSD_10device_ptrIiEEEEPiyS9_iiNS7_10__identityEEEvT0_T1_T2_T3_T4_T6_E12temp_storage+24];
	selp.b32 	%r374, %r373, 0, %p46;
	add.s32 	%r375, %r372, %r374;
	setp.gt.u64 	%p47, %rd19, 160;
	ld.shared.u32 	%r376, [_ZZN3cub18CUB_300001_SM_10006detail6reduce28DeviceReduceSingleTileKernelINS2_10policy_hubIiyN4cuda3std3__44plusIiEEE10Policy1000EN6thrust24THRUST_300001_SM_1000_NS6detail15normal_iteratorINSD_10device_ptrIiEEEEPiyS9_iiNS7_10__identityEEEvT0_T1_T2_T3_T4_T6_E12temp_storage+28];
	selp.b32 	%r377, %r376, 0, %p47;
	add.s32 	%r378, %r375, %r377;
	setp.gt.u64 	%p48, %rd19, 192;
	ld.shared.u32 	%r379, [_ZZN3cub18CUB_300001_SM_10006detail6reduce28DeviceReduceSingleTileKernelINS2_10policy_hubIiyN4cuda3std3__44plusIiEEE10Policy1000EN6thrust24THRUST_300001_SM_1000_NS6detail15normal_iteratorINSD_10device_ptrIiEEEEPiyS9_iiNS7_10__identityEEEvT0_T1_T2_T3_T4_T6_E12temp_storage+32];
	selp.b32 	%r380, %r379, 0, %p48;
	add.s32 	%r381, %r378, %r380;
	setp.gt.u64 	%p49, %rd19, 224;
	ld.shared.u32 	%r382, [_ZZN3cub18CUB_300001_SM_10006detail6reduce28DeviceReduceSingleTileKernelINS2_10policy_hubIiyN4cuda3std3__44plusIiEEE10Policy1000EN6thrust24THRUST_300001_SM_1000_NS6detail15normal_iteratorINSD_10device_ptrIiEEEEPiyS9_iiNS7_10__identityEEEvT0_T1_T2_T3_T4_T6_E12temp_storage+36];
	selp.b32 	%r383, %r382, 0, %p49;
	add.s32 	%r470, %r381, %r383;
	bra.uni 	$L__BB12_49;
$L__BB12_28:
	mov.u32 	%r43, %tid.x;
	cvt.u64.u32 	%rd6, %r43;
	mul.wide.u32 	%rd22, %r43, 4;
	add.s64 	%rd7, %rd2, %rd22;
	ld.global.u32 	%r82, [%rd7];
	ld.global.u32 	%r83, [%rd7+1024];
	ld.global.u32 	%r84, [%rd7+2048];
	ld.global.u32 	%r85, [%rd7+3072];
	ld.global.u32 	%r86, [%rd7+4096];
	ld.global.u32 	%r87, [%rd7+5120];
	ld.global.u32 	%r88, [%rd7+6144];
	ld.global.u32 	%r89, [%rd7+7168];
	ld.global.u32 	%r90, [%rd7+8192];
	ld.global.u32 	%r91, [%rd7+9216];
	ld.global.u32 	%r92, [%rd7+10240];
	ld.global.u32 	%r93, [%rd7+11264];
	ld.global.u32 	%r94, [%rd7+12288];
	ld.global.u32 	%r95, [%rd7+13312];
	ld.global.u32 	%r96, [%rd7+14336];
	ld.global.u32 	%r97, [%rd7+15360];
	add.s32 	%r98, %r83, %r82;
	add.s32 	%r99, %r84, %r98;
	add.s32 	%r100, %r85, %r99;
	add.s32 	%r101, %r86, %r100;
	add.s32 	%r102, %r87, %r101;
	add.s32 	%r103, %r88, %r102;
	add.s32 	%r104, %r89, %r103;
	add.s32 	%r105, %r90, %r104;
	add.s32 	%r106, %r91, %r105;
	add.s32 	%r107, %r92, %r106;
	add.s32 	%r108, %r93, %r107;
	add.s32 	%r109, %r94, %r108;
	add.s32 	%r110, %r95, %r109;
	add.s32 	%r111, %r96, %r110;
	add.s32 	%r469, %r97, %r111;
	add.s64 	%rd8, %rd19, -4096;
	setp.lt.u64 	%p3, %rd8, 4096;
	mov.b64 	%rd53, 4096;
	@%p3 bra 	$L__BB12_32;
	mov.b64 	%rd53, 4096;
$L__BB12_30:
	shl.b64 	%rd24, %rd53, 2;
	add.s64 	%rd25, %rd7, %rd24;
	ld.global.u32 	%r112, [%rd25];
	ld.global.u32 	%r113, [%rd25+1024];
	ld.global.u32 	%r114, [%rd25+2048];
	ld.global.u32 	%r115, [%rd25+3072];
	ld.global.u32 	%r116, [%rd25+4096];
	ld.global.u32 	%r117, [%rd25+5120];
	ld.global.u32 	%r118, [%rd25+6144];
	ld.global.u32 	%r119, [%rd25+7168];
	ld.global.u32 	%r120, [%rd25+8192];
	ld.global.u32 	%r121, [%rd25+9216];
	ld.global.u32 	%r122, [%rd25+10240];
	ld.global.u32 	%r123, [%rd25+11264];
	ld.global.u32 	%r124, [%rd25+12288];
	ld.global.u32 	%r125, [%rd25+13312];
	ld.global.u32 	%r126, [%rd25+14336];
	ld.global.u32 	%r127, [%rd25+15360];
	add.s32 	%r128, %r112, %r469;
	add.s32 	%r129, %r113, %r128;
	add.s32 	%r130, %r114, %r129;
	add.s32 	%r131, %r115, %r130;
	add.s32 	%r132, %r116, %r131;
	add.s32 	%r133, %r117, %r132;
	add.s32 	%r134, %r118, %r133;
	add.s32 	%r135, %r119, %r134;
	add.s32 	%r136, %r120, %r135;
	add.s32 	%r137, %r121, %r136;
	add.s32 	%r138, %r122, %r137;
	add.s32 	%r139, %r123, %r138;
	add.s32 	%r140, %r124, %r139;
	add.s32 	%r141, %r125, %r140;
	add.s32 	%r142, %r126, %r141;
	add.s32 	%r469, %r127, %r142;
	sub.s64 	%rd26, %rd19, %rd53;
	setp.lt.u64 	%p4, %rd26, 4096;
	@%p4 bra 	$L__BB12_45;
	add.s64 	%rd53, %rd53, 4096;
	setp.le.u64 	%p5, %rd53, %rd8;
	@%p5 bra 	$L__BB12_30;
$L__BB12_32:
	setp.le.u64 	%p6, %rd19, %rd53;
	cvt.u32.u64 	%r143, %rd53;
	cvt.u32.u64 	%r144, %rd19;
	sub.s32 	%r145, %r144, %r143;
	setp.ge.s32 	%p7, %r43, %r145;
	or.pred  	%p8, %p6, %p7;
	@%p8 bra 	$L__BB12_45;
	not.b32 	%r149, %r43;
	add.s32 	%r150, %r149, %r144;
	sub.s32 	%r152, %r150, %r143;
	shr.u32 	%r153, %r152, 8;
	add.s32 	%r48, %r153, 1;
	and.b32  	%r49, %r48, 15;
	setp.lt.u32 	%p9, %r152, 3840;
	mov.u32 	%r459, %r43;
	@%p9 bra 	$L__BB12_36;
	and.b32  	%r154, %r48, 33554416;
	neg.s32 	%r455, %r154;
	add.s64 	%rd27, %rd53, %rd6;
	shl.b64 	%rd28, %rd27, 2;
	add.s64 	%rd29, %rd28, %rd2;
	add.s64 	%rd54, %rd29, 8192;
	mov.u32 	%r459, %r43;
$L__BB12_35:
	.pragma "nounroll";
	ld.global.u32 	%r155, [%rd54+-8192];
	add.s32 	%r156, %r155, %r469;
	ld.global.u32 	%r157, [%rd54+-7168];
	add.s32 	%r158, %r157, %r156;
	ld.global.u32 	%r159, [%rd54+-6144];
	add.s32 	%r160, %r159, %r158;
	ld.global.u32 	%r161, [%rd54+-5120];
	add.s32 	%r162, %r161, %r160;
	ld.global.u32 	%r163, [%rd54+-4096];
	add.s32 	%r164, %r163, %r162;
	ld.global.u32 	%r165, [%rd54+-3072];
	add.s32 	%r166, %r165, %r164;
	ld.global.u32 	%r167, [%rd54+-2048];
	add.s32 	%r168, %r167, %r166;
	ld.global.u32 	%r169, [%rd54+-1024];
	add.s32 	%r170, %r169, %r168;
	ld.global.u32 	%r171, [%rd54];
	add.s32 	%r172, %r171, %r170;
	ld.global.u32 	%r173, [%rd54+1024];
	add.s32 	%r174, %r173, %r172;
	ld.global.u32 	%r175, [%rd54+2048];
	add.s32 	%r176, %r175, %r174;
	ld.global.u32 	%r177, [%rd54+3072];
	add.s32 	%r178, %r177, %r176;
	ld.global.u32 	%r179, [%rd54+4096];
	add.s32 	%r180, %r179, %r178;
	ld.global.u32 	%r181, [%rd54+5120];
	add.s32 	%r182, %r181, %r180;
	ld.global.u32 	%r183, [%rd54+6144];
	add.s32 	%r184, %r183, %r182;
	ld.global.u32 	%r185, [%rd54+7168];
	add.s32 	%r469, %r185, %r184;
	add.s32 	%r459, %r459, 4096;
	add.s32 	%r455, %r455, 16;
	add.s64 	%rd54, %rd54, 16384;
	setp.ne.s32 	%p10, %r455, 0;
	@%p10 bra 	$L__BB12_35;
$L__BB12_36:
	setp.eq.s32 	%p11, %r49, 0;
	@%p11 bra 	$L__BB12_45;
	and.b32  	%r60, %r48, 7;
	setp.lt.u32 	%p12, %r49, 8;
	@%p12 bra 	$L__BB12_39;
	cvt.u64.u32 	%rd30, %r459;
	add.s64 	%rd31, %rd53, %rd30;
	shl.b64 	%rd32, %rd31, 2;
	add.s64 	%rd33, %rd2, %rd32;
	ld.global.u32 	%r187, [%rd33];
	add.s32 	%r188, %r187, %r469;
	ld.global.u32 	%r189, [%rd33+1024];
	add.s32 	%r190, %r189, %r188;
	ld.global.u32 	%r191, [%rd33+2048];
	add.s32 	%r192, %r191, %r190;
	ld.global.u32 	%r193, [%rd33+3072];
	add.s32 	%r194, %r193, %r192;
	ld.global.u32 	%r195, [%rd33+4096];
	add.s32 	%r196, %r195, %r194;
	ld.global.u32 	%r197, [%rd33+5120];
	add.s32 	%r198, %r197, %r196;
	ld.global.u32 	%r199, [%rd33+6144];
	add.s32 	%r200, %r199, %r198;
	ld.global.u32 	%r201, [%rd33+7168];
	add.s32 	%r469, %r201, %r200;
	add.s32 	%r459, %r459, 2048;
$L__BB12_39:
	setp.eq.s32 	%p13, %r60, 0;
	@%p13 bra 	$L__BB12_45;
	and.b32  	%r66, %r48, 3;
	setp.lt.u32 	%p14, %r60, 4;
	@%p14 bra 	$L__BB12_42;
	cvt.u64.u32 	%rd34, %r459;
	add.s64 	%rd35, %rd53, %rd34;
	shl.b64 	%rd36, %rd35, 2;
	add.s64 	%rd37, %rd2, %rd36;
	ld.global.u32 	%r203, [%rd37];
	add.s32 	%r204, %r203, %r469;
	ld.global.u32 	%r205, [%rd37+1024];
	add.s32 	%r206, %r205, %r204;
	ld.global.u32 	%r207, [%rd37+2048];
	add.s32 	%r208, %r207, %r206;
	ld.global.u32 	%r209, [%rd37+3072];
	add.s32 	%r469, %r209, %r208;
	add.s32 	%r459, %r459, 1024;
$L__BB12_42:
	setp.eq.s32 	%p15, %r66, 0;
	@%p15 bra 	$L__BB12_45;
	cvt.u64.u32 	%rd38, %r459;
	add.s64 	%rd39, %rd53, %rd38;
	shl.b64 	%rd40, %rd39, 2;
	add.s64 	%rd55, %rd2, %rd40;
	neg.s32 	%r467, %r66;
$L__BB12_44:
	.pragma "nounroll";
	ld.global.u32 	%r210, [%rd55];
	add.s32 	%r469, %r210, %r469;
	add.s64 	%rd55, %rd55, 1024;
	add.s32 	%r467, %r467, 1;
	setp.ne.s32 	%p16, %r467, 0;
	@%p16 bra 	$L__BB12_44;
$L__BB12_45:
	// begin inline asm
	mov.u32 %r211, %laneid;
	// end inline asm
	mov.b32 	%r214, 1;
	mov.b32 	%r235, 31;
	mov.b32 	%r236, -1;
	// begin inline asm
	shfl.sync.down.b32 %r212, %r469, %r214, %r235, %r236;
	// end inline asm
	setp.gt.s32 	%p17, %r211, 30;
	selp.b32 	%r237, 0, %r212, %p17;
	add.s32 	%r218, %r237, %r469;
	mov.b32 	%r219, 2;
	// begin inline asm
	shfl.sync.down.b32 %r217, %r218, %r219, %r235, %r236;
	// end inline asm
	setp.gt.s32 	%p18, %r211, 29;
	selp.b32 	%r238, 0, %r217, %p18;
	add.s32 	%r223, %r218, %r238;
	mov.b32 	%r224, 4;
	// begin inline asm
	shfl.sync.down.b32 %r222, %r223, %r224, %r235, %r236;
	// end inline asm
	setp.gt.s32 	%p19, %r211, 27;
	selp.b32 	%r239, 0, %r222, %p19;
	add.s32 	%r228, %r223, %r239;
	mov.b32 	%r229, 8;
	// begin inline asm
	shfl.sync.down.b32 %r227, %r228, %r229, %r235, %r236;
	// end inline asm
	setp.gt.s32 	%p20, %r211, 23;
	selp.b32 	%r240, 0, %r227, %p20;
	add.s32 	%r233, %r228, %r240;
	mov.b32 	%r234, 16;
	// begin inline asm
	shfl.sync.down.b32 %r232, %r233, %r234, %r235, %r236;
	// end inline asm
	setp.gt.s32 	%p21, %r211, 15;
	selp.b32 	%r241, 0, %r232, %p21;
	add.s32 	%r470, %r233, %r241;
	setp.ne.s32 	%p22, %r211, 0;
	@%p22 bra 	$L__BB12_47;
	shr.u32 	%r242, %r43, 3;
	and.b32  	%r243, %r242, 124;
	mov.u32 	%r244, _ZZN3cub18CUB_300001_SM_10006detail6reduce28DeviceReduceSingleTileKernelINS2_10policy_hubIiyN4cuda3std3__44plusIiEEE10Policy1000EN6thrust24THRUST_300001_SM_1000_NS6detail15normal_iteratorINSD_10device_ptrIiEEEEPiyS9_iiNS7_10__identityEEEvT0_T1_T2_T3_T4_T6_E12temp_storage;
	add.s32 	%r245, %r244, %r243;
	st.shared.u32 	[%r245+8], %r470;
$L__BB12_47:
	bar.sync 	0;
	setp.ne.s32 	%p23, %r43, 0;
	@%p23 bra 	$L__BB12_49;
	ld.shared.u32 	%r246, [_ZZN3cub18CUB_300001_SM_10006detail6reduce28DeviceReduceSingleTileKernelINS2_10policy_hubIiyN4cuda3std3__44plusIiEEE10Policy1000EN6thrust24THRUST_300001_SM_1000_NS6detail15normal_iteratorINSD_10device_ptrIiEEEEPiyS9_iiNS7_10__identityEEEvT0_T1_T2_T3_T4_T6_E12temp_storage+12];
	add.s32 	%r247, %r246, %r470;
	ld.shared.u32 	%r248, [_ZZN3cub18CUB_300001_SM_10006detail6reduce28DeviceReduceSingleTileKernelINS2_10policy_hubIiyN4cuda3std3__44plusIiEEE10Policy1000EN6thrust24THRUST_300001_SM_1000_NS6detail15normal_iteratorINSD_10device_ptrIiEEEEPiyS9_iiNS7_10__identityEEEvT0_T1_T2_T3_T4_T6_E12temp_storage+16];
	add.s32 	%r249, %r247, %r248;
	ld.shared.u32 	%r250, [_ZZN3cub18CUB_300001_SM_10006detail6reduce28DeviceReduceSingleTileKernelINS2_10policy_hubIiyN4cuda3std3__44plusIiEEE10Policy1000EN6thrust24THRUST_300001_SM_1000_NS6detail15normal_iteratorINSD_10device_ptrIiEEEEPiyS9_iiNS7_10__identityEEEvT0_T1_T2_T3_T4_T6_E12temp_storage+20];
	add.s32 	%r251, %r249, %r250;
	ld.shared.u32 	%r252, [_ZZN3cub18CUB_300001_SM_10006detail6reduce28DeviceReduceSingleTileKernelINS2_10policy_hubIiyN4cuda3std3__44plusIiEEE10Policy1000EN6thrust24THRUST_300001_SM_1000_NS6detail15normal_iteratorINSD_10device_ptrIiEEEEPiyS9_iiNS7_10__identityEEEvT0_T1_T2_T3_T4_T6_E12temp_storage+24];
	add.s32 	%r253, %r251, %r252;
	ld.shared.u32 	%r254, [_ZZN3cub18CUB_300001_SM_10006detail6reduce28DeviceReduceSingleTileKernelINS2_10policy_hubIiyN4cuda3std3__44plusIiEEE10Policy1000EN6thrust24THRUST_300001_SM_1000_NS6detail15normal_iteratorINSD_10device_ptrIiEEEEPiyS9_iiNS7_10__identityEEEvT0_T1_T2_T3_T4_T6_E12temp_storage+28];
	add.s32 	%r255, %r253, %r254;
	ld.shared.u32 	%r256, [_ZZN3cub18CUB_300001_SM_10006detail6reduce28DeviceReduceSingleTileKernelINS2_10policy_hubIiyN4cuda3std3__44plusIiEEE10Policy1000EN6thrust24THRUST_300001_SM_1000_NS6detail15normal_iteratorINSD_10device_ptrIiEEEEPiyS9_iiNS7_10__identityEEEvT0_T1_T2_T3_T4_T6_E12temp_storage+32];
	add.s32 	%r257, %r255, %r256;
	ld.shared.u32 	%r258, [_ZZN3cub18CUB_300001_SM_10006detail6reduce28DeviceReduceSingleTileKernelINS2_10policy_hubIiyN4cuda3std3__44plusIiEEE10Policy1000EN6thrust24THRUST_300001_SM_1000_NS6detail15normal_iteratorINSD_10device_ptrIiEEEEPiyS9_iiNS7_10__identityEEEvT0_T1_T2_T3_T4_T6_E12temp_storage+36];
	add.s32 	%r470, %r257, %r258;
$L__BB12_49:
	mov.u32 	%r432, %tid.x;
	setp.ne.s32 	%p57, %r432, 0;
	@%p57 bra 	$L__BB12_51;
	add.s32 	%r433, %r470, %r81;
	st.global.u32 	[%rd1], %r433;
$L__BB12_51:
	ret;

}
	// .globl	_ZN3cub18CUB_300001_SM_10006detail6reduce18DeviceReduceKernelINS2_10policy_hubIiyN4cuda3std3__44plusIiEEE10Policy1000EN6thrust24THRUST_300001_SM_1000_NS6detail15normal_iteratorINSD_10device_ptrIiEEEEyS9_iNS7_10__identityEEEvT0_PT3_T1_NS0_13GridEvenShareISN_EET2_T4_
.visible .entry _ZN3cub18CUB_300001_SM_10006detail6reduce18DeviceReduceKernelINS2_10policy_hubIiyN4cuda3std3__44plusIiEEE10Policy1000EN6thrust24THRUST_300001_SM_1000_NS6detail15normal_iteratorINSD_10device_ptrIiEEEEyS9_iNS7_10__identityEEEvT0_PT3_T1_NS0_13GridEvenShareISN_EET2_T4_(
	.param .align 8 .b8 _ZN3cub18CUB_300001_SM_10006detail6reduce18DeviceReduceKernelINS2_10policy_hubIiyN4cuda3std3__44plusIiEEE10Policy1000EN6thrust24THRUST_300001_SM_1000_NS6detail15normal_iteratorINSD_10device_ptrIiEEEEyS9_iNS7_10__identityEEEvT0_PT3_T1_NS0_13GridEvenShareISN_EET2_T4__param_0[8],
	.param .u64 .ptr .align 1 _ZN3cub18CUB_300001_SM_10006detail6reduce18DeviceReduceKernelINS2_10policy_hubIiyN4cuda3std3__44plusIiEEE10Policy1000EN6thrust24THRUST_300001_SM_1000_NS6detail15normal_iteratorINSD_10device_ptrIiEEEEyS9_iNS7_10__identityEEEvT0_PT3_T1_NS0_13GridEvenShareISN_EET2_T4__param_1,
	.param .u64 _ZN3cub18CUB_300001_SM_10006detail6reduce18DeviceReduceKernelINS2_10policy_hubIiyN4cuda3std3__44plusIiEEE10Policy1000EN6thrust24THRUST_300001_SM_1000_NS6detail15normal_iteratorINSD_10device_ptrIiEEEEyS9_iNS7_10__identityEEEvT0_PT3_T1_NS0_13GridEvenShareISN_EET2_T4__param_2,
	.param .align 8 .b8 _ZN3cub18CUB_300001_SM_10006detail6reduce18DeviceReduceKernelINS2_10policy_hubIiyN4cuda3std3__44plusIiEEE10Policy1000EN6thrust24THRUST_300001_SM_1000_NS6detail15normal_iteratorINSD_10device_ptrIiEEEEyS9_iNS7_10__identityEEEvT0_PT3_T1_NS0_13GridEvenShareISN_EET2_T4__param_3[72],
	.param .align 1 .b8 _ZN3cub18CUB_300001_SM_10006detail6reduce18DeviceReduceKernelINS2_10policy_hubIiyN4cuda3std3__44plusIiEEE10Policy1000EN6thrust24THRUST_300001_SM_1000_NS6detail15normal_iteratorINSD_10device_ptrIiEEEEyS9_iNS7_10__identityEEEvT0_PT3_T1_NS0_13GridEvenShareISN_EET2_T4__param_4[1],
	.param .align 1 .b8 _ZN3cub18CUB_300001_SM_10006detail6reduce18DeviceReduceKernelINS2_10policy_hubIiyN4cuda3std3__44plusIiEEE10Policy1000EN6thrust24THRUST_300001_SM_1000_NS6detail15normal_iteratorINSD_10device_ptrIiEEEEyS9_iNS7_10__identityEEEvT0_PT3_T1_NS0_13GridEvenShareISN_EET2_T4__param_5[1]
)
.maxntid 256
{
	.reg .pred 	%p<57>;
	.reg .b16 	%rs<4>;
	.reg .b32 	%r<502>;
	.reg .b64 	%rd<78>;
	// demoted variable
	.shared .align 4 .b8 _ZZN3cub18CUB_300001_SM_10006detail6reduce18DeviceReduceKernelINS2_10policy_hubIiyN4cuda3std3__44plusIiEEE10Policy1000EN6thrust24THRUST_300001_SM_1000_NS6detail15normal_iteratorINSD_10device_ptrIiEEEEyS9_iNS7_10__identityEEEvT0_PT3_T1_NS0_13GridEvenShareISN_EET2_T4_E12temp_storage[44];
	ld.param.u64 	%rd1, [_ZN3cub18CUB_300001_SM_10006detail6reduce18DeviceReduceKernelINS2_10policy_hubIiyN4cuda3std3__44plusIiEEE10Policy1000EN6thrust24THRUST_300001_SM_1000_NS6detail15normal_iteratorINSD_10device_ptrIiEEEEyS9_iNS7_10__identityEEEvT0_PT3_T1_NS0_13GridEvenShareISN_EET2_T4__param_3+32];
	ld.param.u32 	%r1, [_ZN3cub18CUB_300001_SM_10006detail6reduce18DeviceReduceKernelINS2_10policy_hubIiyN4cuda3std3__44plusIiEEE10Policy1000EN6thrust24THRUST_300001_SM_1000_NS6detail15normal_iteratorINSD_10device_ptrIiEEEEyS9_iNS7_10__identityEEEvT0_PT3_T1_NS0_13GridEvenShareISN_EET2_T4__param_3+40];
	ld.param.u64 	%rd25, [_ZN3cub18CUB_300001_SM_10006detail6reduce18DeviceReduceKernelINS2_10policy_hubIiyN4cuda3std3__44plusIiEEE10Policy1000EN6thrust24THRUST_300001_SM_1000_NS6detail15normal_iteratorINSD_10device_ptrIiEEEEyS9_iNS7_10__identityEEEvT0_PT3_T1_NS0_13GridEvenShareISN_EET2_T4__param_0];
	cvta.to.global.u64 	%rd2, %rd25;
	mov.u32 	%r2, %ctaid.x;
	shl.b32 	%r88, %r1, 12;
	cvt.s64.s32 	%rd3, %r88;
	shl.b32 	%r89, %r2, 12;
	cvt.u64.u32 	%rd4, %r89;
	sub.s64 	%rd5, %rd1, %rd4;
	setp.gt.u64 	%p1, %rd5, 4095;
	@%p1 bra 	$L__BB13_25;
	cvt.u32.u64 	%r287, %rd4;
	cvt.u32.u64 	%r3, %rd1;
	sub.s32 	%r4, %r3, %r287;
	mov.u32 	%r5, %tid.x;
	setp.ge.s32 	%p23, %r5, %r4;
	mov.b32 	%r482, 0;
	mov.u32 	%r471, %r5;
	@%p23 bra 	$L__BB13_3;
	add.s32 	%r289, %r287, %r5;
	mul.wide.u32 	%rd51, %r289, 4;
	add.s64 	%rd52, %rd2, %rd51;
	ld.global.u32 	%r482, [%rd52];
	add.s32 	%r471, %r5, 256;
$L__BB13_3:
	setp.ge.s32 	%p24, %r471, %r4;
	@%p24 bra 	$L__BB13_16;
	not.b32 	%r292, %r471;
	add.s32 	%r293, %r292, %r3;
	sub.s32 	%r294, %r293, %r287;
	shr.u32 	%r295, %r294, 8;
	add.s32 	%r10, %r295, 1;
	and.b32  	%r11, %r10, 15;
	setp.lt.u32 	%p25, %r294, 3840;
	@%p25 bra 	$L__BB13_7;
	and.b32  	%r296, %r10, 33554416;
	neg.s32 	%r467, %r296;
	mul.wide.u32 	%rd53, %r2, 16384;
	mul.wide.u32 	%rd54, %r471, 4;
	or.b64  	%rd55, %rd53, %rd54;
	add.s64 	%rd56, %rd55, %rd2;
	add.s64 	%rd72, %rd56, 8192;
$L__BB13_6:
	.pragma "nounroll";
	ld.global.u32 	%r297, [%rd72+-8192];
	add.s32 	%r298, %r297, %r482;
	ld.global.u32 	%r299, [%rd72+-7168];
	add.s32 	%r300, %r299, %r298;
	ld.global.u32 	%r301, [%rd72+-6144];
	add.s32 	%r302, %r301, %r300;
	ld.global.u32 	%r303, [%rd72+-5120];
	add.s32 	%r304, %r303, %r302;
	ld.global.u32 	%r305, [%rd72+-4096];
	add.s32 	%r306, %r305, %r304;
	ld.global.u32 	%r307, [%rd72+-3072];
	add.s32 	%r308, %r307, %r306;
	ld.global.u32 	%r309, [%rd72+-2048];
	add.s32 	%r310, %r309, %r308;
	ld.global.u32 	%r311, [%rd72+-1024];
	add.s32 	%r312, %r311, %r310;
	ld.global.u32 	%r313, [%rd72];
	add.s32 	%r314, %r313, %r312;
	ld.global.u32 	%r315, [%rd72+1024];
	add.s32 	%r316, %r315, %r314;
	ld.global.u32 	%r317, [%rd72+2048];
	add.s32 	%r318, %r317, %r316;
	ld.global.u32 	%r319, [%rd72+3072];
	add.s32 	%r320, %r319, %r318;
	ld.global.u32 	%r321, [%rd72+4096];
	add.s32 	%r322, %r321, %r320;
	ld.global.u32 	%r323, [%rd72+5120];
	add.s32 	%r324, %r323, %r322;
	ld.global.u32 	%r325, [%rd72+6144];
	add.s32 	%r326, %r325, %r324;
	ld.global.u32 	%r327, [%rd72+7168];
	add.s32 	%r482, %r327, %r326;
	add.s32 	%r471, %r471, 4096;
	add.s32 	%r467, %r467, 16;
	add.s64 	%rd72, %rd72, 16384;
	setp.ne.s32 	%p26, %r467, 0;
	@%p26 bra 	$L__BB13_6;
$L__BB13_7:
	setp.eq.s32 	%p27, %r11, 0;
	@%p27 bra 	$L__BB13_16;
	and.b32  	%r22, %r10, 7;
	setp.lt.u32 	%p28, %r11, 8;
	@%p28 bra 	$L__BB13_10;
	cvt.s64.s32 	%rd57, %r471;
	add.s64 	%rd58, %rd57, %rd4;
	shl.b64 	%rd59, %rd58, 2;
	add.s64 	%rd60, %rd2, %rd59;
	ld.global.u32 	%r329, [%rd60];
	add.s32 	%r330, %r329, %r482;
	ld.global.u32 	%r331, [%rd60+1024];
	add.s32 	%r332, %r331, %r330;
	ld.global.u32 	%r333, [%rd60+2048];
	add.s32 	%r334, %r333, %r332;
	ld.global.u32 	%r335, [%rd60+3072];
	add.s32 	%r336, %r335, %r334;
	ld.global.u32 	%r337, [%rd60+4096];
	add.s32 	%r338, %r337, %r336;
	ld.global.u32 	%r339, [%rd60+5120];
	add.s32 	%r340, %r339, %r338;
	ld.global.u32 	%r341, [%rd60+6144];
	add.s32 	%r342, %r341, %r340;
	ld.global.u32 	%r343, [%rd60+7168];
	add.s32 	%r482, %r343, %r342;
	add.s32 	%r471, %r471, 2048;
$L__BB13_10:
	setp.eq.s32 	%p29, %r22, 0;
	@%p29 bra 	$L__BB13_16;
	and.b32  	%r28, %r10, 3;
	setp.lt.u32 	%p30, %r22, 4;
	@%p30 bra 	$L__BB13_13;
	cvt.s64.s32 	%rd61, %r471;
	add.s64 	%rd62, %rd61, %rd4;
	shl.b64 	%rd63, %rd62, 2;
	add.s64 	%rd64, %rd2, %rd63;
	ld.global.u32 	%r345, [%rd64];
	add.s32 	%r346, %r345, %r482;
	ld.global.u32 	%r347, [%rd64+1024];
	add.s32 	%r348, %r347, %r346;
	ld.global.u32 	%r349, [%rd64+2048];
	add.s32 	%r350, %r349, %r348;
	ld.global.u32 	%r351, [%rd64+3072];
	add.s32 	%r482, %r351, %r350;
	add.s32 	%r471, %r471, 1024;
$L__BB13_13:
	setp.eq.s32 	%p31, %r28, 0;
	@%p31 bra 	$L__BB13_16;
	mul.wide.u32 	%rd65, %r2, 16384;
	add.s64 	%rd9, %rd2, %rd65;
	neg.s32 	%r479, %r28;
$L__BB13_15:
	.pragma "nounroll";
	mul.wide.s32 	%rd66, %r471, 4;
	add.s64 	%rd67, %rd9, %rd66;
	ld.global.u32 	%r352, [%rd67];
	add.s32 	%r482, %r352, %r482;
	add.s32 	%r471, %r471, 256;
	add.s32 	%r479, %r479, 1;
	setp.ne.s32 	%p32, %r479, 0;
	@%p32 bra 	$L__BB13_15;
$L__BB13_16:
	setp.lt.s32 	%p33, %r4, 256;
	@%p33 bra 	$L__BB13_21;
	// begin inline asm
	mov.u32 %r416, %laneid;
	// end inline asm
	mov.b32 	%r419, 1;
	mov.b32 	%r440, 31;
	mov.b32 	%r441, -1;
	// begin inline asm
	shfl.sync.down.b32 %r417, %r482, %r419, %r440, %r441;
	// end inline asm
	setp.gt.s32 	%p49, %r416, 30;
	selp.b32 	%r442, 0, %r417, %p49;
	add.s32 	%r423, %r442, %r482;
	mov.b32 	%r424, 2;
	// begin inline asm
	shfl.sync.down.b32 %r422, %r423, %r424, %r440, %r441;
	// end inline asm
	setp.gt.s32 	%p50, %r416, 29;
	selp.b32 	%r443, 0, %r422, %p50;
	add.s32 	%r428, %r423, %r443;
	mov.b32 	%r429, 4;
	// begin inline asm
	shfl.sync.down.b32 %r427, %r428, %r429, %r440, %r441;
	// end inline asm
	setp.gt.s32 	%p51, %r416, 27;
	selp.b32 	%r444, 0, %r427, %p51;
	add.s32 	%r433, %r428, %r444;
	mov.b32 	%r434, 8;
	// begin inline asm
	shfl.sync.down.b32 %r432, %r433, %r434, %r440, %r441;
	// end inline asm
	setp.gt.s32 	%p52, %r416, 23;
	selp.b32 	%r445, 0, %r432, %p52;
	add.s32 	%r438, %r433, %r445;
	mov.b32 	%r439, 16;
	// begin inline asm
	shfl.sync.down.b32 %r437, %r438, %r439, %r440, %r441;
	// end inline asm
	setp.gt.s32 	%p53, %r416, 15;
	selp.b32 	%r446, 0, %r437, %p53;
	add.s32 	%r501, %r438, %r446;
	setp.ne.s32 	%p54, %r416, 0;
	@%p54 bra 	$L__BB13_19;
	shr.u32 	%r447, %r5, 3;
	and.b32  	%r448, %r447, 124;
	mov.u32 	%r449, _ZZN3cub18CUB_300001_SM_10006detail6reduce18DeviceReduceKernelINS2_10policy_hubIiyN4cuda3std3__44plusIiEEE10Policy1000EN6thrust24THRUST_300001_SM_1000_NS6detail15normal_iteratorINSD_10device_ptrIiEEEEyS9_iNS7_10__identityEEEvT0_PT3_T1_NS0_13GridEvenShareISN_EET2_T4_E12temp_storage;
	add.s32 	%r450, %r449, %r448;
	st.shared.u32 	[%r450+8], %r501;
$L__BB13_19:
	bar.sync 	0;
	setp.ne.s32 	%p55, %r5, 0;
	@%p55 bra 	$L__BB13_46;
	ld.shared.u32 	%r451, [_ZZN3cub18CUB_300001_SM_10006detail6reduce18DeviceReduceKernelINS2_10policy_hubIiyN4cuda3std3__44plusIiEEE10Policy1000EN6thrust24THRUST_300001_SM_1000_NS6detail15normal_iteratorINSD_10device_ptrIiEEEEyS9_iNS7_10__identityEEEvT0_PT3_T1_NS0_13GridEvenShareISN_EET2_T4_E12temp_storage+12];
	add.s32 	%r452, %r451, %r501;
	ld.shared.u32 	%r453, [_ZZN3cub18CUB_300001_SM_10006detail6reduce18DeviceReduceKernelINS2_10policy_hubIiyN4cuda3std3__44plusIiEEE10Policy1000EN6thrust24THRUST_300001_SM_1000_NS6detail15normal_iteratorINSD_10device_ptrIiEEEEyS9_iNS7_10__identityEEEvT0_PT3_T1_NS0_13GridEvenShareISN_EET2_T4_E12temp_storage+16];
	add.s32 	%r454, %r452, %r453;
	ld.shared.u32 	%r455, [_ZZN3cub18CUB_300001_SM_10006detail6reduce18DeviceReduceKernelINS2_10policy_hubIiyN4cuda3std3__44plusIiEEE10Policy1000EN6thrust24THRUST_300001_SM_1000_NS6detail15normal_iteratorINSD_10device_ptrIiEEEEyS9_iNS7_10__identityEEEvT0_PT3_T1_NS0_13GridEvenShareISN_EET2_T4_E12temp_storage+20];
	add.s32 	%r456, %r454, %r455;
	ld.shared.u32 	%r457, [_ZZN3cub18CUB_300001_SM_10006detail6reduce18DeviceReduceKernelINS2_10policy_hubIiyN4cuda3std3__44plusIiEEE10Policy1000EN6thrust24THRUST_300001_SM_1000_NS6detail15normal_iteratorINSD_10device_ptrIiEEEEyS9_iNS7_10__identityEEEvT0_PT3_T1_NS0_13GridEvenShareISN_EET2_T4_E12temp_storage+24];
	add.s32 	%r458, %r456, %r457;
	ld.shared.u32 	%r459, [_ZZN3cub18CUB_300001_SM_10006detail6reduce18DeviceReduceKernelINS2_10policy_hubIiyN4cuda3std3__44plusIiEEE10Policy1000EN6thrust24THRUST_300001_SM_1000_NS6detail15normal_iteratorINSD_10device_ptrIiEEEEyS9_iNS7_10__identityEEEvT0_PT3_T1_NS0_13GridEvenShareISN_EET2_T4_E12temp_storage+28];
	add.s32 	%r460, %r458, %r459;
	ld.shared.u32 	%r461, [_ZZN3cub18CUB_300001_SM_10006detail6reduce18DeviceReduceKernelINS2_10policy_hubIiyN4cuda3std3__44plusIiEEE10Policy1000EN6thrust24THRUST_300001_SM_1000_NS6detail15normal_iteratorINSD_10device_ptrIiEEEEyS9_iNS7_10__identityEEEvT0_PT3_T1_NS0_13GridEvenShareISN_EET2_T4_E12temp_storage+32];
	add.s32 	%r462, %r460, %r461;
	ld.shared.u32 	%r463, [_ZZN3cub18CUB_300001_SM_10006detail6reduce18DeviceReduceKernelINS2_10policy_hubIiyN4cuda3std3__44plusIiEEE10Policy1000EN6thrust24THRUST_300001_SM_1000_NS6detail15normal_iteratorINSD_10device_ptrIiEEEEyS9_iNS7_10__identityEEEvT0_PT3_T1_NS0_13GridEvenShareISN_EET2_T4_E12temp_storage+36];
	add.s32 	%r501, %r462, %r463;
	bra.uni 	$L__BB13_46;
$L__BB13_21:
	// begin inline asm
	mov.u32 %r353, %laneid;
	// end inline asm
	and.b32  	%r379, %r5, 992;
	add.s32 	%r380, %r379, 32;
	setp.gt.s32 	%p34, %r380, %r4;
	not.b32 	%r381, %r379;
	add.s32 	%r382, %r4, %r381;
	selp.b32 	%r377, %r382, 31, %p34;
	mov.b32 	%r356, 1;
	mov.b32 	%r378, -1;
	// begin inline asm
	shfl.sync.down.b32 %r354, %r482, %r356, %r377, %r378;
	// end inline asm
	setp.lt.s32 	%p35, %r353, %r377;
	selp.b32 	%r383, %r354, 0, %p35;
	add.s32 	%r360, %r383, %r482;
	mov.b32 	%r361, 2;
	// begin inline asm
	shfl.sync.down.b32 %r359, %r360, %r361, %r377, %r378;
	// end inline asm
	add.s32 	%r384, %r353, 2;
	setp.gt.s32 	%p36, %r384, %r377;
	selp.b32 	%r385, 0, %r359, %p36;
	add.s32 	%r365, %r360, %r385;
	mov.b32 	%r366, 4;
	// begin inline asm
	shfl.sync.down.b32 %r364, %r365, %r366, %r377, %r378;
	// end inline asm
	add.s32 	%r386, %r353, 4;
	setp.gt.s32 	%p37, %r386, %r377;
	selp.b32 	%r387, 0, %r364, %p37;
	add.s32 	%r370, %r365, %r387;
	mov.b32 	%r371, 8;
	// begin inline asm
	shfl.sync.down.b32 %r369, %r370, %r371, %r377, %r378;
	// end inline asm
	add.s32 	%r388, %r353, 8;
	setp.gt.s32 	%p38, %r388, %r377;
	selp.b32 	%r389, 0, %r369, %p38;
	add.s32 	%r375, %r370, %r389;
	mov.b32 	%r376, 16;
	// begin inline asm
	shfl.sync.down.b32 %r374, %r375, %r376, %r377, %r378;
	// end inline asm
	add.s32 	%r390, %r353, 16;
	setp.gt.s32 	%p39, %r390, %r377;
	selp.b32 	%r391, 0, %r374, %p39;
	add.s32 	%r501, %r375, %r391;
	setp.ne.s32 	%p40, %r353, 0;
	@%p40 bra 	$L__BB13_23;
	shr.u32 	%r392, %r5, 3;
	and.b32  	%r393, %r392, 124;
	mov.u32 	%r394, _ZZN3cub18CUB_300001_SM_10006detail6reduce18DeviceReduceKernelINS2_10policy_hubIiyN4cuda3std3__44plusIiEEE10Policy1000EN6thrust24THRUST_300001_SM_1000_NS6detail15normal_iteratorINSD_10device_ptrIiEEEEyS9_iNS7_10__identityEEEvT0_PT3_T1_NS0_13GridEvenShareISN_EET2_T4_E12temp_storage;
	add.s32 	%r395, %r394, %r393;
	st.shared.u32 	[%r395+8], %r501;
$L__BB13_23:
	bar.sync 	0;
	setp.ne.s32 	%p41, %r5, 0;
	@%p41 bra 	$L__BB13_46;
	setp.gt.s32 	%p42, %r4, 32;
	ld.shared.u32 	%r396, [_ZZN3cub18CUB_300001_SM_10006detail6reduce18DeviceReduceKernelINS2_10policy_hubIiyN4cuda3std3__44plusIiEEE10Policy1000EN6thrust24THRUST_300001_SM_1000_NS6detail15normal_iteratorINSD_10device_ptrIiEEEEyS9_iNS7_10__identityEEEvT0_PT3_T1_NS0_13GridEvenShareISN_EET2_T4_E12temp_storage+12];
	selp.b32 	%r397, %r396, 0, %p42;
	add.s32 	%r398, %r397, %r501;
	setp.gt.s32 	%p43, %r4, 64;
	ld.shared.u32 	%r399, [_ZZN3cub18CUB_300001_SM_10006detail6reduce18DeviceReduceKernelINS2_10policy_hubIiyN4cuda3std3__44plusIiEEE10Policy1000EN6thrust24THRUST_300001_SM_1000_NS6detail15normal_iteratorINSD_10device_ptrIiEEEEyS9_iNS7_10__identityEEEvT0_PT3_T1_NS0_13GridEvenShareISN_EET2_T4_E12temp_storage+16];
	selp.b32 	%r400, %r399, 0, %p43;
	add.s32 	%r401, %r398, %r400;
	setp.gt.s32 	%p44, %r4, 96;
	ld.shared.u32 	%r402, [_ZZN3cub18CUB_300001_SM_10006detail6reduce18DeviceReduceKernelINS2_10policy_hubIiyN4cuda3std3__44plusIiEEE10Policy1000EN6thrust24THRUST_300001_SM_1000_NS6detail15normal_iteratorINSD_10device_ptrIiEEEEyS9_iNS7_10__identityEEEvT0_PT3_T1_NS0_13GridEvenShareISN_EET2_T4_E12temp_storage+20];
	selp.b32 	%r403, %r402, 0, %p44;
	add.s32 	%r404, %r401, %r403;
	setp.gt.s32 	%p45, %r4, 128;
	ld.shared.u32 	%r405, [_ZZN3cub18CUB_300001_SM_10006detail6reduce18DeviceReduceKernelINS2_10policy_hubIiyN4cuda3std3__44plusIiEEE10Policy1000EN6thrust24THRUST_300001_SM_1000_NS6detail15normal_iteratorINSD_10device_ptrIiEEEEyS9_iNS7_10__identityEEEvT0_PT3_T1_NS0_13GridEvenShareISN_EET2_T4_E12temp_storage+24];
	selp.b32 	%r406, %r405, 0, %p45;
	add.s32 	%r407, %r404, %r406;
	setp.gt.s32 	%p46, %r4, 160;
	ld.shared.u32 	%r408, [_ZZN3cub18CUB_300001_SM_10006detail6reduce18DeviceReduceKernelINS2_10policy_hubIiyN4cuda3std3__44plusIiEEE10Policy1000EN6thrust24THRUST_300001_SM_1000_NS6detail15normal_iteratorINSD_10device_ptrIiEEEEyS9_iNS7_10__identityEEEvT0_PT3_T1_NS0_13GridEvenShareISN_EET2_T4_E12temp_storage+28];
	selp.b32 	%r409, %r408, 0, %p46;
	add.s32 	%r410, %r407, %r409;
	setp.gt.s32 	%p47, %r4, 192;
	ld.shared.u32 	%r411, [_ZZN3cub18CUB_300001_SM_10006detail6reduce18DeviceReduceKernelINS2_10policy_hubIiyN4cuda3std3__44plusIiEEE10Policy1000EN6thrust24THRUST_300001_SM_1000_NS6detail15normal_iteratorINSD_10device_ptrIiEEEEyS9_iNS7_10__identityEEEvT0_PT3_T1_NS0_13GridEvenShareISN_EET2_T4_E12temp_storage+32];
	selp.b32 	%r412, %r411, 0, %p47;
	add.s32 	%r413, %r410, %r412;
	setp.gt.s32 	%p48, %r4, 224;
	ld.shared.u32 	%r414, [_ZZN3cub18CUB_300001_SM_10006detail6reduce18DeviceReduceKernelINS2_10policy_hubIiyN4cuda3std3__44plusIiEEE10Policy1000EN6thrust24THRUST_300001_SM_1000_NS6detail15normal_iteratorINSD_10device_ptrIiEEEEyS9_iNS7_10__identityEEEvT0_PT3_T1_NS0_13GridEvenShareISN_EET2_T4_E12temp_storage+36];
	selp.b32 	%r415, %r414, 0, %p48;
	add.s32 	%r501, %r413, %r415;
	bra.uni 	$L__BB13_46;
$L__BB13_25:
	cvt.u32.u64 	%r90, %rd4;
	mov.u32 	%r46, %tid.x;
	add.s32 	%r91, %r46, %r90;
	mul.wide.u32 	%rd26, %r91, 4;
	add.s64 	%rd27, %rd2, %rd26;
	ld.global.u32 	%r92, [%rd27];
	ld.global.u32 	%r93, [%rd27+1024];
	ld.global.u32 	%r94, [%rd27+2048];
	ld.global.u32 	%r95, [%rd27+3072];
	ld.global.u32 	%r96, [%rd27+4096];
	ld.global.u32 	%r97, [%rd27+5120];
	ld.global.u32 	%r98, [%rd27+6144];
	ld.global.u32 	%r99, [%rd27+7168];
	ld.global.u32 	%r100, [%rd27+8192];
	ld.global.u32 	%r101, [%rd27+9216];
	ld.global.u32 	%r102, [%rd27+10240];
	ld.global.u32 	%r103, [%rd27+11264];
	ld.global.u32 	%r104, [%rd27+12288];
	ld.global.u32 	%r105, [%rd27+13312];
	ld.global.u32 	%r106, [%rd27+14336];
	ld.global.u32 	%r107, [%rd27+15360];
	add.s32 	%r108, %r93, %r92;
	add.s32 	%r109, %r94, %r108;
	add.s32 	%r110, %r95, %r109;
	add.s32 	%r111, %r96, %r110;
	add.s32 	%r112, %r97, %r111;
	add.s32 	%r113, %r98, %r112;
	add.s32 	%r114, %r99, %r113;
	add.s32 	%r115, %r100, %r114;
	add.s32 	%r116, %r101, %r115;
	add.s32 	%r117, %r102, %r116;
	add.s32 	%r118, %r103, %r117;
	add.s32 	%r119, %r104, %r118;
	add.s32 	%r120, %r105, %r119;
	add.s32 	%r121, %r106, %r120;
	add.s32 	%r500, %r107, %r121;
	setp.lt.u64 	%p2, %rd5, %rd3;
	@%p2 bra 	$L__BB13_42;
	cvt.u32.u64 	%r123, %rd3;
	cvt.u64.u32 	%rd28, %r46;
	add.s64 	%rd74, %rd4, %rd3;
	cvt.u32.u64 	%r48, %rd1;
	not.b32 	%r125, %r46;
	add.s32 	%r126, %r125, %r48;
	sub.s32 	%r127, %r126, %r123;
	sub.s32 	%r483, %r127, %r90;
	add.s64 	%rd29, %rd74, %rd28;
	shl.b64 	%rd30, %rd29, 2;
	add.s64 	%rd31, %rd30, %rd2;
	add.s64 	%rd73, %rd31, 8192;
	mov.b32 	%r484, 0;
	shl.b32 	%r128, %r1, 12;
	mov.u64 	%rd75, %rd4;
$L__BB13_27:
	cvt.s64.s32 	%rd15, %r128;
	add.s64 	%rd75, %rd75, %rd15;
	add.s64 	%rd32, %rd1, -4096;
	setp.gt.u64 	%p3, %rd75, %rd32;
	@%p3 bra 	$L__BB13_29;
	shl.b32 	%r129, %r1, 12;
	cvt.s64.s32 	%rd33, %r129;
	cvt.u64.u32 	%rd34, %r46;
	add.s64 	%rd35, %rd75, %rd34;
	shl.b64 	%rd36, %rd35, 2;
	add.s64 	%rd37, %rd2, %rd36;
	ld.global.u32 	%r130, [%rd37];
	ld.global.u32 	%r131, [%rd37+1024];
	ld.global.u32 	%r132, [%rd37+2048];
	ld.global.u32 	%r133, [%rd37+3072];
	ld.global.u32 	%r134, [%rd37+4096];
	ld.global.u32 	%r135, [%rd37+5120];
	ld.global.u32 	%r136, [%rd37+6144];
	ld.global.u32 	%r137, [%rd37+7168];
	ld.global.u32 	%r138, [%rd37+8192];
	ld.global.u32 	%r139, [%rd37+9216];
	ld.global.u32 	%r140, [%rd37+10240];
	ld.global.u32 	%r141, [%rd37+11264];
	ld.global.u32 	%r142, [%rd37+12288];
	ld.global.u32 	%r143, [%rd37+13312];
	ld.global.u32 	%r144, [%rd37+14336];
	ld.global.u32 	%r145, [%rd37+15360];
	add.s32 	%r146, %r130, %r500;
	add.s32 	%r147, %r131, %r146;
	add.s32 	%r148, %r132, %r147;
	add.s32 	%r149, %r133, %r148;
	add.s32 	%r150, %r134, %r149;
	add.s32 	%r151, %r135, %r150;
	add.s32 	%r152, %r136, %r151;
	add.s32 	%r153, %r137, %r152;
	add.s32 	%r154, %r138, %r153;
	add.s32 	%r155, %r139, %r154;
	add.s32 	%r156, %r140, %r155;
	add.s32 	%r157, %r141, %r156;
	add.s32 	%r158, %r142, %r157;
	add.s32 	%r159, %r143, %r158;
	add.s32 	%r160, %r144, %r159;
	add.s32 	%r500, %r145, %r160;
	sub.s64 	%rd38, %rd1, %rd75;
	setp.lt.u64 	%p4, %rd38, %rd33;
	add.s32 	%r484, %r484, 1;
	add.s64 	%rd74, %rd74, %rd33;
	sub.s32 	%r483, %r483, %r129;
	mul.wide.s32 	%rd39, %r129, 4;
	add.s64 	%rd73, %rd73, %rd39;
	@%p4 bra 	$L__BB13_42;
	bra.uni 	$L__BB13_27;
$L__BB13_29:
	setp.le.u64 	%p5, %rd1, %rd75;
	cvt.u32.u64 	%r161, %rd75;
	cvt.u32.u64 	%r162, %rd1;
	sub.s32 	%r163, %r162, %r161;
	setp.ge.s32 	%p6, %r46, %r163;
	or.pred  	%p7, %p5, %p6;
	@%p7 bra 	$L__BB13_42;
	cvt.u32.u64 	%r166, %rd15;
	cvt.u32.u64 	%r167, %rd4;
	not.b32 	%r168, %r46;
	add.s32 	%r169, %r168, %r48;
	add.s32 	%r170, %r166, %r167;
	sub.s32 	%r171, %r169, %r170;
	mul.lo.s32 	%r172, %r1, %r484;
	shl.b32 	%r173, %r172, 12;
	sub.s32 	%r174, %r171, %r173;
	shr.u32 	%r175, %r174, 8;
	add.s32 	%r56, %r175, 1;
	and.b32  	%r57, %r56, 15;
	setp.lt.u32 	%p8, %r174, 3840;
	mov.u32 	%r490, %r46;
	@%p8 bra 	$L__BB13_33;
	shr.u32 	%r176, %r483, 8;
	add.s32 	%r177, %r176, 1;
	and.b32  	%r178, %r177, 33554416;
	neg.s32 	%r486, %r178;
	mov.u32 	%r490, %r46;
$L__BB13_32:
	.pragma "nounroll";
	ld.global.u32 	%r179, [%rd73+-8192];
	add.s32 	%r180, %r179, %r500;
	ld.global.u32 	%r181, [%rd73+-7168];
	add.s32 	%r182, %r181, %r180;
	ld.global.u32 	%r183, [%rd73+-6144];
	add.s32 	%r184, %r183, %r182;
	ld.global.u32 	%r185, [%rd73+-5120];
	add.s32 	%r186, %r185, %r184;
	ld.global.u32 	%r187, [%rd73+-4096];
	add.s32 	%r188, %r187, %r186;
	ld.global.u32 	%r189, [%rd73+-3072];
	add.s32 	%r190, %r189, %r188;
	ld.global.u32 	%r191, [%rd73+-2048];
	add.s32 	%r192, %r191, %r190;
	ld.global.u32 	%r193, [%rd73+-1024];
	add.s32 	%r194, %r193, %r192;
	ld.global.u32 	%r195, [%rd73];
	add.s32 	%r196, %r195, %r194;
	ld.global.u32 	%r197, [%rd73+1024];
	add.s32 	%r198, %r197, %r196;
	ld.global.u32 	%r199, [%rd73+2048];
	add.s32 	%r200, %r199, %r198;
	ld.global.u32 	%r201, [%rd73+3072];
	add.s32 	%r202, %r201, %r200;
	ld.global.u32 	%r203, [%rd73+4096];
	add.s32 	%r204, %r203, %r202;
	ld.global.u32 	%r205, [%rd73+5120];
	add.s32 	%r206, %r205, %r204;
	ld.global.u32 	%r207, [%rd73+6144];
	add.s32 	%r208, %r207, %r206;
	ld.global.u32 	%r209, [%rd73+7168];
	add.s32 	%r500, %r209, %r208;
	add.s32 	%r490, %r490, 4096;
	add.s32 	%r486, %r486, 16;
	add.s64 	%rd73, %rd73, 16384;
	setp.ne.s32 	%p9, %r486, 0;
	@%p9 bra 	$L__BB13_32;
$L__BB13_33:
	setp.eq.s32 	%p10, %r57, 0;
	@%p10 bra 	$L__BB13_42;
	and.b32  	%r68, %r56, 7;
	setp.lt.u32 	%p11, %r57, 8;
	@%p11 bra 	$L__BB13_36;
	cvt.u64.u32 	%rd40, %r490;
	add.s64 	%rd41, %rd75, %rd40;
	shl.b64 	%rd42, %rd41, 2;
	add.s64 	%rd43, %rd2, %rd42;
	ld.global.u32 	%r211, [%rd43];
	add.s32 	%r212, %r211, %r500;
	ld.global.u32 	%r213, [%rd43+1024];
	add.s32 	%r214, %r213, %r212;
	ld.global.u32 	%r215, [%rd43+2048];
	add.s32 	%r216, %r215, %r214;
	ld.global.u32 	%r217, [%rd43+3072];
	add.s32 	%r218, %r217, %r216;
	ld.global.u32 	%r219, [%rd43+4096];
	add.s32 	%r220, %r219, %r218;
	ld.global.u32 	%r221, [%rd43+5120];
	add.s32 	%r222, %r221, %r220;
	ld.global.u32 	%r223, [%rd43+6144];
	add.s32 	%r224, %r223, %r222;
	ld.global.u32 	%r225, [%rd43+7168];
	add.s32 	%r500, %r225, %r224;
	add.s32 	%r490, %r490, 2048;
$L__BB13_36:
	setp.eq.s32 	%p12, %r68, 0;
	@%p12 bra 	$L__BB13_42;
	setp.lt.u32 	%p13, %r68, 4;
	@%p13 bra 	$L__BB13_39;
	cvt.u64.u32 	%rd44, %r490;
	add.s64 	%rd45, %rd75, %rd44;
	shl.b64 	%rd46, %rd45, 2;
	add.s64 	%rd47, %rd2, %rd46;
	ld.global.u32 	%r227, [%rd47];
	add.s32 	%r228, %r227, %r500;
	ld.global.u32 	%r229, [%rd47+1024];
	add.s32 	%r230, %r229, %r228;
	ld.global.u32 	%r231, [%rd47+2048];
	add.s32 	%r232, %r231, %r230;
	ld.global.u32 	%r233, [%rd47+3072];
	add.s32 	%r500, %r233, %r232;
	add.s32 	%r490, %r490, 1024;
$L__BB13_39:
	and.b32  	%r234, %r56, 3;
	setp.eq.s32 	%p14, %r234, 0;
	@%p14 bra 	$L__BB13_42;
	cvt.u64.u32 	%rd48, %r490;
	add.s64 	%rd49, %rd48, %rd74;
	shl.b64 	%rd50, %rd49, 2;
	add.s64 	%rd77, %rd2, %rd50;
	cvt.u16.u32 	%rs1, %r483;
	shr.u16 	%rs2, %rs1, 8;
	add.s16 	%rs3, %rs2, 1;
	cvt.u32.u16 	%r235, %rs3;
	and.b32  	%r236, %r235, 3;
	neg.s32 	%r498, %r236;
$L__BB13_41:
	.pragma "nounroll";
	ld.global.u32 	%r237, [%rd77];
	add.s32 	%r500, %r237, %r500;
	add.s64 	%rd77, %rd77, 1024;
	add.s32 	%r498, %r498, 1;
	setp.ne.s32 	%p15, %r498, 0;
	@%p15 bra 	$L__BB13_41;
$L__BB13_42:
	// begin inline asm
	mov.u32 %r238, %laneid;
	// end inline asm
	mov.b32 	%r241, 1;
	mov.b32 	%r262, 31;
	mov.b32 	%r263, -1;
	// begin inline asm
	shfl.sync.down.b32 %r239, %r500, %r241, %r262, %r263;
	// end inline asm
	setp.gt.s32 	%p16, %r238, 30;
	selp.b32 	%r264, 0, %r239, %p16;
	add.s32 	%r245, %r264, %r500;
	mov.b32 	%r246, 2;
	// begin inline asm
	shfl.sync.down.b32 %r244, %r245, %r246, %r262, %r263;
	// end inline asm
	setp.gt.s32 	%p17, %r238, 29;
	selp.b32 	%r265, 0, %r244, %p17;
	add.s32 	%r250, %r245, %r265;
	mov.b32 	%r251, 4;
	// begin inline asm
	shfl.sync.down.b32 %r249, %r250, %r251, %r262, %r263;
	// end inline asm
	setp.gt.s32 	%p18, %r238, 27;
	selp.b32 	%r266, 0, %r249, %p18;
	add.s32 	%r255, %r250, %r266;
	mov.b32 	%r256, 8;
	// begin inline asm
	shfl.sync.down.b32 %r254, %r255, %r256, %r262, %r263;
	// end inline asm
	setp.gt.s32 	%p19, %r238, 23;
	selp.b32 	%r267, 0, %r254, %p19;
	add.s32 	%r260, %r255, %r267;
	mov.b32 	%r261, 16;
	// begin inline asm
	shfl.sync.down.b32 %r259, %r260, %r261, %r262, %r263;
	// end inline asm
	setp.gt.s32 	%p20, %r238, 15;
	selp.b32 	%r268, 0, %r259, %p20;
	add.s32 	%r501, %r260, %r268;
	setp.ne.s32 	%p21, %r238, 0;
	@%p21 bra 	$L__BB13_44;
	shr.u32 	%r269, %r46, 3;
	and.b32  	%r270, %r269, 124;
	mov.u32 	%r271, _ZZN3cub18CUB_300001_SM_10006detail6reduce18DeviceReduceKernelINS2_10policy_hubIiyN4cuda3std3__44plusIiEEE10Policy1000EN6thrust24THRUST_300001_SM_1000_NS6detail15normal_iteratorINSD_10device_ptrIiEEEEyS9_iNS7_10__identityEEEvT0_PT3_T1_NS0_13GridEvenShareISN_EET2_T4_E12temp_storage;
	add.s32 	%r272, %r271, %r270;
	st.shared.u32 	[%r272+8], %r501;
$L__BB13_44:
	bar.sync 	0;
	setp.ne.s32 	%p22, %r46, 0;
	@%p22 bra 	$L__BB13_46;
	ld.shared.u32 	%r273, [_ZZN3cub18CUB_300001_SM_10006detail6reduce18DeviceReduceKernelINS2_10policy_hubIiyN4cuda3std3__44plusIiEEE10Policy1000EN6thrust24THRUST_300001_SM_1000_NS6detail15normal_iteratorINSD_10device_ptrIiEEEEyS9_iNS7_10__identityEEEvT0_PT3_T1_NS0_13GridEvenShareISN_EET2_T4_E12temp_storage+12];
	add.s32 	%r274, %r273, %r501;
	ld.shared.u32 	%r275, [_ZZN3cub18CUB_300001_SM_10006detail6reduce18DeviceReduceKernelINS2_10policy_hubIiyN4cuda3std3__44plusIiEEE10Policy1000EN6thrust24THRUST_300001_SM_1000_NS6detail15normal_iteratorINSD_10device_ptrIiEEEEyS9_iNS7_10__identityEEEvT0_PT3_T1_NS0_13GridEvenShareISN_EET2_T4_E12temp_storage+16];
	add.s32 	%r276, %r274, %r275;
	ld.shared.u32 	%r277, [_ZZN3cub18CUB_300001_SM_10006detail6reduce18DeviceReduceKernelINS2_10policy_hubIiyN4cuda3std3__44plusIiEEE10Policy1000EN6thrust24THRUST_300001_SM_1000_NS6detail15normal_iteratorINSD_10device_ptrIiEEEEyS9_iNS7_10__identityEEEvT0_PT3_T1_NS0_13GridEvenShareISN_EET2_T4_E12temp_storage+20];
	add.s32 	%r278, %r276, %r277;
	ld.shared.u32 	%r279, [_ZZN3cub18CUB_300001_SM_10006detail6reduce18DeviceReduceKernelINS2_10policy_hubIiyN4cuda3std3__44plusIiEEE10Policy1000EN6thrust24THRUST_300001_SM_1000_NS6detail15normal_iteratorINSD_10device_ptrIiEEEEyS9_iNS7_10__identityEEEvT0_PT3_T1_NS0_13GridEvenShareISN_EET2_T4_E12temp_storage+24];
	add.s32 	%r280, %r278, %r279;
	ld.shared.u32 	%r281, [_ZZN3cub18CUB_300001_SM_10006detail6reduce18DeviceReduceKernelINS2_10policy_hubIiyN4cuda3std3__44plusIiEEE10Policy1000EN6thrust24THRUST_300001_SM_1000_NS6detail15normal_iteratorINSD_10device_ptrIiEEEEyS9_iNS7_10__identityEEEvT0_PT3_T1_NS0_13GridEvenShareISN_EET2_T4_E12temp_storage+28];
	add.s32 	%r282, %r280, %r281;
	ld.shared.u32 	%r283, [_ZZN3cub18CUB_300001_SM_10006detail6reduce18DeviceReduceKernelINS2_10policy_hubIiyN4cuda3std3__44plusIiEEE10Policy1000EN6thrust24THRUST_300001_SM_1000_NS6detail15normal_iteratorINSD_10device_ptrIiEEEEyS9_iNS7_10__identityEEEvT0_PT3_T1_NS0_13GridEvenShareISN_EET2_T4_E12temp_storage+32];
	add.s32 	%r284, %r282, %r283;
	ld.shared.u32 	%r285, [_ZZN3cub18CUB_300001_SM_10006detail6reduce18DeviceReduceKernelINS2_10policy_hubIiyN4cuda3std3__44plusIiEEE10Policy1000EN6thrust24THRUST_300001_SM_1000_NS6detail15normal_iteratorINSD_10device_ptrIiEEEEyS9_iNS7_10__identityEEEvT0_PT3_T1_NS0_13GridEvenShareISN_EET2_T4_E12temp_storage+36];
	add.s32 	%r501, %r284, %r285;
$L__BB13_46:
	mov.u32 	%r464, %tid.x;
	setp.ne.s32 	%p56, %r464, 0;
	@%p56 bra 	$L__BB13_48;
	ld.param.u64 	%rd71, [_ZN3cub18CUB_300001_SM_10006detail6reduce18DeviceReduceKernelINS2_10policy_hubIiyN4cuda3std3__44plusIiEEE10Policy1000EN6thrust24THRUST_300001_SM_1000_NS6detail15normal_iteratorINSD_10device_ptrIiEEEEyS9_iNS7_10__identityEEEvT0_PT3_T1_NS0_13GridEvenShareISN_EET2_T4__param_1];
	cvta.to.global.u64 	%rd68, %rd71;
	mul.wide.u32 	%rd69, %r2, 4;
	add.s64 	%rd70, %rd68, %rd69;
	st.global.u32 	[%rd70], %r501;
$L__BB13_48:
	ret;

}
	// .globl	_ZN3cub18CUB_300001_SM_10006detail6reduce28DeviceReduceSingleTileKernelINS2_10policy_hubIiyN4cuda3std3__44plusIiEEE10Policy1000EPiSC_iS9_iiNS7_10__identityEEEvT0_T1_T2_T3_T4_T6_
.visible .entry _ZN3cub18CUB_300001_SM_10006detail6reduce28DeviceReduceSingleTileKernelINS2_10policy_hubIiyN4cuda3std3__44plusIiEEE10Policy1000EPiSC_iS9_iiNS7_10__identityEEEvT0_T1_T2_T3_T4_T6_(
	.param .u64 .ptr .align 1 _ZN3cub18CUB_300001_SM_10006detail6reduce28DeviceReduceSingleTileKernelINS2_10policy_hubIiyN4cuda3std3__44plusIiEEE10Policy1000EPiSC_iS9_iiNS7_10__identityEEEvT0_T1_T2_T3_T4_T6__param_0,
	.param .u64 .ptr .align 1 _ZN3cub18CUB_300001_SM_10006detail6reduce28DeviceReduceSingleTileKernelINS2_10policy_hubIiyN4cuda3std3__44plusIiEEE10Policy1000EPiSC_iS9_iiNS7_10__identityEEEvT0_T1_T2_T3_T4_T6__param_1,
	.param .u32 _ZN3cub18CUB_300001_SM_10006detail6reduce28DeviceReduceSingleTileKernelINS2_10policy_hubIiyN4cuda3std3__44plusIiEEE10Policy1000EPiSC_iS9_iiNS7_10__identityEEEvT0_T1_T2_T3_T4_T6__param_2,
	.param .align 1 .b8 _ZN3cub18CUB_300001_SM_10006detail6reduce28DeviceReduceSingleTileKernelINS2_10policy_hubIiyN4cuda3std3__44plusIiEEE10Policy1000EPiSC_iS9_iiNS7_10__identityEEEvT0_T1_T2_T3_T4_T6__param_3[1],
	.param .u32 _ZN3cub18CUB_300001_SM_10006detail6reduce28DeviceReduceSingleTileKernelINS2_10policy_hubIiyN4cuda3std3__44plusIiEEE10Policy1000EPiSC_iS9_iiNS7_10__identityEEEvT0_T1_T2_T3_T4_T6__param_4,
	.param .align 1 .b8 _ZN3cub18CUB_300001_SM_10006detail6reduce28DeviceReduceSingleTileKernelINS2_10policy_hubIiyN4cuda3std3__44plusIiEEE10Policy1000EPiSC_iS9_iiNS7_10__identityEEEvT0_T1_T2_T3_T4_T6__param_5[1]
)
.maxntid 256
.minnctapersm 1
{
	.reg .pred 	%p<97>;
	.reg .b32 	%r<687>;
	.reg .b64 	%rd<125>;
	// demoted variable
	.shared .align 4 .b8 _ZZN3cub18CUB_300001_SM_10006detail6reduce28DeviceReduceSingleTileKernelINS2_10policy_hubIiyN4cuda3std3__44plusIiEEE10Policy1000EPiSC_iS9_iiNS7_10__identityEEEvT0_T1_T2_T3_T4_T6_E12temp_storage[44];
	ld.param.u64 	%rd16, [_ZN3cub18CUB_300001_SM_10006detail6reduce28DeviceReduceSingleTileKernelINS2_10policy_hubIiyN4cuda3std3__44plusIiEEE10Policy1000EPiSC_iS9_iiNS7_10__identityEEEvT0_T1_T2_T3_T4_T6__param_0];
	ld.param.u64 	%rd17, [_ZN3cub18CUB_300001_SM_10006detail6reduce28DeviceReduceSingleTileKernelINS2_10policy_hubIiyN4cuda3std3__44plusIiEEE10Policy1000EPiSC_iS9_iiNS7_10__identityEEEvT0_T1_T2_T3_T4_T6__param_1];
	ld.param.u32 	%r120, [_ZN3cub18CUB_300001_SM_10006detail6reduce28DeviceReduceSingleTileKernelINS2_10policy_hubIiyN4cuda3std3__44plusIiEEE10Policy1000EPiSC_iS9_iiNS7_10__identityEEEvT0_T1_T2_T3_T4_T6__param_2];
	ld.param.u32 	%r121, [_ZN3cub18CUB_300001_SM_10006detail6reduce28DeviceReduceSingleTileKernelINS2_10policy_hubIiyN4cuda3std3__44plusIiEEE10Policy1000EPiSC_iS9_iiNS7_10__identityEEEvT0_T1_T2_T3_T4_T6__param_4];
	cvta.to.global.u64 	%rd1, %rd17;
	setp.ne.s32 	%p1, %r120, 0;
	@%p1 bra 	$L__BB14_3;
	mov.u32 	%r633, %tid.x;
	setp.ne.s32 	%p96, %r633, 0;
	@%p96 bra 	$L__BB14_74;
	st.global.u32 	[%rd1], %r121;
	bra.uni 	$L__BB14_74;
$L__BB14_3:
	and.b64  	%rd18, %rd16, 15;
	setp.ne.s64 	%p2, %rd18, 0;
	@%p2 bra 	$L__BB14_38;
	setp.gt.s32 	%p49, %r120, 4095;
	@%p49 bra 	$L__BB14_22;
	mov.u32 	%r1, %tid.x;
	setp.ge.s32 	%p66, %r1, %r120;
	mov.b32 	%r644, 0;
	mov.u32 	%r639, %r1;
	@%p66 bra 	$L__BB14_7;
	mul.wide.u32 	%rd113, %r1, 4;
	add.s64 	%rd112, %rd16, %rd113;
	// begin inline asm
	ld.global.nc.u32 %r644, [%rd112];
	// end inline asm
	add.s32 	%r639, %r1, 256;
$L__BB14_7:
	setp.ge.s32 	%p67, %r639, %r120;
	@%p67 bra 	$L__BB14_13;
	not.b32 	%r507, %r639;
	add.s32 	%r6, %r120, %r507;
	and.b32  	%r508, %r6, 768;
	setp.eq.s32 	%p68, %r508, 768;
	@%p68 bra 	$L__BB14_11;
	mul.wide.u32 	%rd114, %r639, 4;
	add.s64 	%rd121, %rd16, %rd114;
	shr.u32 	%r509, %r6, 8;
	add.s32 	%r510, %r509, 1;
	and.b32  	%r511, %r510, 3;
	neg.s32 	%r636, %r511;
$L__BB14_10:
	.pragma "nounroll";
	// begin inline asm
	ld.global.nc.u32 %r512, [%rd121];
	// end inline asm
	add.s32 	%r644, %r512, %r644;
	add.s32 	%r639, %r639, 256;
	add.s64 	%rd121, %rd121, 1024;
	add.s32 	%r636, %r636, 1;
	setp.ne.s32 	%p69, %r636, 0;
	@%p69 bra 	$L__BB14_10;
$L__BB14_11:
	setp.lt.u32 	%p70, %r6, 768;
	@%p70 bra 	$L__BB14_13;
$L__BB14_12:
	mul.wide.s32 	%rd120, %r639, 4;
	add.s64 	%rd116, %rd16, %rd120;
	// begin inline asm
	ld.global.nc.u32 %r513, [%rd116];
	// end inline asm
	add.s32 	%r517, %r513, %r644;
	add.s64 	%rd117, %rd116, 1024;
	// begin inline asm
	ld.global.nc.u32 %r514, [%rd117];
	// end inline asm
	add.s32 	%r518, %r514, %r517;
	add.s64 	%rd118, %rd116, 2048;
	// begin inline asm
	ld.global.nc.u32 %r515, [%rd118];
	// end inline asm
	add.s32 	%r519, %r515, %r518;
	add.s64 	%rd119, %rd116, 3072;
	// begin inline asm
	ld.global.nc.u32 %r516, [%rd119];
	// end inline asm
	add.s32 	%r644, %r516, %r519;
	add.s32 	%r639, %r639, 1024;
	setp.lt.s32 	%p71, %r639, %r120;
	@%p71 bra 	$L__BB14_12;
$L__BB14_13:
	setp.lt.s32 	%p72, %r120, 256;
	@%p72 bra 	$L__BB14_18;
	// begin inline asm
	mov.u32 %r583, %laneid;
	// end inline asm
	mov.b32 	%r586, 1;
	mov.b32 	%r607, 31;
	mov.b32 	%r608, -1;
	// begin inline asm
	shfl.sync.down.b32 %r584, %r644, %r586, %r607, %r608;
	// end inline asm
	setp.gt.s32 	%p88, %r583, 30;
	selp.b32 	%r609, 0, %r584, %p88;
	add.s32 	%r590, %r609, %r644;
	mov.b32 	%r591, 2;
	// begin inline asm
	shfl.sync.down.b32 %r589, %r590, %r591, %r607, %r608;
	// end inline asm
	setp.gt.s32 	%p89, %r583, 29;
	selp.b32 	%r610, 0, %r589, %p89;
	add.s32 	%r595, %r590, %r610;
	mov.b32 	%r596, 4;
	// begin inline asm
	shfl.sync.down.b32 %r594, %r595, %r596, %r607, %r608;
	// end inline asm
	setp.gt.s32 	%p90, %r583, 27;
	selp.b32 	%r611, 0, %r594, %p90;
	add.s32 	%r600, %r595, %r611;
	mov.b32 	%r601, 8;
	// begin inline asm
	shfl.sync.down.b32 %r599, %r600, %r601, %r607, %r608;
	// end inline asm
	setp.gt.s32 	%p91, %r583, 23;
	selp.b32 	%r612, 0, %r599, %p91;
	add.s32 	%r605, %r600, %r612;
	mov.b32 	%r606, 16;
	// begin inline asm
	shfl.sync.down.b32 %r604, %r605, %r606, %r607, %r608;
	// end inline asm
	setp.gt.s32 	%p92, %r583, 15;
	selp.b32 	%r613, 0, %r604, %p92;
	add.s32 	%r686, %r605, %r613;
	setp.ne.s32 	%p93, %r583, 0;
	@%p93 bra 	$L__BB14_16;
	shr.u32 	%r614, %r1, 3;
	and.b32  	%r615, %r614, 124;
	mov.u32 	%r616, _ZZN3cub18CUB_300001_SM_10006detail6reduce28DeviceReduceSingleTileKernelINS2_10policy_hubIiyN4cuda3std3__44plusIiEEE10Policy1000EPiSC_iS9_iiNS7_10__identityEEEvT0_T1_T2_T3_T4_T6_E12temp_storage;
	add.s32 	%r617, %r616, %r615;
	st.shared.u32 	[%r617+8], %r686;
$L__BB14_16:
	bar.sync 	0;
	setp.ne.s32 	%p94, %r1, 0;
	@%p94 bra 	$L__BB14_72;
	ld.shared.u32 	%r618, [_ZZN3cub18CUB_300001_SM_10006detail6reduce28DeviceReduceSingleTileKernelINS2_10policy_hubIiyN4cuda3std3__44plusIiEEE10Policy1000EPiSC_iS9_iiNS7_10__identityEEEvT0_T1_T2_T3_T4_T6_E12temp_storage+12];
	add.s32 	%r619, %r618, %r686;
	ld.shared.u32 	%r620, [_ZZN3cub18CUB_300001_SM_10006detail6reduce28DeviceReduceSingleTileKernelINS2_10policy_hubIiyN4cuda3std3__44plusIiEEE10Policy1000EPiSC_iS9_iiNS7_10__identityEEEvT0_T1_T2_T3_T4_T6_E12temp_storage+16];
	add.s32 	%r621, %r619, %r620;
	ld.shared.u32 	%r622, [_ZZN3cub18CUB_300001_SM_10006detail6reduce28DeviceReduceSingleTileKernelINS2_10policy_hubIiyN4cuda3std3__44plusIiEEE10Policy1000EPiSC_iS9_iiNS7_10__identityEEEvT0_T1_T2_T3_T4_T6_E12temp_storage+20];
	add.s32 	%r623, %r621, %r622;
	ld.shared.u32 	%r624, [_ZZN3cub18CUB_300001_SM_10006detail6reduce28DeviceReduceSingleTileKernelINS2_10policy_hubIiyN4cuda3std3__44plusIiEEE10Policy1000EPiSC_iS9_iiNS7_10__identityEEEvT0_T1_T2_T3_T4_T6_E12temp_storage+24];
	add.s32 	%r625, %r623, %r624;
	ld.shared.u32 	%r626, [_ZZN3cub18CUB_300001_SM_10006detail6reduce28DeviceReduceSingleTileKernelINS2_10policy_hubIiyN4cuda3std3__44plusIiEEE10Policy1000EPiSC_iS9_iiNS7_10__identityEEEvT0_T1_T2_T3_T4_T6_E12temp_storage+28];
	add.s32 	%r627, %r625, %r626;
	ld.shared.u32 	%r628, [_ZZN3cub18CUB_300001_SM_10006detail6reduce28DeviceReduceSingleTileKernelINS2_10policy_hubIiyN4cuda3std3__44plusIiEEE10Policy1000EPiSC_iS9_iiNS7_10__identityEEEvT0_T1_T2_T3_T4_T6_E12temp_storage+32];
	add.s32 	%r629, %r627, %r628;
	ld.shared.u32 	%r630, [_ZZN3cub18CUB_300001_SM_10006detail6reduce28DeviceReduceSingleTileKernelINS2_10policy_hubIiyN4cuda3std3__44plusIiEEE10Policy1000EPiSC_iS9_iiNS7_10__identityEEEvT0_T1_T2_T3_T4_T6_E12temp_storage+36];
	add.s32 	%r686, %r629, %r630;
	bra.uni 	$L__BB14_72;
$L__BB14_18:
	// begin inline asm
	mov.u32 %r520, %laneid;
	// end inline asm
	and.b32  	%r546, %r1, 992;
	add.s32 	%r547, %r546, 32;
	setp.gt.s32 	%p73, %r547, %r120;
	not.b32 	%r548, %r546;
	add.s32 	%r549, %r120, %r548;
	selp.b32 	%r544, %r549, 31, %p73;
	mov.b32 	%r523, 1;
	mov.b32 	%r545, -1;
	// begin inline asm
	shfl.sync.down.b32 %r521, %r644, %r523, %r544, %r545;
	// end inline asm
	setp.lt.s32 	%p74, %r520, %r544;
	selp.b32 	%r550, %r521, 0, %p74;
	add.s32 	%r527, %r550, %r644;
	mov.b32 	%r528, 2;
	// begin inline asm
	shfl.sync.down.b32 %r526, %r527, %r528, %r544, %r545;
	// end inline asm
	add.s32 	%r551, %r520, 2;
	setp.gt.s32 	%p75, %r551, %r544;
	selp.b32 	%r552, 0, %r526, %p75;
	add.s32 	%r532, %r527, %r552;
	mov.b32 	%r533, 4;
	// begin inline asm
	shfl.sync.down.b32 %r531, %r532, %r533, %r544, %r545;
	// end inline asm
	add.s32 	%r553, %r520, 4;
	setp.gt.s32 	%p76, %r553, %r544;
	selp.b32 	%r554, 0, %r531, %p76;
	add.s32 	%r537, %r532, %r554;
	mov.b32 	%r538, 8;
	// begin inline asm
	shfl.sync.down.b32 %r536, %r537, %r538, %r544, %r545;
	// end inline asm
	add.s32 	%r555, %r520, 8;
	setp.gt.s32 	%p77, %r555, %r544;
	selp.b32 	%r556, 0, %r536, %p77;
	add.s32 	%r542, %r537, %r556;
	mov.b32 	%r543, 16;
	// begin inline asm
	shfl.sync.down.b32 %r541, %r542, %r543, %r544, %r545;
	// end inline asm
	add.s32 	%r557, %r520, 16;
	setp.gt.s32 	%p78, %r557, %r544;
	selp.b32 	%r558, 0, %r541, %p78;
	add.s32 	%r686, %r542, %r558;
	setp.ne.s32 	%p79, %r520, 0;
	@%p79 bra 	$L__BB14_20;
	shr.u32 	%r559, %r1, 3;
	and.b32  	%r560, %r559, 124;
	mov.u32 	%r561, _ZZN3cub18CUB_300001_SM_10006detail6reduce28DeviceReduceSingleTileKernelINS2_10policy_hubIiyN4cuda3std3__44plusIiEEE10Policy1000EPiSC_iS9_iiNS7_10__identityEEEvT0_T1_T2_T3_T4_T6_E12temp_storage;
	add.s32 	%r562, %r561, %r560;
	st.shared.u32 	[%r562+8], %r686;
$L__BB14_20:
	bar.sync 	0;
	setp.ne.s32 	%p80, %r1, 0;
	@%p80 bra 	$L__BB14_72;
	setp.gt.s32 	%p81, %r120, 32;
	ld.shared.u32 	%r563, [_ZZN3cub18CUB_300001_SM_10006detail6reduce28DeviceReduceSingleTileKernelINS2_10policy_hubIiyN4cuda3std3__44plusIiEEE10Policy1000EPiSC_iS9_iiNS7_10__identityEEEvT0_T1_T2_T3_T4_T6_E12temp_storage+12];
	selp.b32 	%r564, %r563, 0, %p81;
	add.s32 	%r565, %r564, %r686;
	setp.gt.s32 	%p82, %r120, 64;
	ld.shared.u32 	%r566, [_ZZN3cub18CUB_300001_SM_10006detail6reduce28DeviceReduceSingleTileKernelINS2_10policy_hubIiyN4cuda3std3__44plusIiEEE10Policy1000EPiSC_iS9_iiNS7_10__identityEEEvT0_T1_T2_T3_T4_T6_E12temp_storage+16];
	selp.b32 	%r567, %r566, 0, %p82;
	add.s32 	%r568, %r565, %r567;
	setp.gt.s32 	%p83, %r120, 96;
	ld.shared.u32 	%r569, [_ZZN3cub18CUB_300001_SM_10006detail6reduce28DeviceReduceSingleTileKernelINS2_10policy_hubIiyN4cuda3std3__44plusIiEEE10Policy1000EPiSC_iS9_iiNS7_10__identityEEEvT0_T1_T2_T3_T4_T6_E12temp_storage+20];
	selp.b32 	%r570, %r569, 0, %p83;
	add.s32 	%r571, %r568, %r570;
	setp.gt.s32 	%p84, %r120, 128;
	ld.shared.u32 	%r572, [_ZZN3cub18CUB_300001_SM_10006detail6reduce28DeviceReduceSingleTileKernelINS2_10policy_hubIiyN4cuda3std3__44plusIiEEE10Policy1000EPiSC_iS9_iiNS7_10__identityEEEvT0_T1_T2_T3_T4_T6_E12temp_storage+24];
	selp.b32 	%r573, %r572, 0, %p84;
	add.s32 	%r574, %r571, %r573;
	setp.gt.s32 	%p85, %r120, 160;
	ld.shared.u32 	%r575, [_ZZN3cub18CUB_300001_SM_10006detail6reduce28DeviceReduceSingleTileKernelINS2_10policy_hubIiyN4cuda3std3__44plusIiEEE10Policy1000EPiSC_iS9_iiNS7_10__identityEEEvT0_T1_T2_T3_T4_T6_E12temp_storage+28];
	selp.b32 	%r576, %r575, 0, %p85;
	add.s32 	%r577, %r574, %r576;
	setp.gt.s32 	%p86, %r120, 192;
	ld.shared.u32 	%r578, [_ZZN3cub18CUB_300001_SM_10006detail6reduce28DeviceReduceSingleTileKernelINS2_10policy_hubIiyN4cuda3std3__44plusIiEEE10Policy1000EPiSC_iS9_iiNS7_10__identityEEEvT0_T1_T2_T3_T4_T6_E12temp_storage+32];
	selp.b32 	%r579, %r578, 0, %p86;
	add.s32 	%r580, %r577, %r579;
	setp.gt.s32 	%p87, %r120, 224;
	ld.shared.u32 	%r581, [_ZZN3cub18CUB_300001_SM_10006detail6reduce28DeviceReduceSingleTileKernelINS2_10policy_hubIiyN4cuda3std3__44plusIiEEE10Policy1000EPiSC_iS9_iiNS7_10__identityEEEvT0_T1_T2_T3_T4_T6_E12temp_storage+36];
	selp.b32 	%r582, %r581, 0, %p87;
	add.s32 	%r686, %r580, %r582;
	bra.uni 	$L__BB14_72;
$L__BB14_22:
	mov.u32 	%r26, %tid.x;
	shl.b32 	%r377, %r26, 2;
	mul.wide.u32 	%rd86, %r377, 4;
	add.s64 	%rd76, %rd16, %rd86;
	// begin inline asm
	ld.global.nc.v2.u64 {%rd74, %rd75}, [%rd76];
	// end inline asm
	mov.b64 	{%r378, %r379}, %rd75;
	mov.b64 	{%r380, %r381}, %rd74;
	add.s64 	%rd79, %rd76, 4096;
	// begin inline asm
	ld.global.nc.v2.u64 {%rd77, %rd78}, [%rd79];
	// end inline asm
	mov.b64 	{%r382, %r383}, %rd78;
	mov.b64 	{%r384, %r385}, %rd77;
	add.s64 	%rd82, %rd76, 8192;
	// begin inline asm
	ld.global.nc.v2.u64 {%rd80, %rd81}, [%rd82];
	// end inline asm
	mov.b64 	{%r386, %r387}, %rd81;
	mov.b64 	{%r388, %r389}, %rd80;
	add.s64 	%rd85, %rd76, 12288;
	// begin inline asm
	ld.global.nc.v2.u64 {%rd83, %rd84}, [%rd85];
	// end inline asm
	mov.b64 	{%r390, %r391}, %rd84;
	mov.b64 	{%r392, %r393}, %rd83;
	add.s32 	%r394, %r381, %r380;
	add.s32 	%r395, %r378, %r394;
	add.s32 	%r396, %r379, %r395;
	add.s32 	%r397, %r384, %r396;
	add.s32 	%r398, %r385, %r397;
	add.s32 	%r399, %r382, %r398;
	add.s32 	%r400, %r383, %r399;
	add.s32 	%r401, %r388, %r400;
	add.s32 	%r402, %r389, %r401;
	add.s32 	%r403, %r386, %r402;
	add.s32 	%r404, %r387, %r403;
	add.s32 	%r405, %r392, %r404;
	add.s32 	%r406, %r393, %r405;
	add.s32 	%r407, %r390, %r406;
	add.s32 	%r659, %r391, %r407;
	setp.lt.u32 	%p50, %r120, 8192;
	mov.b32 	%r648, 4096;
	@%p50 bra 	$L__BB14_26;
	add.s32 	%r28, %r120, -4096;
	mov.b32 	%r648, 4096;
$L__BB14_24:
	mul.wide.s32 	%rd99, %r648, 4;
	add.s64 	%rd89, %rd76, %rd99;
	// begin inline asm
	ld.global.nc.v2.u64 {%rd87, %rd88}, [%rd89];
	// end inline asm
	mov.b64 	{%r409, %r410}, %rd88;
	mov.b64 	{%r411, %r412}, %rd87;
	add.s64 	%rd92, %rd89, 4096;
	// begin inline asm
	ld.global.nc.v2.u64 {%rd90, %rd91}, [%rd92];
	// end inline asm
	mov.b64 	{%r413, %r414}, %rd91;
	mov.b64 	{%r415, %r416}, %rd90;
	add.s64 	%rd95, %rd89, 8192;
	// begin inline asm
	ld.global.nc.v2.u64 {%rd93, %rd94}, [%rd95];
	// end inline asm
	mov.b64 	{%r417, %r418}, %rd94;
	mov.b64 	{%r419, %r420}, %rd93;
	add.s64 	%rd98, %rd89, 12288;
	// begin inline asm
	ld.global.nc.v2.u64 {%rd96, %rd97}, [%rd98];
	// end inline asm
	mov.b64 	{%r421, %r422}, %rd97;
	mov.b64 	{%r423, %r424}, %rd96;
	add.s32 	%r425, %r411, %r659;
	add.s32 	%r426, %r412, %r425;
	add.s32 	%r427, %r409, %r426;
	add.s32 	%r428, %r410, %r427;
	add.s32 	%r429, %r415, %r428;
	add.s32 	%r430, %r416, %r429;
	add.s32 	%r431, %r413, %r430;
	add.s32 	%r432, %r414, %r431;
	add.s32 	%r433, %r419, %r432;
	add.s32 	%r434, %r420, %r433;
	add.s32 	%r435, %r417, %r434;
	add.s32 	%r436, %r418, %r435;
	add.s32 	%r437, %r423, %r436;
	add.s32 	%r438, %r424, %r437;
	add.s32 	%r439, %r421, %r438;
	add.s32 	%r659, %r422, %r439;
	sub.s32 	%r440, %r120, %r648;
	setp.lt.s32 	%p51, %r440, 4096;
	@%p51 bra 	$L__BB14_34;
	add.s32 	%r648, %r648, 4096;
	setp.le.s32 	%p52, %r648, %r28;
	@%p52 bra 	$L__BB14_24;
$L__BB14_26:
	setp.le.s32 	%p53, %r120, %r648;
	@%p53 bra 	$L__BB14_34;
	sub.s32 	%r35, %r120, %r648;
	setp.ge.s32 	%p54, %r26, %r35;
	@%p54 bra 	$L__BB14_34;
	not.b32 	%r442, %r26;
	add.s32 	%r443, %r120, %r442;
	sub.s32 	%r36, %r443, %r648;
	and.b32  	%r444, %r36, 768;
	setp.eq.s32 	%p55, %r444, 768;
	mov.u32 	%r653, %r26;
	@%p55 bra 	$L__BB14_31;
	add.s32 	%r650, %r26, %r648;
	shr.u32 	%r445, %r36, 8;
	add.s32 	%r446, %r445, 1;
	and.b32  	%r447, %r446, 3;
	neg.s32 	%r649, %r447;
	mov.u32 	%r653, %r26;
$L__BB14_30:
	.pragma "nounroll";
	mul.wide.u32 	%rd101, %r650, 4;
	add.s64 	%rd100, %rd16, %rd101;
	// begin inline asm
	ld.global.nc.u32 %r448, [%rd100];
	// end inline asm
	add.s32 	%r659, %r448, %r659;
	add.s32 	%r653, %r653, 256;
	add.s32 	%r650, %r650, 256;
	add.s32 	%r649, %r649, 1;
	setp.ne.s32 	%p56, %r649, 0;
	@%p56 bra 	$L__BB14_30;
$L__BB14_31:
	setp.lt.u32 	%p57, %r36, 768;
	@%p57 bra 	$L__BB14_34;
	cvt.u64.u32 	%rd102, %r653;
	cvt.u64.u32 	%rd103, %r648;
	add.s64 	%rd104, %rd102, %rd103;
	shl.b64 	%rd105, %rd104, 2;
	add.s64 	%rd106, %rd105, %rd16;
	add.s64 	%rd122, %rd106, 2048;
	add.s32 	%r656, %r653, %r648;
$L__BB14_33:
	mul.wide.u32 	%rd111, %r656, 4;
	add.s64 	%rd107, %rd16, %rd111;
	// begin inline asm
	ld.global.nc.u32 %r449, [%rd107];
	// end inline asm
	add.s32 	%r453, %r449, %r659;
	add.s64 	%rd108, %rd122, -1024;
	// begin inline asm
	ld.global.nc.u32 %r450, [%rd108];
	// end inline asm
	add.s32 	%r454, %r450, %r453;
	// begin inline asm
	ld.global.nc.u32 %r451, [%rd122];
	// end inline asm
	add.s32 	%r455, %r451, %r454;
	add.s64 	%rd110, %rd122, 1024;
	// begin inline asm
	ld.global.nc.u32 %r452, [%rd110];
	// end inline asm
	add.s32 	%r659, %r452, %r455;
	add.s32 	%r653, %r653, 1024;
	add.s64 	%rd122, %rd122, 4096;
	add.s32 	%r656, %r656, 1024;
	setp.lt.s32 	%p58, %r653, %r35;
	@%p58 bra 	$L__BB14_33;
$L__BB14_34:
	// begin inline asm
	mov.u32 %r456, %laneid;
	// end inline asm
	mov.b32 	%r459, 1;
	mov.b32 	%r480, 31;
	mov.b32 	%r481, -1;
	// begin inline asm
	shfl.sync.down.b32 %r457, %r659, %r459, %r480, %r481;
	// end inline asm
	setp.gt.s32 	%p59, %r456, 30;
	selp.b32 	%r482, 0, %r457, %p59;
	add.s32 	%r463, %r482, %r659;
	mov.b32 	%r464, 2;
	// begin inline asm
	shfl.sync.down.b32 %r462, %r463, %r464, %r480, %r481;
	// end inline asm
	setp.gt.s32 	%p60, %r456, 29;
	selp.b32 	%r483, 0, %r462, %p60;
	add.s32 	%r468, %r463, %r483;
	mov.b32 	%r469, 4;
	// begin inline asm
	shfl.sync.down.b32 %r467, %r468, %r469, %r480, %r481;
	// end inline asm
	setp.gt.s32 	%p61, %r456, 27;
	selp.b32 	%r484, 0, %r467, %p61;
	add.s32 	%r473, %r468, %r484;
	mov.b32 	%r474, 8;
	// begin inline asm
	shfl.sync.down.b32 %r472, %r473, %r474, %r480, %r481;
	// end inline asm
	setp.gt.s32 	%p62, %r456, 23;
	selp.b32 	%r485, 0, %r472, %p62;
	add.s32 	%r478, %r473, %r485;
	mov.b32 	%r479, 16;
	// begin inline asm
	shfl.sync.down.b32 %r477, %r478, %r479, %r480, %r481;
	// end inline asm
	setp.gt.s32 	%p63, %r456, 15;
	selp.b32 	%r486, 0, %r477, %p63;
	add.s32 	%r686, %r478, %r486;
	setp.ne.s32 	%p64, %r456, 0;
	@%p64 bra 	$L__BB14_36;
	shr.u32 	%r487, %r26, 3;
	and.b32  	%r488, %r487, 124;
	mov.u32 	%r489, _ZZN3cub18CUB_300001_SM_10006detail6reduce28DeviceReduceSingleTileKernelINS2_10policy_hubIiyN4cuda3std3__44plusIiEEE10Policy1000EPiSC_iS9_iiNS7_10__identityEEEvT0_T1_T2_T3_T4_T6_E12temp_storage;
	add.s32 	%r490, %r489, %r488;
	st.shared.u32 	[%r490+8], %r686;
$L__BB14_36:
	bar.sync 	0;
	setp.ne.s32 	%p65, %r26, 0;
	@%p65 bra 	$L__BB14_72;
	ld.shared.u32 	%r491, [_ZZN3cub18CUB_300001_SM_10006detail6reduce28DeviceReduceSingleTileKernelINS2_10policy_hubIiyN4cuda3std3__44plusIiEEE10Policy1000EPiSC_iS9_iiNS7_10__identityEEEvT0_T1_T2_T3_T4_T6_E12temp_storage+12];
	add.s32 	%r492, %r491, %r686;
	ld.shared.u32 	%r493, [_ZZN3cub18CUB_300001_SM_10006detail6reduce28DeviceReduceSingleTileKernelINS2_10policy_hubIiyN4cuda3std3__44plusIiEEE10Policy1000EPiSC_iS9_iiNS7_10__identityEEEvT0_T1_T2_T3_T4_T6_E12temp_storage+16];
	add.s32 	%r494, %r492, %r493;
	ld.shared.u32 	%r495, [_ZZN3cub18CUB_300001_SM_10006detail6reduce28DeviceReduceSingleTileKernelINS2_10policy_hubIiyN4cuda3std3__44plusIiEEE10Policy1000EPiSC_iS9_iiNS7_10__identityEEEvT0_T1_T2_T3_T4_T6_E12temp_storage+20];
	add.s32 	%r496, %r494, %r495;
	ld.shared.u32 	%r497, [_ZZN3cub18CUB_300001_SM_10006detail6reduce28DeviceReduceSingleTileKernelINS2_10policy_hubIiyN4cuda3std3__44plusIiEEE10Policy1000EPiSC_iS9_iiNS7_10__identityEEEvT0_T1_T2_T3_T4_T6_E12temp_storage+24];
	add.s32 	%r498, %r496, %r497;
	ld.shared.u32 	%r499, [_ZZN3cub18CUB_300001_SM_10006detail6reduce28DeviceReduceSingleTileKernelINS2_10policy_hubIiyN4cuda3std3__44plusIiEEE10Policy1000EPiSC_iS9_iiNS7_10__identityEEEvT0_T1_T2_T3_T4_T6_E12temp_storage+28];
	add.s32 	%r500, %r498, %r499;
	ld.shared.u32 	%r501, [_ZZN3cub18CUB_300001_SM_10006detail6reduce28DeviceReduceSingleTileKernelINS2_10policy_hubIiyN4cuda3std3__44plusIiEEE10Policy1000EPiSC_iS9_iiNS7_10__identityEEEvT0_T1_T2_T3_T4_T6_E12temp_storage+32];
	add.s32 	%r502, %r500, %r501;
	ld.shared.u32 	%r503, [_ZZN3cub18CUB_300001_SM_10006detail6reduce28DeviceReduceSingleTileKernelINS2_10policy_hubIiyN4cuda3std3__44plusIiEEE10Policy1000EPiSC_iS9_iiNS7_10__identityEEEvT0_T1_T2_T3_T4_T6_E12temp_storage+36];
	add.s32 	%r686, %r502, %r503;
	bra.uni 	$L__BB14_72;
$L__BB14_38:
	setp.gt.s32 	%p3, %r120, 4095;
	@%p3 bra 	$L__BB14_56;
	mov.u32 	%r60, %tid.x;
	setp.ge.s32 	%p20, %r60, %r120;
	mov.b32 	%r670, 0;
	mov.u32 	%r665, %r60;
	@%p20 bra 	$L__BB14_41;
	mul.wide.u32 	%rd66, %r60, 4;
	add.s64 	%rd65, %rd16, %rd66;
	// begin inline asm
	ld.global.nc.u32 %r670, [%rd65];
	// end inline asm
	add.s32 	%r665, %r60, 256;
$L__BB14_41:
	setp.ge.s32 	%p21, %r665, %r120;
	@%p21 bra 	$L__BB14_47;
	not.b32 	%r252, %r665;
	add.s32 	%r65, %r120, %r252;
	and.b32  	%r253, %r65, 768;
	setp.eq.s32 	%p22, %r253, 768;
	@%p22 bra 	$L__BB14_45;
	mul.wide.u32 	%rd67, %r665, 4;
	add.s64 	%rd123, %rd16, %rd67;
	shr.u32 	%r254, %r65, 8;
	add.s32 	%r255, %r254, 1;
	and.b32  	%r256, %r255, 3;
	neg.s32 	%r662, %r256;
$L__BB14_44:
	.pragma "nounroll";
	// begin inline asm
	ld.global.nc.u32 %r257, [%rd123];
	// end inline asm
	add.s32 	%r670, %r257, %r670;
	add.s32 	%r665, %r665, 256;
	add.s64 	%rd123, %rd123, 1024;
	add.s32 	%r662, %r662, 1;
	setp.ne.s32 	%p23, %r662, 0;
	@%p23 bra 	$L__BB14_44;
$L__BB14_45:
	setp.lt.u32 	%p24, %r65, 768;
	@%p24 bra 	$L__BB14_47;
$L__BB14_46:
	mul.wide.s32 	%rd73, %r665, 4;
	add.s64 	%rd69, %rd16, %rd73;
	// begin inline asm
	ld.global.nc.u32 %r258, [%rd69];
	// end inline asm
	add.s32 	%r262, %r258, %r670;
	add.s64 	%rd70, %rd69, 1024;
	// begin inline asm
	ld.global.nc.u32 %r259, [%rd70];
	// end inline asm
	add.s32 	%r263, %r259, %r262;
	add.s64 	%rd71, %rd69, 2048;
	// begin inline asm
	ld.global.nc.u32 %r260, [%rd71];
	// end inline asm
	add.s32 	%r264, %r260, %r263;
	add.s64 	%rd72, %rd69, 3072;
	// begin inline asm
	ld.global.nc.u32 %r261, [%rd72];
	// end inline asm
	add.s32 	%r670, %r261, %r264;
	add.s32 	%r665, %r665, 1024;
	setp.lt.s32 	%p25, %r665, %r120;
	@%p25 bra 	$L__BB14_46;
$L__BB14_47:
	setp.lt.s32 	%p26, %r120, 256;
	@%p26 bra 	$L__BB14_52;
	// begin inline asm
	mov.u32 %r328, %laneid;
	// end inline asm
	mov.b32 	%r331, 1;
	mov.b32 	%r352, 31;
	mov.b32 	%r353, -1;
	// begin inline asm
	shfl.sync.down.b32 %r329, %r670, %r331, %r352, %r353;
	// end inline asm
	setp.gt.s32 	%p42, %r328, 30;
	selp.b32 	%r354, 0, %r329, %p42;
	add.s32 	%r335, %r354, %r670;
	mov.b32 	%r336, 2;
	// begin inline asm
	shfl.sync.down.b32 %r334, %r335, %r336, %r352, %r353;
	// end inline asm
	setp.gt.s32 	%p43, %r328, 29;
	selp.b32 	%r355, 0, %r334, %p43;
	add.s32 	%r340, %r335, %r355;
	mov.b32 	%r341, 4;
	// begin inline asm
	shfl.sync.down.b32 %r339, %r340, %r341, %r352, %r353;
	// end inline asm
	setp.gt.s32 	%p44, %r328, 27;
	selp.b32 	%r356, 0, %r339, %p44;
	add.s32 	%r345, %r340, %r356;
	mov.b32 	%r346, 8;
	// begin inline asm
	shfl.sync.down.b32 %r344, %r345, %r346, %r352, %r353;
	// end inline asm
	setp.gt.s32 	%p45, %r328, 23;
	selp.b32 	%r357, 0, %r344, %p45;
	add.s32 	%r350, %r345, %r357;
	mov.b32 	%r351, 16;
	// begin inline asm
	shfl.sync.down.b32 %r349, %r350, %r351, %r352, %r353;
	// end inline asm
	setp.gt.s32 	%p46, %r328, 15;
	selp.b32 	%r358, 0, %r349, %p46;
	add.s32 	%r686, %r350, %r358;
	setp.ne.s32 	%p47, %r328, 0;
	@%p47 bra 	$L__BB14_50;
	shr.u32 	%r359, %r60, 3;
	and.b32  	%r360, %r359, 124;
	mov.u32 	%r361, _ZZN3cub18CUB_300001_SM_10006detail6reduce28DeviceReduceSingleTileKernelINS2_10policy_hubIiyN4cuda3std3__44plusIiEEE10Policy1000EPiSC_iS9_iiNS7_10__identityEEEvT0_T1_T2_T3_T4_T6_E12temp_storage;
	add.s32 	%r362, %r361, %r360;
	st.shared.u32 	[%r362+8], %r686;
$L__BB14_50:
	bar.sync 	0;
	setp.ne.s32 	%p48, %r60, 0;
	@%p48 bra 	$L__BB14_72;
	ld.shared.u32 	%r363, [_ZZN3cub18CUB_300001_SM_10006detail6reduce28DeviceReduceSingleTileKernelINS2_10policy_hubIiyN4cuda3std3__44plusIiEEE10Policy1000EPiSC_iS9_iiNS7_10__identityEEEvT0_T1_T2_T3_T4_T6_E12temp_storage+12];
	add.s32 	%r364, %r363, %r686;
	ld.shared.u32 	%r365, [_ZZN3cub18CUB_300001_SM_10006detail6reduce28DeviceReduceSingleTileKernelINS2_10policy_hubIiyN4cuda3std3__44plusIiEEE10Policy1000EPiSC_iS9_iiNS7_10__identityEEEvT0_T1_T2_T3_T4_T6_E12temp_storage+16];
	add.s32 	%r366, %r364, %r365;
	ld.shared.u32 	%r367, [_ZZN3cub18CUB_300001_SM_10006detail6reduce28DeviceReduceSingleTileKernelINS2_10policy_hubIiyN4cuda3std3__44plusIiEEE10Policy1000EPiSC_iS9_iiNS7_10__identityEEEvT0_T1_T2_T3_T4_T6_E12temp_storage+20];
	add.s32 	%r368, %r366, %r367;
	ld.shared.u32 	%r369, [_ZZN3cub18CUB_300001_SM_10006detail6reduce28DeviceReduceSingleTileKernelINS2_10policy_hubIiyN4cuda3std3__44plusIiEEE10Policy1000EPiSC_iS9_iiNS7_10__identityEEEvT0_T1_T2_T3_T4_T6_E12temp_storage+24];
	add.s32 	%r370, %r368, %r369;
	ld.shared.u32 	%r371, [_ZZN3cub18CUB_300001_SM_10006detail6reduce28DeviceReduceSingleTileKernelINS2_10policy_hubIiyN4cuda3std3__44plusIiEEE10Policy1000EPiSC_iS9_iiNS7_10__identityEEEvT0_T1_T2_T3_T4_T6_E12temp_storage+28];
	add.s32 	%r372, %r370, %r371;
	ld.shared.u32 	%r373, [_ZZN3cub18CUB_300001_SM_10006detail6reduce28DeviceReduceSingleTileKernelINS2_10policy_hubIiyN4cuda3std3__44plusIiEEE10Policy1000EPiSC_iS9_iiNS7_10__identityEEEvT0_T1_T2_T3_T4_T6_E12temp_storage+32];
	add.s32 	%r374, %r372, %r373;
	ld.shared.u32 	%r375, [_ZZN3cub18CUB_300001_SM_10006detail6reduce28DeviceReduceSingleTileKernelINS2_10policy_hubIiyN4cuda3std3__44plusIiEEE10Policy1000EPiSC_iS9_iiNS7_10__identityEEEvT0_T1_T2_T3_T4_T6_E12temp_storage+36];
	add.s32 	%r686, %r374, %r375;
	bra.uni 	$L__BB14_72;
$L__BB14_52:
	// begin inline asm
	mov.u32 %r265, %laneid;
	// end inline asm
	and.b32  	%r291, %r60, 992;
	add.s32 	%r292, %r291, 32;
	setp.gt.s32 	%p27, %r292, %r120;
	not.b32 	%r293, %r291;
	add.s32 	%r294, %r120, %r293;
	selp.b32 	%r289, %r294, 31, %p27;
	mov.b32 	%r268, 1;
	mov.b32 	%r290, -1;
	// begin inline asm
	shfl.sync.down.b32 %r266, %r670, %r268, %r289, %r290;
	// end inline asm
	setp.lt.s32 	%p28, %r265, %r289;
	selp.b32 	%r295, %r266, 0, %p28;
	add.s32 	%r272, %r295, %r670;
	mov.b32 	%r273, 2;
	// begin inline asm
	shfl.sync.down.b32 %r271, %r272, %r273, %r289, %r290;
	// end inline asm
	add.s32 	%r296, %r265, 2;
	setp.gt.s32 	%p29, %r296, %r289;
	selp.b32 	%r297, 0, %r271, %p29;
	add.s32 	%r277, %r272, %r297;
	mov.b32 	%r278, 4;
	// begin inline asm
	shfl.sync.down.b32 %r276, %r277, %r278, %r289, %r290;
	// end inline asm
	add.s32 	%r298, %r265, 4;
	setp.gt.s32 	%p30, %r298, %r289;
	selp.b32 	%r299, 0, %r276, %p30;
	add.s32 	%r282, %r277, %r299;
	mov.b32 	%r283, 8;
	// begin inline asm
	shfl.sync.down.b32 %r281, %r282, %r283, %r289, %r290;
	// end inline asm
	add.s32 	%r300, %r265, 8;
	setp.gt.s32 	%p31, %r300, %r289;
	selp.b32 	%r301, 0, %r281, %p31;
	add.s32 	%r287, %r282, %r301;
	mov.b32 	%r288, 16;
	// begin inline asm
	shfl.sync.down.b32 %r286, %r287, %r288, %r289, %r290;
	// end inline asm
	add.s32 	%r302, %r265, 16;
	setp.gt.s32 	%p32, %r302, %r289;
	selp.b32 	%r303, 0, %r286, %p32;
	add.s32 	%r686, %r287, %r303;
	setp.ne.s32 	%p33, %r265, 0;
	@%p33 bra 	$L__BB14_54;
	shr.u32 	%r304, %r60, 3;
	and.b32  	%r305, %r304, 124;
	mov.u32 	%r306, _ZZN3cub18CUB_300001_SM_10006detail6reduce28DeviceReduceSingleTileKernelINS2_10policy_hubIiyN4cuda3std3__44plusIiEEE10Policy1000EPiSC_iS9_iiNS7_10__identityEEEvT0_T1_T2_T3_T4_T6_E12temp_storage;
	add.s32 	%r307, %r306, %r305;
	st.shared.u32 	[%r307+8], %r686;
$L__BB14_54:
	bar.sync 	0;
	setp.ne.s32 	%p34, %r60, 0;
	@%p34 bra 	$L__BB14_72;
	setp.gt.s32 	%p35, %r120, 32;
	ld.shared.u32 	%r308, [_ZZN3cub18CUB_300001_SM_10006detail6reduce28DeviceReduceSingleTileKernelINS2_10policy_hubIiyN4cuda3std3__44plusIiEEE10Policy1000EPiSC_iS9_iiNS7_10__identityEEEvT0_T1_T2_T3_T4_T6_E12temp_storage+12];
	selp.b32 	%r309, %r308, 0, %p35;
	add.s32 	%r310, %r309, %r686;
	setp.gt.s32 	%p36, %r120, 64;
	ld.shared.u32 	%r311, [_ZZN3cub18CUB_300001_SM_10006detail6reduce28DeviceReduceSingleTileKernelINS2_10policy_hubIiyN4cuda3std3__44plusIiEEE10Policy1000EPiSC_iS9_iiNS7_10__identityEEEvT0_T1_T2_T3_T4_T6_E12temp_storage+16];
	selp.b32 	%r312, %r311, 0, %p36;
	add.s32 	%r313, %r310, %r312;
	setp.gt.s32 	%p37, %r120, 96;
	ld.shared.u32 	%r314, [_ZZN3cub18CUB_300001_SM_10006detail6reduce28DeviceReduceSingleTileKernelINS2_10policy_hubIiyN4cuda3std3__44plusIiEEE10Policy1000EPiSC_iS9_iiNS7_10__identityEEEvT0_T1_T2_T3_T4_T6_E12temp_storage+20];
	selp.b32 	%r315, %r314, 0, %p37;
	add.s32 	%r316, %r313, %r315;
	setp.gt.s32 	%p38, %r120, 128;
	ld.shared.u32 	%r317, [_ZZN3cub18CUB_300001_SM_10006detail6reduce28DeviceReduceSingleTileKernelINS2_10policy_hubIiyN4cuda3std3__44plusIiEEE10Policy1000EPiSC_iS9_iiNS7_10__identityEEEvT0_T1_T2_T3_T4_T6_E12temp_storage+24];
	selp.b32 	%r318, %r317, 0, %p38;
	add.s32 	%r319, %r316, %r318;
	setp.gt.s32 	%p39, %r120, 160;
	ld.shared.u32 	%r320, [_ZZN3cub18CUB_300001_SM_10006detail6reduce28DeviceReduceSingleTileKernelINS2_10policy_hubIiyN4cuda3std3__44plusIiEEE10Policy1000EPiSC_iS9_iiNS7_10__identityEEEvT0_T1_T2_T3_T4_T6_E12temp_storage+28];
	selp.b32 	%r321, %r320, 0, %p39;
	add.s32 	%r322, %r319, %r321;
	setp.gt.s32 	%p40, %r120, 192;
	ld.shared.u32 	%r323, [_ZZN3cub18CUB_300001_SM_10006detail6reduce28DeviceReduceSingleTileKernelINS2_10policy_hubIiyN4cuda3std3__44plusIiEEE10Policy1000EPiSC_iS9_iiNS7_10__identityEEEvT0_T1_T2_T3_T4_T6_E12temp_storage+32];
	selp.b32 	%r324, %r323, 0, %p40;
	add.s32 	%r325, %r322, %r324;
	setp.gt.s32 	%p41, %r120, 224;
	ld.shared.u32 	%r326, [_ZZN3cub18CUB_300001_SM_10006detail6reduce28DeviceReduceSingleTileKernelINS2_10policy_hubIiyN4cuda3std3__44plusIiEEE10Policy1000EPiSC_iS9_iiNS7_10__identityEEEvT0_T1_T2_T3_T4_T6_E12temp_storage+36];
	selp.b32 	%r327, %r326, 0, %p41;
	add.s32 	%r686, %r325, %r327;
	bra.uni 	$L__BB14_72;
$L__BB14_56:
	mov.u32 	%r85, %tid.x;
	mul.wide.u32 	%rd35, %r85, 4;
	add.s64 	%rd19, %rd16, %rd35;
	// begin inline asm
	ld.global.nc.u32 %r122, [%rd19];
	// end inline asm
	add.s64 	%rd20, %rd19, 1024;
	// begin inline asm
	ld.global.nc.u32 %r123, [%rd20];
	// end inline asm
	add.s64 	%rd21, %rd19, 2048;
	// begin inline asm
	ld.global.nc.u32 %r124, [%rd21];
	// end inline asm
	add.s64 	%rd22, %rd19, 3072;
	// begin inline asm
	ld.global.nc.u32 %r125, [%rd22];
	// end inline asm
	add.s64 	%rd23, %rd19, 4096;
	// begin inline asm
	ld.global.nc.u32 %r126, [%rd23];
	// end inline asm
	add.s64 	%rd24, %rd19, 5120;
	// begin inline asm
	ld.global.nc.u32 %r127, [%rd24];
	// end inline asm
	add.s64 	%rd25, %rd19, 6144;
	// begin inline asm
	ld.global.nc.u32 %r128, [%rd25];
	// end inline asm
	add.s64 	%rd26, %rd19, 7168;
	// begin inline asm
	ld.global.nc.u32 %r129, [%rd26];
	// end inline asm
	add.s64 	%rd27, %rd19, 8192;
	// begin inline asm
	ld.global.nc.u32 %r130, [%rd27];
	// end inline asm
	add.s64 	%rd28, %rd19, 9216;
	// begin inline asm
	ld.global.nc.u32 %r131, [%rd28];
	// end inline asm
	add.s64 	%rd29, %rd19, 10240;
	// begin inline asm
	ld.global.nc.u32 %r132, [%rd29];
	// end inline asm
	add.s64 	%rd30, %rd19, 11264;
	// begin inline asm
	ld.global.nc.u32 %r133, [%rd30];
	// end inline asm
	add.s64 	%rd31, %rd19, 12288;
	// begin inline asm
	ld.global.nc.u32 %r134, [%rd31];
	// end inline asm
	add.s64 	%rd32, %rd19, 13312;
	// begin inline asm
	ld.global.nc.u32 %r135, [%rd32];
	// end inline asm
	add.s64 	%rd33, %rd19, 14336;
	// begin inline asm
	ld.global.nc.u32 %r136, [%rd33];
	// end inline asm
	add.s64 	%rd34, %rd19, 15360;
	// begin inline asm
	ld.global.nc.u32 %r137, [%rd34];
	// end inline asm
	add.s32 	%r139, %r123, %r122;
	add.s32 	%r140, %r124, %r139;
	add.s32 	%r141, %r125, %r140;
	add.s32 	%r142, %r126, %r141;
	add.s32 	%r143, %r127, %r142;
	add.s32 	%r144, %r128, %r143;
	add.s32 	%r145, %r129, %r144;
	add.s32 	%r146, %r130, %r145;
	add.s32 	%r147, %r131, %r146;
	add.s32 	%r148, %r132, %r147;
	add.s32 	%r149, %r133, %r148;
	add.s32 	%r150, %r134, %r149;
	add.s32 	%r151, %r135, %r150;
	add.s32 	%r152, %r136, %r151;
	add.s32 	%r685, %r137, %r152;
	setp.lt.u32 	%p4, %r120, 8192;
	mov.b32 	%r674, 4096;
	@%p4 bra 	$L__BB14_60;
	add.s32 	%r87, %r120, -4096;
	mov.b32 	%r674, 4096;
$L__BB14_58:
	mul.wide.s32 	%rd52, %r674, 4;
	add.s64 	%rd36, %rd19, %rd52;
	// begin inline asm
	ld.global.nc.u32 %r154, [%rd36];
	// end inline asm
	add.s64 	%rd37, %rd36, 1024;
	// begin inline asm
	ld.global.nc.u32 %r155, [%rd37];
	// end inline asm
	add.s64 	%rd38, %rd36, 2048;
	// begin inline asm
	ld.global.nc.u32 %r156, [%rd38];
	// end inline asm
	add.s64 	%rd39, %rd36, 3072;
	// begin inline asm
	ld.global.nc.u32 %r157, [%rd39];
	// end inline asm
	add.s64 	%rd40, %rd36, 4096;
	// begin inline asm
	ld.global.nc.u32 %r158, [%rd40];
	// end inline asm
	add.s64 	%rd41, %rd36, 5120;
	// begin inline asm
	ld.global.nc.u32 %r159, [%rd41];
	// end inline asm
	add.s64 	%rd42, %rd36, 6144;
	// begin inline asm
	ld.global.nc.u32 %r160, [%rd42];
	// end inline asm
	add.s64 	%rd43, %rd36, 7168;
	// begin inline asm
	ld.global.nc.u32 %r161, [%rd43];
	// end inline asm
	add.s64 	%rd44, %rd36, 8192;
	// begin inline asm
	ld.global.nc.u32 %r162, [%rd44];
	// end inline asm
	add.s64 	%rd45, %rd36, 9216;
	// begin inline asm
	ld.global.nc.u32 %r163, [%rd45];
	// end inline asm
	add.s64 	%rd46, %rd36, 10240;
	// begin inline asm
	ld.global.nc.u32 %r164, [%rd46];
	// end inline asm
	add.s64 	%rd47, %rd36, 11264;
	// begin inline asm
	ld.global.nc.u32 %r165, [%rd47];
	// end inline asm
	add.s64 	%rd48, %rd36, 12288;
	// begin inline asm
	ld.global.nc.u32 %r166, [%rd48];
	// end inline asm
	add.s64 	%rd49, %rd36, 13312;
	// begin inline asm
	ld.global.nc.u32 %r167, [%rd49];
	// end inline asm
	add.s64 	%rd50, %rd36, 14336;
	// begin inline asm
	ld.global.nc.u32 %r168, [%rd50];
	// end inline asm
	add.s64 	%rd51, %rd36, 15360;
	// begin inline asm
	ld.global.nc.u32 %r169, [%rd51];
	// end inline asm
	add.s32 	%r170, %r154, %r685;
	add.s32 	%r171, %r155, %r170;
	add.s32 	%r172, %r156, %r171;
	add.s32 	%r173, %r157, %r172;
	add.s32 	%r174, %r158, %r173;
	add.s32 	%r175, %r159, %r174;
	add.s32 	%r176, %r160, %r175;
	add.s32 	%r177, %r161, %r176;
	add.s32 	%r178, %r162, %r177;
	add.s32 	%r179, %r163, %r178;
	add.s32 	%r180, %r164, %r179;
	add.s32 	%r181, %r165, %r180;
	add.s32 	%r182, %r166, %r181;
	add.s32 	%r183, %r167, %r182;
	add.s32 	%r184, %r168, %r183;
	add.s32 	%r685, %r169, %r184;
	sub.s32 	%r185, %r120, %r674;
	setp.lt.s32 	%p5, %r185, 4096;
	@%p5 bra 	$L__BB14_68;
	add.s32 	%r674, %r674, 4096;
	setp.le.s32 	%p6, %r674, %r87;
	@%p6 bra 	$L__BB14_58;
$L__BB14_60:
	setp.le.s32 	%p7, %r120, %r674;
	@%p7 bra 	$L__BB14_68;
	sub.s32 	%r94, %r120, %r674;
	setp.ge.s32 	%p8, %r85, %r94;
	@%p8 bra 	$L__BB14_68;
	not.b32 	%r187, %r85;
	add.s32 	%r188, %r120, %r187;
	sub.s32 	%r95, %r188, %r674;
	and.b32  	%r189, %r95, 768;
	setp.eq.s32 	%p9, %r189, 768;
	mov.u32 	%r679, %r85;
	@%p9 bra 	$L__BB14_65;
	add.s32 	%r676, %r85, %r674;
	shr.u32 	%r190, %r95, 8;
	add.s32 	%r191, %r190, 1;
	and.b32  	%r192, %r191, 3;
	neg.s32 	%r675, %r192;
	mov.u32 	%r679, %r85;
$L__BB14_64:
	.pragma "nounroll";
	mul.wide.u32 	%rd54, %r676, 4;
	add.s64 	%rd53, %rd16, %rd54;
	// begin inline asm
	ld.global.nc.u32 %r193, [%rd53];
	// end inline asm
	add.s32 	%r685, %r193, %r685;
	add.s32 	%r679, %r679, 256;
	add.s32 	%r676, %r676, 256;
	add.s32 	%r675, %r675, 1;
	setp.ne.s32 	%p10, %r675, 0;
	@%p10 bra 	$L__BB14_64;
$L__BB14_65:
	setp.lt.u32 	%p11, %r95, 768;
	@%p11 bra 	$L__BB14_68;
	cvt.u64.u32 	%rd55, %r679;
	cvt.u64.u32 	%rd56, %r674;
	add.s64 	%rd57, %rd55, %rd56;
	shl.b64 	%rd58, %rd57, 2;
	add.s64 	%rd59, %rd58, %rd16;
	add.s64 	%rd124, %rd59, 2048;
	add.s32 	%r682, %r679, %r674;
$L__BB14_67:
	mul.wide.u32 	%rd64, %r682, 4;
	add.s64 	%rd60, %rd16, %rd64;
	// begin inline asm
	ld.global.nc.u32 %r194, [%rd60];
	// end inline asm
	add.s32 	%r198, %r194, %r685;
	add.s64 	%rd61, %rd124, -1024;
	// begin inline asm
	ld.global.nc.u32 %r195, [%rd61];
	// end inline asm
	add.s32 	%r199, %r195, %r198;
	// begin inline asm
	ld.global.nc.u32 %r196, [%rd124];
	// end inline asm
	add.s32 	%r200, %r196, %r199;
	add.s64 	%rd63, %rd124, 1024;
	// begin inline asm
	ld.global.nc.u32 %r197, [%rd63];
	// end inline asm
	add.s32 	%r685, %r197, %r200;
	add.s32 	%r679, %r679, 1024;
	add.s64 	%rd124, %rd124, 4096;
	add.s32 	%r682, %r682, 1024;
	setp.lt.s32 	%p12, %r679, %r94;
	@%p12 bra 	$L__BB14_67;
$L__BB14_68:
	// begin inline asm
	mov.u32 %r201, %laneid;
	// end inline asm
	mov.b32 	%r204, 1;
	mov.b32 	%r225, 31;
	mov.b32 	%r226, -1;
	// begin inline asm
	shfl.sync.down.b32 %r202, %r685, %r204, %r225, %r226;
	// end inline asm
	setp.gt.s32 	%p13, %r201, 30;
	selp.b32 	%r227, 0, %r202, %p13;
	add.s32 	%r208, %r227, %r685;
	mov.b32 	%r209, 2;
	// begin inline asm
	shfl.sync.down.b32 %r207, %r208, %r209, %r225, %r226;
	// end inline asm
	setp.gt.s32 	%p14, %r201, 29;
	selp.b32 	%r228, 0, %r207, %p14;
	add.s32 	%r213, %r208, %r228;
	mov.b32 	%r214, 4;
	// begin inline asm
	shfl.sync.down.b32 %r212, %r213, %r214, %r225, %r226;
	// end inline asm
	setp.gt.s32 	%p15, %r201, 27;
	selp.b32 	%r229, 0, %r212, %p15;
	add.s32 	%r218, %r213, %r229;
	mov.b32 	%r219, 8;
	// begin inline asm
	shfl.sync.down.b32 %r217, %r218, %r219, %r225, %r226;
	// end inline asm
	setp.gt.s32 	%p16, %r201, 23;
	selp.b32 	%r230, 0, %r217, %p16;
	add.s32 	%r223, %r218, %r230;
	mov.b32 	%r224, 16;
	// begin inline asm
	shfl.sync.down.b32 %r222, %r223, %r224, %r225, %r226;
	// end inline asm
	setp.gt.s32 	%p17, %r201, 15;
	selp.b32 	%r231, 0, %r222, %p17;
	add.s32 	%r686, %r223, %r231;
	setp.ne.s32 	%p18, %r201, 0;
	@%p18 bra 	$L__BB14_70;
	shr.u32 	%r232, %r85, 3;
	and.b32  	%r233, %r232, 124;
	mov.u32 	%r234, _ZZN3cub18CUB_300001_SM_10006detail6reduce28DeviceReduceSingleTileKernelINS2_10policy_hubIiyN4cuda3std3__44plusIiEEE10Policy1000EPiSC_iS9_iiNS7_10__identityEEEvT0_T1_T2_T3_T4_T6_E12temp_storage;
	add.s32 	%r235, %r234, %r233;
	st.shared.u32 	[%r235+8], %r686;
$L__BB14_70:
	bar.sync 	0;
	setp.ne.s32 	%p19, %r85, 0;
	@%p19 bra 	$L__BB14_72;
	ld.shared.u32 	%r236, [_ZZN3cub18CUB_300001_SM_10006detail6reduce28DeviceReduceSingleTileKernelINS2_10policy_hubIiyN4cuda3std3__44plusIiEEE10Policy1000EPiSC_iS9_iiNS7_10__identityEEEvT0_T1_T2_T3_T4_T6_E12temp_storage+12];
	add.s32 	%r237, %r236, %r686;
	ld.shared.u32 	%r238, [_ZZN3cub18CUB_300001_SM_10006detail6reduce28DeviceReduceSingleTileKernelINS2_10policy_hubIiyN4cuda3std3__44plusIiEEE10Policy1000EPiSC_iS9_iiNS7_10__identityEEEvT0_T1_T2_T3_T4_T6_E12temp_storage+16];
	add.s32 	%r239, %r237, %r238;
	ld.shared.u32 	%r240, [_ZZN3cub18CUB_300001_SM_10006detail6reduce28DeviceReduceSingleTileKernelINS2_10policy_hubIiyN4cuda3std3__44plusIiEEE10Policy1000EPiSC_iS9_iiNS7_10__identityEEEvT0_T1_T2_T3_T4_T6_E12temp_storage+20];
	add.s32 	%r241, %r239, %r240;
	ld.shared.u32 	%r242, [_ZZN3cub18CUB_300001_SM_10006detail6reduce28DeviceReduceSingleTileKernelINS2_10policy_hubIiyN4cuda3std3__44plusIiEEE10Policy1000EPiSC_iS9_iiNS7_10__identityEEEvT0_T1_T2_T3_T4_T6_E12temp_storage+24];
	add.s32 	%r243, %r241, %r242;
	ld.shared.u32 	%r244, [_ZZN3cub18CUB_300001_SM_10006detail6reduce28DeviceReduceSingleTileKernelINS2_10policy_hubIiyN4cuda3std3__44plusIiEEE10Policy1000EPiSC_iS9_iiNS7_10__identityEEEvT0_T1_T2_T3_T4_T6_E12temp_storage+28];
	add.s32 	%r245, %r243, %r244;
	ld.shared.u32 	%r246, [_ZZN3cub18CUB_300001_SM_10006detail6reduce28DeviceReduceSingleTileKernelINS2_10policy_hubIiyN4cuda3std3__44plusIiEEE10Policy1000EPiSC_iS9_iiNS7_10__identityEEEvT0_T1_T2_T3_T4_T6_E12temp_storage+32];
	add.s32 	%r247, %r245, %r246;
	ld.shared.u32 	%r248, [_ZZN3cub18CUB_300001_SM_10006detail6reduce28DeviceReduceSingleTileKernelINS2_10policy_hubIiyN4cuda3std3__44plusIiEEE10Policy1000EPiSC_iS9_iiNS7_10__identityEEEvT0_T1_T2_T3_T4_T6_E12temp_storage+36];
	add.s32 	%r686, %r247, %r248;
$L__BB14_72:
	mov.u32 	%r631, %tid.x;
	setp.ne.s32 	%p95, %r631, 0;
	@%p95 bra 	$L__BB14_74;
	add.s32 	%r632, %r686, %r121;
	st.global.u32 	[%rd1], %r632;
$L__BB14_74:
	ret;

}
	// .globl	_ZN3cub18CUB_300001_SM_10006detail4scan20DeviceScanInitKernelINS0_13ScanTileStateIiLb1EEEEEvT_i
.visible .entry _ZN3cub18CUB_300001_SM_10006detail4scan20DeviceScanInitKernelINS0_13ScanTileStateIiLb1EEEEEvT_i(
	.param .align 8 .b8 _ZN3cub18CUB_300001_SM_10006detail4scan20DeviceScanInitKernelINS0_13ScanTileStateIiLb1EEEEEvT_i_param_0[8],
	.param .u32 _ZN3cub18CUB_300001_SM_10006detail4scan20DeviceScanInitKernelINS0_13ScanTileStateIiLb1EEEEEvT_i_param_1
)
{
	.reg .pred 	%p<5>;
	.reg .b32 	%r<10>;
	.reg .b64 	%rd<7>;

	ld.param.u64 	%rd2, [_ZN3cub18CUB_300001_SM_10006detail4scan20DeviceScanInitKernelINS0_13ScanTileStateIiLb1EEEEEvT_i_param_0];
	ld.param.u32 	%r4, [_ZN3cub18CUB_300001_SM_10006detail4scan20DeviceScanInitKernelINS0_13ScanTileStateIiLb1EEEEEvT_i_param_1];
	cvta.to.global.u64 	%rd1, %rd2;
	mov.u32 	%r1, %ctaid.x;
	mov.u32 	%r5, %ntid.x;
	mov.u32 	%r2, %tid.x;
	mad.lo.s32 	%r3, %r1, %r5, %r2;
	setp.ge.s32 	%p1, %r3, %r4;
	@%p1 bra 	$L__BB15_2;
	mul.wide.s32 	%rd3, %r3, 8;
	add.s64 	%rd4, %rd1, %rd3;
	mov.b32 	%r6, 0;
	mov.b32 	%r7, 99;
	st.global.v2.u32 	[%rd4+256], {%r7, %r6};
$L__BB15_2:
	setp.ne.s32 	%p2, %r1, 0;
	setp.gt.u32 	%p3, %r2, 31;
	or.pred  	%p4, %p2, %p3;
	@%p4 bra 	$L__BB15_4;
	mul.wide.u32 	%rd5, %r2, 8;
	add.s64 	%rd6, %rd1, %rd5;
	mov.b32 	%r9, 0;
	st.global.v2.u32 	[%rd6], {%r9, %r9};
$L__BB15_4:
	ret;

}
	// .globl	_ZN3cub18CUB_300001_SM_10006detail4scan16DeviceScanKernelINS2_10policy_hubIiiijN4cuda3std3__44plusIvEEE10Policy1000EN6thrust24THRUST_300001_SM_1000_NS6detail15normal_iteratorINSD_10device_ptrIiEEEESI_NS0_13ScanTileStateIiLb1EEES9_NS0_8NullTypeEjiLb0ESL_EEvT0_T1_T2_iT3_T4_T5_
.visible .entry _ZN3cub18CUB_300001_SM_10006detail4scan16DeviceScanKernelINS2_10policy_hubIiiijN4cuda3std3__44plusIvEEE10Policy1000EN6thrust24THRUST_300001_SM_1000_NS6detail15normal_iteratorINSD_10device_ptrIiEEEESI_NS0_13ScanTileStateIiLb1EEES9_NS0_8NullTypeEjiLb0ESL_EEvT0_T1_T2_iT3_T4_T5_(
	.param .align 8 .b8 _ZN3cub18CUB_300001_SM_10006detail4scan16DeviceScanKernelINS2_10policy_hubIiiijN4cuda3std3__44plusIvEEE10Policy1000EN6thrust24THRUST_300001_SM_1000_NS6detail15normal_iteratorINSD_10device_ptrIiEEEESI_NS0_13ScanTileStateIiLb1EEES9_NS0_8NullTypeEjiLb0ESL_EEvT0_T1_T2_iT3_T4_T5__param_0[8],
	.param .align 8 .b8 _ZN3cub18CUB_300001_SM_10006detail4scan16DeviceScanKernelINS2_10policy_hubIiiijN4cuda3std3__44plusIvEEE10Policy1000EN6thrust24THRUST_300001_SM_1000_NS6detail15normal_iteratorINSD_10device_ptrIiEEEESI_NS0_13ScanTileStateIiLb1EEES9_NS0_8NullTypeEjiLb0ESL_EEvT0_T1_T2_iT3_T4_T5__param_1[8],
	.param .align 8 .b8 _ZN3cub18CUB_300001_SM_10006detail4scan16DeviceScanKernelINS2_10policy_hubIiiijN4cuda3std3__44plusIvEEE10Policy1000EN6thrust24THRUST_300001_SM_1000_NS6detail15normal_iteratorINSD_10device_ptrIiEEEESI_NS0_13ScanTileStateIiLb1EEES9_NS0_8NullTypeEjiLb0ESL_EEvT0_T1_T2_iT3_T4_T5__param_2[8],
	.param .u32 _ZN3cub18CUB_300001_SM_10006detail4scan16DeviceScanKernelINS2_10policy_hubIiiijN4cuda3std3__44plusIvEEE10Policy1000EN6thrust24THRUST_300001_SM_1000_NS6detail15normal_iteratorINSD_10device_ptrIiEEEESI_NS0_13ScanTileStateIiLb1EEES9_NS0_8NullTypeEjiLb0ESL_EEvT0_T1_T2_iT3_T4_T5__param_3,
	.param .align 1 .b8 _ZN3cub18CUB_300001_SM_10006detail4scan16DeviceScanKernelINS2_10policy_hubIiiijN4cuda3std3__44plusIvEEE10Policy1000EN6thrust24THRUST_300001_SM_1000_NS6detail15normal_iteratorINSD_10device_ptrIiEEEESI_NS0_13ScanTileStateIiLb1EEES9_NS0_8NullTypeEjiLb0ESL_EEvT0_T1_T2_iT3_T4_T5__param_4[1],
	.param .align 1 .b8 _ZN3cub18CUB_300001_SM_10006detail4scan16DeviceScanKernelINS2_10policy_hubIiiijN4cuda3std3__44plusIvEEE10Policy1000EN6thrust24THRUST_300001_SM_1000_NS6detail15normal_iteratorINSD_10device_ptrIiEEEESI_NS0_13ScanTileStateIiLb1EEES9_NS0_8NullTypeEjiLb0ESL_EEvT0_T1_T2_iT3_T4_T5__param_5[1],
	.param .u32 _ZN3cub18CUB_300001_SM_10006detail4scan16DeviceScanKernelINS2_10policy_hubIiiijN4cuda3std3__44plusIvEEE10Policy1000EN6thrust24THRUST_300001_SM_1000_NS6detail15normal_iteratorINSD_10device_ptrIiEEEESI_NS0_13ScanTileStateIiLb1EEES9_NS0_8NullTypeEjiLb0ESL_EEvT0_T1_T2_iT3_T4_T5__param_6
)
.maxntid 384
{
	.reg .pred 	%p<160>;
	.reg .b32 	%r<1050>;
	.reg .b64 	%rd<55>;
	// demoted variable
	.shared .align 16 .b8 _ZZN3cub18CUB_300001_SM_10006detail4scan16DeviceScanKernelINS2_10policy_hubIiiijN4cuda3std3__44plusIvEEE10Policy1000EN6thrust24THRUST_300001_SM_1000_NS6detail15normal_iteratorINSD_10device_ptrIiEEEESI_NS0_13ScanTileStateIiLb1EEES9_NS0_8NullTypeEjiLb0ESL_EEvT0_T1_T2_iT3_T4_T5_E12temp_storage[33808];
	ld.param.u64 	%rd1, [_ZN3cub18CUB_300001_SM_10006detail4scan16DeviceScanKernelINS2_10policy_hubIiiijN4cuda3std3__44plusIvEEE10Policy1000EN6thrust24THRUST_300001_SM_1000_NS6detail15normal_iteratorINSD_10device_ptrIiEEEESI_NS0_13ScanTileStateIiLb1EEES9_NS0_8NullTypeEjiLb0ESL_EEvT0_T1_T2_iT3_T4_T5__param_2];
	ld.param.u64 	%rd13, [_ZN3cub18CUB_300001_SM_10006detail4scan16DeviceScanKernelINS2_10policy_hubIiiijN4cuda3std3__44plusIvEEE10Policy1000EN6thrust24THRUST_300001_SM_1000_NS6detail15normal_iteratorINSD_10device_ptrIiEEEESI_NS0_13ScanTileStateIiLb1EEES9_NS0_8NullTypeEjiLb0ESL_EEvT0_T1_T2_iT3_T4_T5__param_1];
	ld.param.u64 	%rd14, [_ZN3cub18CUB_300001_SM_10006detail4scan16DeviceScanKernelINS2_10policy_hubIiiijN4cuda3std3__44plusIvEEE10Policy1000EN6thrust24THRUST_300001_SM_1000_NS6detail15normal_iteratorINSD_10device_ptrIiEEEESI_NS0_13ScanTileStateIiLb1EEES9_NS0_8NullTypeEjiLb0ESL_EEvT0_T1_T2_iT3_T4_T5__param_0];
	ld.param.u32 	%r233, [_ZN3cub18CUB_300001_SM_10006detail4scan16DeviceScanKernelINS2_10policy_hubIiiijN4cuda3std3__44plusIvEEE10Policy1000EN6thrust24THRUST_300001_SM_1000_NS6detail15normal_iteratorINSD_10device_ptrIiEEEESI_NS0_13ScanTileStateIiLb1EEES9_NS0_8NullTypeEjiLb0ESL_EEvT0_T1_T2_iT3_T4_T5__param_3];
	ld.param.u32 	%r234, [_ZN3cub18CUB_300001_SM_10006detail4scan16DeviceScanKernelINS2_10policy_hubIiiijN4cuda3std3__44plusIvEEE10Policy1000EN6thrust24THRUST_300001_SM_1000_NS6detail15normal_iteratorINSD_10device_ptrIiEEEESI_NS0_13ScanTileStateIiLb1EEES9_NS0_8NullTypeEjiLb0ESL_EEvT0_T1_T2_iT3_T4_T5__param_6];
	cvta.to.global.u64 	%rd2, %rd14;
	cvta.to.global.u64 	%rd3, %rd13;
	mov.u32 	%r235, %ctaid.x;
	add.s32 	%r998, %r233, %r235;
	mul.lo.s32 	%r2, %r998, 8448;
	sub.s32 	%r3, %r234, %r2;
	setp.lt.u32 	%p1, %r3, 8449;
	@%p1 bra 	$L__BB16_26;
	cvt.u64.u32 	%rd37, %r2;
	mov.u32 	%r4, %tid.x;
	and.b32  	%r642, %r4, 31;
	and.b32  	%r643, %r4, 992;
	mul.lo.s32 	%r644, %r643, 22;
	or.b32  	%r645, %r644, %r642;
	cvt.u64.u32 	%rd38, %r645;
	add.s64 	%rd4, %rd38, %rd37;
	shl.b64 	%rd39, %rd4, 2;
	add.s64 	%rd40, %rd2, %rd39;
	ld.global.u32 	%r646, [%rd40];
	ld.global.u32 	%r647, [%rd40+128];
	ld.global.u32 	%r648, [%rd40+256];
	ld.global.u32 	%r649, [%rd40+384];
	ld.global.u32 	%r650, [%rd40+512];
	ld.global.u32 	%r651, [%rd40+640];
	ld.global.u32 	%r652, [%rd40+768];
	ld.global.u32 	%r653, [%rd40+896];
	ld.global.u32 	%r654, [%rd40+1024];
	ld.global.u32 	%r655, [%rd40+1152];
	ld.global.u32 	%r656, [%rd40+1280];
	ld.global.u32 	%r657, [%rd40+1408];
	ld.global.u32 	%r658, [%rd40+1536];
	ld.global.u32 	%r659, [%rd40+1664];
	ld.global.u32 	%r660, [%rd40+1792];
	ld.global.u32 	%r661, [%rd40+1920];
	ld.global.u32 	%r662, [%rd40+2048];
	ld.global.u32 	%r663, [%rd40+2176];
	ld.global.u32 	%r664, [%rd40+2304];
	ld.global.u32 	%r665, [%rd40+2432];
	ld.global.u32 	%r666, [%rd40+2560];
	ld.global.u32 	%r667, [%rd40+2688];
	// begin inline asm
	mov.u32 %r641, %laneid;
	// end inline asm
	shr.u32 	%r6, %r4, 5;
	mad.lo.s32 	%r668, %r6, 704, %r641;
	shl.b32 	%r669, %r668, 2;
	mov.u32 	%r670, _ZZN3cub18CUB_300001_SM_10006detail4scan16DeviceScanKernelINS2_10policy_hubIiiijN4cuda3std3__44plusIvEEE10Policy1000EN6thrust24THRUST_300001_SM_1000_NS6detail15normal_iteratorINSD_10device_ptrIiEEEESI_NS0_13ScanTileStateIiLb1EEES9_NS0_8NullTypeEjiLb0ESL_EEvT0_T1_T2_iT3_T4_T5_E12temp_storage;
	add.s32 	%r7, %r670, %r669;
	st.shared.u32 	[%r7], %r646;
	st.shared.u32 	[%r7+128], %r647;
	st.shared.u32 	[%r7+256], %r648;
	st.shared.u32 	[%r7+384], %r649;
	st.shared.u32 	[%r7+512], %r650;
	st.shared.u32 	[%r7+640], %r651;
	st.shared.u32 	[%r7+768], %r652;
	st.shared.u32 	[%r7+896], %r653;
	st.shared.u32 	[%r7+1024], %r654;
	st.shared.u32 	[%r7+1152], %r655;
	st.shared.u32 	[%r7+1280], %r656;
	st.shared.u32 	[%r7+1408], %r657;
	st.shared.u32 	[%r7+1536], %r658;
	st.shared.u32 	[%r7+1664], %r659;
	st.shared.u32 	[%r7+1792], %r660;
	st.shared.u32 	[%r7+1920], %r661;
	st.shared.u32 	[%r7+2048], %r662;
	st.shared.u32 	[%r7+2176], %r663;
	st.shared.u32 	[%r7+2304], %r664;
	st.shared.u32 	[%r7+2432], %r665;
	st.shared.u32 	[%r7+2560], %r666;
	st.shared.u32 	[%r7+2688], %r667;
	bar.warp.sync 	-1;
	mad.lo.s32 	%r8, %r641, 84, %r7;
	ld.shared.v2.u32 	{%r9, %r10}, [%r8];
	ld.shared.v2.u32 	{%r11, %r12}, [%r8+8];
	ld.shared.v2.u32 	{%r13, %r14}, [%r8+16];
	ld.shared.v2.u32 	{%r15, %r16}, [%r8+24];
	ld.shared.v2.u32 	{%r17, %r18}, [%r8+32];
	ld.shared.v2.u32 	{%r19, %r20}, [%r8+40];
	ld.shared.v2.u32 	{%r21, %r22}, [%r8+48];
	ld.shared.v2.u32 	{%r23, %r24}, [%r8+56];
	ld.shared.v2.u32 	{%r25, %r26}, [%r8+64];
	ld.shared.v2.u32 	{%r27, %r28}, [%r8+72];
	ld.shared.v2.u32 	{%r29, %r30}, [%r8+80];
	bar.sync 	0;
	setp.ne.s32 	%p104, %r998, 0;
	@%p104 bra 	$L__BB16_6;
	add.s32 	%r892, %r10, %r9;
	add.s32 	%r893, %r11, %r892;
	add.s32 	%r894, %r12, %r893;
	add.s32 	%r895, %r13, %r894;
	add.s32 	%r896, %r14, %r895;
	add.s32 	%r897, %r15, %r896;
	add.s32 	%r898, %r16, %r897;
	add.s32 	%r899, %r17, %r898;
	add.s32 	%r900, %r18, %r899;
	add.s32 	%r901, %r19, %r900;
	add.s32 	%r902, %r20, %r901;
	add.s32 	%r903, %r21, %r902;
	add.s32 	%r904, %r22, %r903;
	add.s32 	%r905, %r23, %r904;
	add.s32 	%r906, %r24, %r905;
	add.s32 	%r907, %r25, %r906;
	add.s32 	%r908, %r26, %r907;
	add.s32 	%r909, %r27, %r908;
	add.s32 	%r910, %r28, %r909;
	add.s32 	%r911, %r29, %r910;
	add.s32 	%r866, %r30, %r911;
	mov.b32 	%r864, 1;
	mov.b32 	%r889, 0;
	mov.b32 	%r891, -1;
	// begin inline asm
	{  .reg .s32 r0;  .reg .pred p;  shfl.sync.up.b32 r0|p, %r866, %r864, %r889, %r891;  @p add.s32 r0, r0, %r866;  mov.s32 %r862, r0;}
	// end inline asm
	mov.b32 	%r870, 2;
	// begin inline asm
	{  .reg .s32 r0;  .reg .pred p;  shfl.sync.up.b32 r0|p, %r862, %r870, %r889, %r891;  @p add.s32 r0, r0, %r862;  mov.s32 %r868, r0;}
	// end inline asm
	mov.b32 	%r876, 4;
	// begin inline asm
	{  .reg .s32 r0;  .reg .pred p;  shfl.sync.up.b32 r0|p, %r868, %r876, %r889, %r891;  @p add.s32 r0, r0, %r868;  mov.s32 %r874, r0;}
	// end inline asm
	mov.b32 	%r882, 8;
	// begin inline asm
	{  .reg .s32 r0;  .reg .pred p;  shfl.sync.up.b32 r0|p, %r874, %r882, %r889, %r891;  @p add.s32 r0, r0, %r874;  mov.s32 %r880, r0;}
	// end inline asm
	mov.b32 	%r888, 16;
	// begin inline asm
	{  .reg .s32 r0;  .reg .pred p;  shfl.sync.up.b32 r0|p, %r880, %r888, %r889, %r891;  @p add.s32 r0, r0, %r880;  mov.s32 %r886, r0;}
	// end inline asm
	setp.ne.s32 	%p146, %r641, 31;
	@%p146 bra 	$L__BB16_4;
	shl.b32 	%r912, %r6, 2;
	add.s32 	%r914, %r670, %r912;
	st.shared.u32 	[%r914+16], %r886;
$L__BB16_4:
	sub.s32 	%r915, %r886, %r866;
	bar.sync 	0;
	ld.shared.v4.u32 	{%r916, %r917, %r918, %r919}, [_ZZN3cub18CUB_300001_SM_10006detail4scan16DeviceScanKernelINS2_10policy_hubIiiijN4cuda3std3__44plusIvEEE10Policy1000EN6thrust24THRUST_300001_SM_1000_NS6detail15normal_iteratorINSD_10device_ptrIiEEEESI_NS0_13ScanTileStateIiLb1EEES9_NS0_8NullTypeEjiLb0ESL_EEvT0_T1_T2_iT3_T4_T5_E12temp_storage+16];
	add.s32 	%r920, %r917, %r916;
	setp.eq.s32 	%p147, %r6, 2;
	selp.b32 	%r921, %r920, %r916, %p147;
	add.s32 	%r922, %r920, %r918;
	setp.eq.s32 	%p148, %r6, 3;
	selp.b32 	%r923, %r922, %r921, %p148;
	add.s32 	%r924, %r922, %r919;
	setp.eq.s32 	%p149, %r6, 4;
	selp.b32 	%r925, %r924, %r923, %p149;
	ld.shared.v4.u32 	{%r926, %r927, %r928, %r929}, [_ZZN3cub18CUB_300001_SM_10006detail4scan16DeviceScanKernelINS2_10policy_hubIiiijN4cuda3std3__44plusIvEEE10Policy1000EN6thrust24THRUST_300001_SM_1000_NS6detail15normal_iteratorINSD_10device_ptrIiEEEESI_NS0_13ScanTileStateIiLb1EEES9_NS0_8NullTypeEjiLb0ESL_EEvT0_T1_T2_iT3_T4_T5_E12temp_storage+32];
	add.s32 	%r930, %r924, %r926;
	setp.eq.s32 	%p150, %r6, 5;
	selp.b32 	%r931, %r930, %r925, %p150;
	add.s32 	%r932, %r930, %r927;
	setp.eq.s32 	%p151, %r6, 6;
	selp.b32 	%r933, %r932, %r931, %p151;
	add.s32 	%r934, %r932, %r928;
	setp.eq.s32 	%p152, %r6, 7;
	selp.b32 	%r935, %r934, %r933, %p152;
	add.s32 	%r936, %r934, %r929;
	setp.eq.s32 	%p153, %r6, 8;
	selp.b32 	%r937, %r936, %r935, %p153;
	ld.shared.v4.u32 	{%r938, %r939, %r940, %r941}, [_ZZN3cub18CUB_300001_SM_10006detail4scan16DeviceScanKernelINS2_10policy_hubIiiijN4cuda3std3__44plusIvEEE10Policy1000EN6thrust24THRUST_300001_SM_1000_NS6detail15normal_iteratorINSD_10device_ptrIiEEEESI_NS0_13ScanTileStateIiLb1EEES9_NS0_8NullTypeEjiLb0ESL_EEvT0_T1_T2_iT3_T4_T5_E12temp_storage+48];
	add.s32 	%r942, %r936, %r938;
	setp.eq.s32 	%p154, %r6, 9;
	selp.b32 	%r943, %r942, %r937, %p154;
	add.s32 	%r944, %r942, %r939;
	setp.eq.s32 	%p155, %r6, 10;
	selp.b32 	%r945, %r944, %r943, %p155;
	add.s32 	%r946, %r944, %r940;
	setp.eq.s32 	%p156, %r6, 11;
	selp.b32 	%r947, %r946, %r945, %p156;
	add.s32 	%r33, %r946, %r941;
	setp.lt.u32 	%p157, %r4, 32;
	setp.eq.s32 	%p158, %r641, 0;
	selp.b32 	%r948, 0, %r915, %p158;
	add.s32 	%r949, %r947, %r948;
	selp.b32 	%r1012, %r915, %r949, %p157;
	setp.ne.s32 	%p159, %r4, 0;
	@%p159 bra 	$L__BB16_25;
	add.s64 	%rd52, %rd1, 256;
	mov.b32 	%r950, 101;
	// begin inline asm
	st.relaxed.gpu.v2.u32 [%rd52], {%r950, %r33};
	// end inline asm
	mov.b32 	%r1012, 0;
	bra.uni 	$L__BB16_25;
$L__BB16_6:
	add.s32 	%r701, %r10, %r9;
	add.s32 	%r702, %r11, %r701;
	add.s32 	%r703, %r12, %r702;
	add.s32 	%r704, %r13, %r703;
	add.s32 	%r705, %r14, %r704;
	add.s32 	%r706, %r15, %r705;
	add.s32 	%r707, %r16, %r706;
	add.s32 	%r708, %r17, %r707;
	add.s32 	%r709, %r18, %r708;
	add.s32 	%r710, %r19, %r709;
	add.s32 	%r711, %r20, %r710;
	add.s32 	%r712, %r21, %r711;
	add.s32 	%r713, %r22, %r712;
	add.s32 	%r714, %r23, %r713;
	add.s32 	%r715, %r24, %r714;
	add.s32 	%r716, %r25, %r715;
	add.s32 	%r717, %r26, %r716;
	add.s32 	%r718, %r27, %r717;
	add.s32 	%r719, %r28, %r718;
	add.s32 	%r720, %r29, %r719;
	add.s32 	%r675, %r30, %r720;
	mov.b32 	%r673, 1;
	mov.b32 	%r698, 0;
	mov.b32 	%r700, -1;
	// begin inline asm
	{  .reg .s32 r0;  .reg .pred p;  shfl.sync.up.b32 r0|p, %r675, %r673, %r698, %r700;  @p add.s32 r0, r0, %r675;  mov.s32 %r671, r0;}
	// end inline asm
	mov.b32 	%r679, 2;
	// begin inline asm
	{  .reg .s32 r0;  .reg .pred p;  shfl.sync.up.b32 r0|p, %r671, %r679, %r698, %r700;  @p add.s32 r0, r0, %r671;  mov.s32 %r677, r0;}
	// end inline asm
	mov.b32 	%r685, 4;
	// begin inline asm
	{  .reg .s32 r0;  .reg .pred p;  shfl.sync.up.b32 r0|p, %r677, %r685, %r698, %r700;  @p add.s32 r0, r0, %r677;  mov.s32 %r683, r0;}
	// end inline asm
	mov.b32 	%r691, 8;
	// begin inline asm
	{  .reg .s32 r0;  .reg .pred p;  shfl.sync.up.b32 r0|p, %r683, %r691, %r698, %r700;  @p add.s32 r0, r0, %r683;  mov.s32 %r689, r0;}
	// end inline asm
	mov.b32 	%r697, 16;
	// begin inline asm
	{  .reg .s32 r0;  .reg .pred p;  shfl.sync.up.b32 r0|p, %r689, %r697, %r698, %r700;  @p add.s32 r0, r0, %r689;  mov.s32 %r695, r0;}
	// end inline asm
	setp.ne.s32 	%p105, %r641, 31;
	@%p105 bra 	$L__BB16_8;
	shl.b32 	%r721, %r6, 2;
	add.s32 	%r723, %r670, %r721;
	st.shared.u32 	[%r723+16], %r695;
$L__BB16_8:
	sub.s32 	%r724, %r695, %r675;
	bar.sync 	0;
	ld.shared.v4.u32 	{%r725, %r726, %r727, %r728}, [_ZZN3cub18CUB_300001_SM_10006detail4scan16DeviceScanKernelINS2_10policy_hubIiiijN4cuda3std3__44plusIvEEE10Policy1000EN6thrust24THRUST_300001_SM_1000_NS6detail15normal_iteratorINSD_10device_ptrIiEEEESI_NS0_13ScanTileStateIiLb1EEES9_NS0_8NullTypeEjiLb0ESL_EEvT0_T1_T2_iT3_T4_T5_E12temp_storage+16];
	add.s32 	%r729, %r726, %r725;
	setp.eq.s32 	%p106, %r6, 2;
	selp.b32 	%r730, %r729, %r725, %p106;
	add.s32 	%r731, %r729, %r727;
	setp.eq.s32 	%p107, %r6, 3;
	selp.b32 	%r732, %r731, %r730, %p107;
	add.s32 	%r733, %r731, %r728;
	setp.eq.s32 	%p108, %r6, 4;
	selp.b32 	%r734, %r733, %r732, %p108;
	ld.shared.v4.u32 	{%r735, %r736, %r737, %r738}, [_ZZN3cub18CUB_300001_SM_10006detail4scan16DeviceScanKernelINS2_10policy_hubIiiijN4cuda3std3__44plusIvEEE10Policy1000EN6thrust24THRUST_300001_SM_1000_NS6detail15normal_iteratorINSD_10device_ptrIiEEEESI_NS0_13ScanTileStateIiLb1EEES9_NS0_8NullTypeEjiLb0ESL_EEvT0_T1_T2_iT3_T4_T5_E12temp_storage+32];
	add.s32 	%r739, %r733, %r735;
	setp.eq.s32 	%p109, %r6, 5;
	selp.b32 	%r740, %r739, %r734, %p109;
	add.s32 	%r741, %r739, %r736;
	setp.eq.s32 	%p110, %r6, 6;
	selp.b32 	%r742, %r741, %r740, %p110;
	add.s32 	%r743, %r741, %r737;
	setp.eq.s32 	%p111, %r6, 7;
	selp.b32 	%r744, %r743, %r742, %p111;
	add.s32 	%r745, %r743, %r738;
	setp.eq.s32 	%p112, %r6, 8;
	selp.b32 	%r746, %r745, %r744, %p112;
	ld.shared.v4.u32 	{%r747, %r748, %r749, %r750}, [_ZZN3cub18CUB_300001_SM_10006detail4scan16DeviceScanKernelINS2_10policy_hubIiiijN4cuda3std3__44plusIvEEE10Policy1000EN6thrust24THRUST_300001_SM_1000_NS6detail15normal_iteratorINSD_10device_ptrIiEEEESI_NS0_13ScanTileStateIiLb1EEES9_NS0_8NullTypeEjiLb0ESL_EEvT0_T1_T2_iT3_T4_T5_E12temp_storage+48];
	add.s32 	%r751, %r745, %r747;
	setp.eq.s32 	%p113, %r6, 9;
	selp.b32 	%r752, %r751, %r746, %p113;
	add.s32 	%r753, %r751, %r748;
	setp.eq.s32 	%p114, %r6, 10;
	selp.b32 	%r754, %r753, %r752, %p114;
	add.s32 	%r755, %r753, %r749;
	setp.eq.s32 	%p115, %r6, 11;
	selp.b32 	%r756, %r755, %r754, %p115;
	add.s32 	%r37, %r755, %r750;
	setp.gt.u32 	%p116, %r4, 31;
	setp.lt.u32 	%p117, %r4, 32;
	setp.eq.s32 	%p118, %r641, 0;
	selp.b32 	%r757, 0, %r724, %p118;
	add.s32 	%r1011, %r756, %r757;
	selp.b32 	%r39, %r724, %r1011, %p117;
	@%p116 bra 	$L__BB16_24;
	setp.ne.s32 	%p119, %r4, 0;
	mul.wide.s32 	%rd41, %r998, 8;
	add.s64 	%rd5, %rd1, %rd41;
	@%p119 bra 	$L__BB16_11;
	st.shared.u32 	[_ZZN3cub18CUB_300001_SM_10006detail4scan16DeviceScanKernelINS2_10policy_hubIiiijN4cuda3std3__44plusIvEEE10Policy1000EN6thrust24THRUST_300001_SM_1000_NS6detail15normal_iteratorINSD_10device_ptrIiEEEESI_NS0_13ScanTileStateIiLb1EEES9_NS0_8NullTypeEjiLb0ESL_EEvT0_T1_T2_iT3_T4_T5_E12temp_storage+12], %r37;
	add.s64 	%rd42, %rd5, 256;
	mov.b32 	%r758, 100;
	// begin inline asm
	st.relaxed.gpu.v2.u32 [%rd42], {%r758, %r37};
	// end inline asm
$L__BB16_11:
	not.b32 	%r764, %r4;
	add.s32 	%r1006, %r998, %r764;
	mov.b32 	%r760, 830;
	// begin inline asm
	nanosleep.u32 %r760;
	// end inline asm
	mul.wide.s32 	%rd44, %r1006, 8;
	add.s64 	%rd45, %rd1, %rd44;
	add.s64 	%rd43, %rd45, 256;
	// begin inline asm
	ld.relaxed.gpu.v2.u32 {%r1008, %r1000}, [%rd43];
	// end inline asm
	mov.b32 	%r1001, 952;
$L__BB16_12:
	setp.eq.s32 	%p120, %r1008, 99;
	mov.b32 	%r765, -1;
	vote.sync.any.pred 	%p121, %p120, %r765;
	not.pred 	%p122, %p121;
	@%p122 bra 	$L__BB16_14;
	mul.lo.s32 	%r860, %r998, 16807;
	and.b32  	%r998, %r860, 2147483647;
	add.s32 	%r861, %r1001, 1;
	rem.u32 	%r857, %r998, %r861;
	// begin inline asm
	nanosleep.u32 %r857;
	// end inline asm
	shr.u32 	%r1001, %r1001, 1;
	// begin inline asm
	ld.relaxed.gpu.v2.u32 {%r1008, %r1000}, [%rd43];
	// end inline asm
	bra.uni 	$L__BB16_12;
$L__BB16_14:
	setp.eq.s32 	%p123, %r1008, 101;
	mov.b32 	%r792, -1;
	vote.sync.ballot.b32 	%r794, %p123, %r792;
	// begin inline asm
	mov.u32 %r767, %lanemask_ge;
	// end inline asm
	and.b32  	%r795, %r794, %r767;
	or.b32  	%r796, %r795, -2147483648;
	add.s32 	%r797, %r796, -1;
	not.b32 	%r798, %r796;
	and.b32  	%r799, %r798, %r797;
	popc.b32 	%r771, %r799;
	mov.b32 	%r770, 1;
	// begin inline asm
	shfl.sync.down.b32 %r768, %r1000, %r770, %r771, %r792;
	// end inline asm
	setp.lt.s32 	%p125, %r641, %r771;
	selp.b32 	%r800, %r768, 0, %p125;
	add.s32 	%r774, %r800, %r1000;
	mov.b32 	%r775, 2;
	// begin inline asm
	shfl.sync.down.b32 %r773, %r774, %r775, %r771, %r792;
	// end inline asm
	add.s32 	%r54, %r641, 2;
	setp.gt.s32 	%p126, %r54, %r771;
	selp.b32 	%r801, 0, %r773, %p126;
	add.s32 	%r779, %r774, %r801;
	mov.b32 	%r780, 4;
	// begin inline asm
	shfl.sync.down.b32 %r778, %r779, %r780, %r771, %r792;
	// end inline asm
	add.s32 	%r55, %r641, 4;
	setp.gt.s32 	%p127, %r55, %r771;
	selp.b32 	%r802, 0, %r778, %p127;
	add.s32 	%r784, %r779, %r802;
	mov.b32 	%r785, 8;
	// begin inline asm
	shfl.sync.down.b32 %r783, %r784, %r785, %r771, %r792;
	// end inline asm
	add.s32 	%r56, %r641, 8;
	setp.gt.s32 	%p128, %r56, %r771;
	selp.b32 	%r803, 0, %r783, %p128;
	add.s32 	%r789, %r784, %r803;
	mov.b32 	%r790, 16;
	// begin inline asm
	shfl.sync.down.b32 %r788, %r789, %r790, %r771, %r792;
	// end inline asm
	add.s32 	%r57, %r641, 16;
	setp.gt.s32 	%p129, %r57, %r771;
	selp.b32 	%r804, 0, %r788, %p129;
	add.s32 	%r1005, %r789, %r804;
	add.s64 	%rd7, %rd1, 256;
	mov.b32 	%r1002, 952;
$L__BB16_15:
	setp.ne.s32 	%p130, %r1008, 101;
	mov.b32 	%r805, -1;
	vote.sync.all.pred 	%p131, %p130, %r805;
	not.pred 	%p132, %p131;
	@%p132 bra 	$L__BB16_20;
	shr.u32 	%r1002, %r1002, 1;
	mul.wide.s32 	%rd48, %r1006, 8;
	add.s64 	%rd49, %rd7, %rd48;
	add.s64 	%rd47, %rd49, -256;
	// begin inline asm
	ld.relaxed.gpu.v2.u32 {%r1008, %r1009}, [%rd47];
	// end inline asm
	mov.u32 	%r1010, %r1002;
$L__BB16_17:
	setp.eq.s32 	%p136, %r1008, 99;
	mov.b32 	%r813, -1;
	vote.sync.any.pred 	%p137, %p136, %r813;
	not.pred 	%p138, %p137;
	@%p138 bra 	$L__BB16_19;
	mul.lo.s32 	%r855, %r998, 16807;
	and.b32  	%r998, %r855, 2147483647;
	add.s32 	%r856, %r1010, 1;
	rem.u32 	%r852, %r998, %r856;
	// begin inline asm
	nanosleep.u32 %r852;
	// end inline asm
	shr.u32 	%r1010, %r1010, 1;
	// begin inline asm
	ld.relaxed.gpu.v2.u32 {%r1008, %r1009}, [%rd47];
	// end inline asm
	bra.uni 	$L__BB16_17;
$L__BB16_19:
	setp.eq.s32 	%p139, %r1008, 101;
	mov.b32 	%r839, -1;
	vote.sync.ballot.b32 	%r840, %p139, %r839;
	and.b32  	%r841, %r840, %r767;
	or.b32  	%r842, %r841, -2147483648;
	add.s32 	%r843, %r842, -1;
	not.b32 	%r844, %r842;
	and.b32  	%r845, %r844, %r843;
	popc.b32 	%r818, %r845;
	mov.b32 	%r817, 1;
	// begin inline asm
	shfl.sync.down.b32 %r815, %r1009, %r817, %r818, %r839;
	// end inline asm
	setp.lt.s32 	%p141, %r641, %r818;
	selp.b32 	%r846, %r815, 0, %p141;
	add.s32 	%r821, %r846, %r1009;
	mov.b32 	%r822, 2;
	// begin inline asm
	shfl.sync.down.b32 %r820, %r821, %r822, %r818, %r839;
	// end inline asm
	setp.gt.s32 	%p142, %r54, %r818;
	selp.b32 	%r847, 0, %r820, %p142;
	add.s32 	%r826, %r821, %r847;
	mov.b32 	%r827, 4;
	// begin inline asm
	shfl.sync.down.b32 %r825, %r826, %r827, %r818, %r839;
	// end inline asm
	setp.gt.s32 	%p143, %r55, %r818;
	selp.b32 	%r848, 0, %r825, %p143;
	add.s32 	%r831, %r826, %r848;
	mov.b32 	%r832, 8;
	// begin inline asm
	shfl.sync.down.b32 %r830, %r831, %r832, %r818, %r839;
	// end inline asm
	setp.gt.s32 	%p144, %r56, %r818;
	selp.b32 	%r849, 0, %r830, %p144;
	add.s32 	%r836, %r831, %r849;
	mov.b32 	%r837, 16;
	// begin inline asm
	shfl.sync.down.b32 %r835, %r836, %r837, %r818, %r839;
	// end inline asm
	setp.gt.s32 	%p145, %r57, %r818;
	selp.b32 	%r850, 0, %r835, %p145;
	add.s32 	%r851, %r850, %r1005;
	add.s32 	%r1005, %r851, %r836;
	add.s32 	%r1006, %r1006, -32;
	bra.uni 	$L__BB16_15;
$L__BB16_20:
	@%p119 bra 	$L__BB16_22;
	add.s32 	%r808, %r1005, %r37;
	add.s64 	%rd46, %rd5, 256;
	mov.b32 	%r807, 101;
	// begin inline asm
	st.relaxed.gpu.v2.u32 [%rd46], {%r807, %r808};
	// end inline asm
	st.shared.u32 	[_ZZN3cub18CUB_300001_SM_10006detail4scan16DeviceScanKernelINS2_10policy_hubIiiijN4cuda3std3__44plusIvEEE10Policy1000EN6thrust24THRUST_300001_SM_1000_NS6detail15normal_iteratorINSD_10device_ptrIiEEEESI_NS0_13ScanTileStateIiLb1EEES9_NS0_8NullTypeEjiLb0ESL_EEvT0_T1_T2_iT3_T4_T5_E12temp_storage+4], %r1005;
	st.shared.u32 	[_ZZN3cub18CUB_300001_SM_10006detail4scan16DeviceScanKernelINS2_10policy_hubIiiijN4cuda3std3__44plusIvEEE10Policy1000EN6thrust24THRUST_300001_SM_1000_NS6detail15normal_iteratorINSD_10device_ptrIiEEEESI_NS0_13ScanTileStateIiLb1EEES9_NS0_8NullTypeEjiLb0ESL_EEvT0_T1_T2_iT3_T4_T5_E12temp_storage+8], %r808;
$L__BB16_22:
	setp.ne.s32 	%p134, %r641, 0;
	mov.u32 	%r1011, %r39;
	@%p134 bra 	$L__BB16_24;
	st.shared.u32 	[_ZZN3cub18CUB_300001_SM_10006detail4scan16DeviceScanKernelINS2_10policy_hubIiiijN4cuda3std3__44plusIvEEE10Policy1000EN6thrust24THRUST_300001_SM_1000_NS6detail15normal_iteratorINSD_10device_ptrIiEEEESI_NS0_13ScanTileStateIiLb1EEES9_NS0_8NullTypeEjiLb0ESL_EEvT0_T1_T2_iT3_T4_T5_E12temp_storage+76], %r1005;
	mov.u32 	%r1011, %r1005;
$L__BB16_24:
	bar.sync 	0;
	setp.eq.s32 	%p135, %r4, 0;
	ld.shared.u32 	%r809, [_ZZN3cub18CUB_300001_SM_10006detail4scan16DeviceScanKernelINS2_10policy_hubIiiijN4cuda3std3__44plusIvEEE10Policy1000EN6thrust24THRUST_300001_SM_1000_NS6detail15normal_iteratorINSD_10device_ptrIiEEEESI_NS0_13ScanTileStateIiLb1EEES9_NS0_8NullTypeEjiLb0ESL_EEvT0_T1_T2_iT3_T4_T5_E12temp_storage+76];
	selp.b32 	%r810, 0, %r809, %p135;
	add.s32 	%r1012, %r810, %r1011;
$L__BB16_25:
	add.s32 	%r953, %r1012, %r9;
	add.s32 	%r954, %r10, %r953;
	add.s32 	%r955, %r11, %r954;
	add.s32 	%r956, %r12, %r955;
	add.s32 	%r957, %r13, %r956;
	add.s32 	%r958, %r14, %r957;
	add.s32 	%r959, %r15, %r958;
	add.s32 	%r960, %r16, %r959;
	add.s32 	%r961, %r17, %r960;
	add.s32 	%r962, %r18, %r961;
	add.s32 	%r963, %r19, %r962;
	add.s32 	%r964, %r20, %r963;
	add.s32 	%r965, %r21, %r964;
	add.s32 	%r966, %r22, %r965;
	add.s32 	%r967, %r23, %r966;
	add.s32 	%r968, %r24, %r967;
	add.s32 	%r969, %r25, %r968;
	add.s32 	%r970, %r26, %r969;
	add.s32 	%r971, %r27, %r970;
	add.s32 	%r972, %r28, %r971;
	add.s32 	%r973, %r29, %r972;
	add.s32 	%r974, %r30, %r973;
	bar.sync 	0;
	st.shared.v2.u32 	[%r8], {%r953, %r954};
	st.shared.v2.u32 	[%r8+8], {%r955, %r956};
	st.shared.v2.u32 	[%r8+16], {%r957, %r958};
	st.shared.v2.u32 	[%r8+24], {%r959, %r960};
	st.shared.v2.u32 	[%r8+32], {%r961, %r962};
	st.shared.v2.u32 	[%r8+40], {%r963, %r964};
	st.shared.v2.u32 	[%r8+48], {%r965, %r966};
	st.shared.v2.u32 	[%r8+56], {%r967, %r968};
	st.shared.v2.u32 	[%r8+64], {%r969, %r970};
	st.shared.v2.u32 	[%r8+72], {%r971, %r972};
	st.shared.v2.u32 	[%r8+80], {%r973, %r974};
	bar.warp.sync 	-1;
	ld.shared.u32 	%r975, [%r7];
	ld.shared.u32 	%r976, [%r7+128];
	ld.shared.u32 	%r977, [%r7+256];
	ld.shared.u32 	%r978, [%r7+384];
	ld.shared.u32 	%r979, [%r7+512];
	ld.shared.u32 	%r980, [%r7+640];
	ld.shared.u32 	%r981, [%r7+768];
	ld.shared.u32 	%r982, [%r7+896];
	ld.shared.u32 	%r983, [%r7+1024];
	ld.shared.u32 	%r984, [%r7+1152];
	ld.shared.u32 	%r985, [%r7+1280];
	ld.shared.u32 	%r986, [%r7+1408];
	ld.shared.u32 	%r987, [%r7+1536];
	ld.shared.u32 	%r988, [%r7+1664];
	ld.shared.u32 	%r989, [%r7+1792];
	ld.shared.u32 	%r990, [%r7+1920];
	ld.shared.u32 	%r991, [%r7+2048];
	ld.shared.u32 	%r992, [%r7+2176];
	ld.shared.u32 	%r993, [%r7+2304];
	ld.shared.u32 	%r994, [%r7+2432];
	ld.shared.u32 	%r995, [%r7+2560];
	ld.shared.u32 	%r996, [%r7+2688];
	add.s64 	%rd54, %rd3, %rd39;
	st.global.u32 	[%rd54], %r975;
	st.global.u32 	[%rd54+128], %r976;
	st.global.u32 	[%rd54+256], %r977;
	st.global.u32 	[%rd54+384], %r978;
	st.global.u32 	[%rd54+512], %r979;
	st.global.u32 	[%rd54+640], %r980;
	st.global.u32 	[%rd54+768], %r981;
	st.global.u32 	[%rd54+896], %r982;
	st.global.u32 	[%rd54+1024], %r983;
	st.global.u32 	[%rd54+1152], %r984;
	st.global.u32 	[%rd54+1280], %r985;
	st.global.u32 	[%rd54+1408], %r986;
	st.global.u32 	[%rd54+1536], %r987;
	st.global.u32 	[%rd54+1664], %r988;
	st.global.u32 	[%rd54+1792], %r989;
	st.global.u32 	[%rd54+1920], %r990;
	st.global.u32 	[%rd54+2048], %r991;
	st.global.u32 	[%rd54+2176], %r992;
	st.global.u32 	[%rd54+2304], %r993;
	st.global.u32 	[%rd54+2432], %r994;
	st.global.u32 	[%rd54+2560], %r995;
	st.global.u32 	[%rd54+2688], %r996;
	bra.uni 	$L__BB16_140;
$L__BB16_26:
	setp.eq.s32 	%p2, %r3, 0;
	@%p2 bra 	$L__BB16_140;
	mul.wide.u32 	%rd15, %r2, 4;
	add.s64 	%rd16, %rd2, %rd15;
	mov.u32 	%r82, %tid.x;
	ld.global.u32 	%r1034, [%rd16];
	and.b32  	%r236, %r82, 31;
	and.b32  	%r237, %r82, 992;
	mul.lo.s32 	%r238, %r237, 22;
	or.b32  	%r84, %r238, %r236;
	setp.ge.u32 	%p3, %r84, %r3;
	shl.b32 	%r239, %r84, 2;
	cvt.u64.u32 	%rd17, %r239;
	add.s64 	%rd9, %rd16, %rd17;
	mov.u32 	%r1013, %r1034;
	@%p3 bra 	$L__BB16_29;
	ld.global.u32 	%r1013, [%rd9];
$L__BB16_29:
	add.s32 	%r240, %r84, 32;
	setp.ge.u32 	%p4, %r240, %r3;
	mov.u32 	%r1014, %r1034;
	@%p4 bra 	$L__BB16_31;
	ld.global.u32 	%r1014, [%rd9+128];
$L__BB16_31:
	add.s32 	%r89, %r84, 64;
	setp.ge.u32 	%p5, %r89, %r3;
	mov.u32 	%r1015, %r1034;
	@%p5 bra 	$L__BB16_33;
	ld.global.u32 	%r1015, [%rd9+256];
$L__BB16_33:
	add.s32 	%r92, %r84, 96;
	setp.ge.u32 	%p6, %r92, %r3;
	mov.u32 	%r1016, %r1034;
	@%p6 bra 	$L__BB16_35;
	ld.global.u32 	%r1016, [%rd9+384];
$L__BB16_35:
	add.s32 	%r241, %r84, 128;
	setp.ge.u32 	%p7, %r241, %r3;
	mov.u32 	%r1017, %r1034;
	@%p7 bra 	$L__BB16_37;
	ld.global.u32 	%r1017, [%rd9+512];
$L__BB16_37:
	add.s32 	%r242, %r84, 160;
	setp.ge.u32 	%p8, %r242, %r3;
	mov.u32 	%r1018, %r1034;
	@%p8 bra 	$L__BB16_39;
	ld.global.u32 	%r1018, [%rd9+640];
$L__BB16_39:
	add.s32 	%r243, %r84, 192;
	setp.ge.u32 	%p9, %r243, %r3;
	mov.u32 	%r1019, %r1034;
	@%p9 bra 	$L__BB16_41;
	ld.global.u32 	%r1019, [%rd9+768];
$L__BB16_41:
	add.s32 	%r101, %r84, 224;
	setp.ge.u32 	%p10, %r101, %r3;
	mov.u32 	%r1020, %r1034;
	@%p10 bra 	$L__BB16_43;
	ld.global.u32 	%r1020, [%rd9+896];
$L__BB16_43:
	add.s32 	%r244, %r84, 256;
	setp.ge.u32 	%p11, %r244, %r3;
	mov.u32 	%r1021, %r1034;
	@%p11 bra 	$L__BB16_45;
	ld.global.u32 	%r1021, [%rd9+1024];
$L__BB16_45:
	add.s32 	%r245, %r84, 288;
	setp.ge.u32 	%p12, %r245, %r3;
	mov.u32 	%r1022, %r1034;
	@%p12 bra 	$L__BB16_47;
	ld.global.u32 	%r1022, [%rd9+1152];
$L__BB16_47:
	add.s32 	%r246, %r84, 320;
	setp.ge.u32 	%p13, %r246, %r3;
	mov.u32 	%r1023, %r1034;
	@%p13 bra 	$L__BB16_49;
	ld.global.u32 	%r1023, [%rd9+1280];
$L__BB16_49:
	add.s32 	%r110, %r84, 352;
	setp.ge.u32 	%p14, %r110, %r3;
	mov.u32 	%r1024, %r1034;
	@%p14 bra 	$L__BB16_51;
	ld.global.u32 	%r1024, [%rd9+1408];
$L__BB16_51:
	add.s32 	%r113, %r84, 384;
	setp.ge.u32 	%p15, %r113, %r3;
	mov.u32 	%r1025, %r1034;
	@%p15 bra 	$L__BB16_53;
	ld.global.u32 	%r1025, [%rd9+1536];
$L__BB16_53:
	add.s32 	%r116, %r84, 416;
	setp.ge.u32 	%p16, %r116, %r3;
	mov.u32 	%r1026, %r1034;
	@%p16 bra 	$L__BB16_55;
	ld.global.u32 	%r1026, [%rd9+1664];
$L__BB16_55:
	add.s32 	%r119, %r84, 448;
	setp.ge.u32 	%p17, %r119, %r3;
	mov.u32 	%r1027, %r1034;
	@%p17 bra 	$L__BB16_57;
	ld.global.u32 	%r1027, [%rd9+1792];
$L__BB16_57:
	add.s32 	%r247, %r84, 480;
	setp.ge.u32 	%p18, %r247, %r3;
	mov.u32 	%r1028, %r1034;
	@%p18 bra 	$L__BB16_59;
	ld.global.u32 	%r1028, [%rd9+1920];
$L__BB16_59:
	add.s32 	%r248, %r84, 512;
	setp.ge.u32 	%p19, %r248, %r3;
	mov.u32 	%r1029, %r1034;
	@%p19 bra 	$L__BB16_61;
	ld.global.u32 	%r1029, [%rd9+2048];
$L__BB16_61:
	add.s32 	%r126, %r84, 544;
	setp.ge.u32 	%p20, %r126, %r3;
	mov.u32 	%r1030, %r1034;
	@%p20 bra 	$L__BB16_63;
	ld.global.u32 	%r1030, [%rd9+2176];
$L__BB16_63:
	add.s32 	%r249, %r84, 576;
	setp.ge.u32 	%p21, %r249, %r3;
	mov.u32 	%r1031, %r1034;
	@%p21 bra 	$L__BB16_65;
	ld.global.u32 	%r1031, [%rd9+2304];
$L__BB16_65:
	add.s32 	%r131, %r84, 608;
	setp.ge.u32 	%p22, %r131, %r3;
	mov.u32 	%r1032, %r1034;
	@%p22 bra 	$L__BB16_67;
	ld.global.u32 	%r1032, [%rd9+2432];
$L__BB16_67:
	add.s32 	%r250, %r84, 640;
	setp.ge.u32 	%p23, %r250, %r3;
	mov.u32 	%r1033, %r1034;
	@%p23 bra 	$L__BB16_69;
	ld.global.u32 	%r1033, [%rd9+2560];
$L__BB16_69:
	add.s32 	%r251, %r84, 672;
	setp.ge.u32 	%p24, %r251, %r3;
	@%p24 bra 	$L__BB16_71;
	ld.global.u32 	%r1034, [%rd9+2688];
$L__BB16_71:
	// begin inline asm
	mov.u32 %r252, %laneid;
	// end inline asm
	shr.u32 	%r139, %r82, 5;
	mad.lo.s32 	%r253, %r139, 704, %r252;
	shl.b32 	%r254, %r253, 2;
	mov.u32 	%r255, _ZZN3cub18CUB_300001_SM_10006detail4scan16DeviceScanKernelINS2_10policy_hubIiiijN4cuda3std3__44plusIvEEE10Policy1000EN6thrust24THRUST_300001_SM_1000_NS6detail15normal_iteratorINSD_10device_ptrIiEEEESI_NS0_13ScanTileStateIiLb1EEES9_NS0_8NullTypeEjiLb0ESL_EEvT0_T1_T2_iT3_T4_T5_E12temp_storage;
	add.s32 	%r140, %r255, %r254;
	st.shared.u32 	[%r140], %r1013;
	st.shared.u32 	[%r140+128], %r1014;
	st.shared.u32 	[%r140+256], %r1015;
	st.shared.u32 	[%r140+384], %r1016;
	st.shared.u32 	[%r140+512], %r1017;
	st.shared.u32 	[%r140+640], %r1018;
	st.shared.u32 	[%r140+768], %r1019;
	st.shared.u32 	[%r140+896], %r1020;
	st.shared.u32 	[%r140+1024], %r1021;
	st.shared.u32 	[%r140+1152], %r1022;
	st.shared.u32 	[%r140+1280], %r1023;
	st.shared.u32 	[%r140+1408], %r1024;
	st.shared.u32 	[%r140+1536], %r1025;
	st.shared.u32 	[%r140+1664], %r1026;
	st.shared.u32 	[%r140+1792], %r1027;
	st.shared.u32 	[%r140+1920], %r1028;
	st.shared.u32 	[%r140+2048], %r1029;
	st.shared.u32 	[%r140+2176], %r1030;
	st.shared.u32 	[%r140+2304], %r1031;
	st.shared.u32 	[%r140+2432], %r1032;
	st.shared.u32 	[%r140+2560], %r1033;
	st.shared.u32 	[%r140+2688], %r1034;
	bar.warp.sync 	-1;
	mad.lo.s32 	%r141, %r252, 84, %r140;
	ld.shared.v2.u32 	{%r142, %r143}, [%r141];
	ld.shared.v2.u32 	{%r144, %r145}, [%r141+8];
	ld.shared.v2.u32 	{%r146, %r147}, [%r141+16];
	ld.shared.v2.u32 	{%r148, %r149}, [%r141+24];
	ld.shared.v2.u32 	{%r150, %r151}, [%r141+32];
	ld.shared.v2.u32 	{%r152, %r153}, [%r141+40];
	ld.shared.v2.u32 	{%r154, %r155}, [%r141+48];
	ld.shared.v2.u32 	{%r156, %r157}, [%r141+56];
	ld.shared.v2.u32 	{%r158, %r159}, [%r141+64];
	ld.shared.v2.u32 	{%r160, %r161}, [%r141+72];
	ld.shared.v2.u32 	{%r162, %r163}, [%r141+80];
	bar.sync 	0;
	setp.ne.s32 	%p25, %r998, 0;
	@%p25 bra 	$L__BB16_75;
	add.s32 	%r485, %r143, %r142;
	add.s32 	%r486, %r144, %r485;
	add.s32 	%r487, %r145, %r486;
	add.s32 	%r488, %r146, %r487;
	add.s32 	%r489, %r147, %r488;
	add.s32 	%r490, %r148, %r489;
	add.s32 	%r491, %r149, %r490;
	add.s32 	%r492, %r150, %r491;
	add.s32 	%r493, %r151, %r492;
	add.s32 	%r494, %r152, %r493;
	add.s32 	%r495, %r153, %r494;
	add.s32 	%r496, %r154, %r495;
	add.s32 	%r497, %r155, %r496;
	add.s32 	%r498, %r156, %r497;
	add.s32 	%r499, %r157, %r498;
	add.s32 	%r500, %r158, %r499;
	add.s32 	%r501, %r159, %r500;
	add.s32 	%r502, %r160, %r501;
	add.s32 	%r503, %r161, %r502;
	add.s32 	%r504, %r162, %r503;
	add.s32 	%r459, %r163, %r504;
	mov.b32 	%r457, 1;
	mov.b32 	%r482, 0;
	mov.b32 	%r484, -1;
	// begin inline asm
	{  .reg .s32 r0;  .reg .pred p;  shfl.sync.up.b32 r0|p, %r459, %r457, %r482, %r484;  @p add.s32 r0, r0, %r459;  mov.s32 %r455, r0;}
	// end inline asm
	mov.b32 	%r463, 2;
	// begin inline asm
	{  .reg .s32 r0;  .reg .pred p;  shfl.sync.up.b32 r0|p, %r455, %r463, %r482, %r484;  @p add.s32 r0, r0, %r455;  mov.s32 %r461, r0;}
	// end inline asm
	mov.b32 	%r469, 4;
	// begin inline asm
	{  .reg .s32 r0;  .reg .pred p;  shfl.sync.up.b32 r0|p, %r461, %r469, %r482, %r484;  @p add.s32 r0, r0, %r461;  mov.s32 %r467, r0;}
	// end inline asm
	mov.b32 	%r475, 8;
	// begin inline asm
	{  .reg .s32 r0;  .reg .pred p;  shfl.sync.up.b32 r0|p, %r467, %r475, %r482, %r484;  @p add.s32 r0, r0, %r467;  mov.s32 %r473, r0;}
	// end inline asm
	mov.b32 	%r481, 16;
	// begin inline asm
	{  .reg .s32 r0;  .reg .pred p;  shfl.sync.up.b32 r0|p, %r473, %r481, %r482, %r484;  @p add.s32 r0, r0, %r473;  mov.s32 %r479, r0;}
	// end inline asm
	setp.ne.s32 	%p67, %r252, 31;
	@%p67 bra 	$L__BB16_74;
	shl.b32 	%r505, %r139, 2;
	mov.u32 	%r506, _ZZN3cub18CUB_300001_SM_10006detail4scan16DeviceScanKernelINS2_10policy_hubIiiijN4cuda3std3__44plusIvEEE10Policy1000EN6thrust24THRUST_300001_SM_1000_NS6detail15normal_iteratorINSD_10device_ptrIiEEEESI_NS0_13ScanTileStateIiLb1EEES9_NS0_8NullTypeEjiLb0ESL_EEvT0_T1_T2_iT3_T4_T5_E12temp_storage;
	add.s32 	%r507, %r506, %r505;
	st.shared.u32 	[%r507+16], %r479;
$L__BB16_74:
	sub.s32 	%r508, %r479, %r459;
	bar.sync 	0;
	ld.shared.v4.u32 	{%r509, %r510, %r511, %r512}, [_ZZN3cub18CUB_300001_SM_10006detail4scan16DeviceScanKernelINS2_10policy_hubIiiijN4cuda3std3__44plusIvEEE10Policy1000EN6thrust24THRUST_300001_SM_1000_NS6detail15normal_iteratorINSD_10device_ptrIiEEEESI_NS0_13ScanTileStateIiLb1EEES9_NS0_8NullTypeEjiLb0ESL_EEvT0_T1_T2_iT3_T4_T5_E12temp_storage+16];
	add.s32 	%r513, %r510, %r509;
	setp.eq.s32 	%p68, %r139, 2;
	selp.b32 	%r514, %r513, %r509, %p68;
	add.s32 	%r515, %r513, %r511;
	setp.eq.s32 	%p69, %r139, 3;
	selp.b32 	%r516, %r515, %r514, %p69;
	add.s32 	%r517, %r515, %r512;
	setp.eq.s32 	%p70, %r139, 4;
	selp.b32 	%r518, %r517, %r516, %p70;
	ld.shared.v4.u32 	{%r519, %r520, %r521, %r522}, [_ZZN3cub18CUB_300001_SM_10006detail4scan16DeviceScanKernelINS2_10policy_hubIiiijN4cuda3std3__44plusIvEEE10Policy1000EN6thrust24THRUST_300001_SM_1000_NS6detail15normal_iteratorINSD_10device_ptrIiEEEESI_NS0_13ScanTileStateIiLb1EEES9_NS0_8NullTypeEjiLb0ESL_EEvT0_T1_T2_iT3_T4_T5_E12temp_storage+32];
	add.s32 	%r523, %r517, %r519;
	setp.eq.s32 	%p71, %r139, 5;
	selp.b32 	%r524, %r523, %r518, %p71;
	add.s32 	%r525, %r523, %r520;
	setp.eq.s32 	%p72, %r139, 6;
	selp.b32 	%r526, %r525, %r524, %p72;
	add.s32 	%r527, %r525, %r521;
	setp.eq.s32 	%p73, %r139, 7;
	selp.b32 	%r528, %r527, %r526, %p73;
	add.s32 	%r529, %r527, %r522;
	setp.eq.s32 	%p74, %r139, 8;
	selp.b32 	%r530, %r529, %r528, %p74;
	.pragma "used_bytes_mask 4095";
	ld.shared.v4.u32 	{%r531, %r532, %r533, %r534}, [_ZZN3cub18CUB_300001_SM_10006detail4scan16DeviceScanKernelINS2_10policy_hubIiiijN4cuda3std3__44plusIvEEE10Policy1000EN6thrust24THRUST_300001_SM_1000_NS6detail15normal_iteratorINSD_10device_ptrIiEEEESI_NS0_13ScanTileStateIiLb1EEES9_NS0_8NullTypeEjiLb0ESL_EEvT0_T1_T2_iT3_T4_T5_E12temp_storage+48];
	add.s32 	%r535, %r529, %r531;
	setp.eq.s32 	%p75, %r139, 9;
	selp.b32 	%r536, %r535, %r530, %p75;
	add.s32 	%r537, %r535, %r532;
	setp.eq.s32 	%p76, %r139, 10;
	selp.b32 	%r538, %r537, %r536, %p76;
	add.s32 	%r539, %r537, %r533;
	setp.eq.s32 	%p77, %r139, 11;
	selp.b32 	%r540, %r539, %r538, %p77;
	setp.lt.u32 	%p78, %r82, 32;
	setp.eq.s32 	%p79, %r252, 0;
	selp.b32 	%r541, 0, %r508, %p79;
	add.s32 	%r542, %r540, %r541;
	selp.b32 	%r543, %r508, %r542, %p78;
	setp.eq.s32 	%p80, %r82, 0;
	selp.b32 	%r1049, 0, %r543, %p80;
	bra.uni 	$L__BB16_94;
$L__BB16_75:
	add.s32 	%r286, %r143, %r142;
	add.s32 	%r287, %r144, %r286;
	add.s32 	%r288, %r145, %r287;
	add.s32 	%r289, %r146, %r288;
	add.s32 	%r290, %r147, %r289;
	add.s32 	%r291, %r148, %r290;
	add.s32 	%r292, %r149, %r291;
	add.s32 	%r293, %r150, %r292;
	add.s32 	%r294, %r151, %r293;
	add.s32 	%r295, %r152, %r294;
	add.s32 	%r296, %r153, %r295;
	add.s32 	%r297, %r154, %r296;
	add.s32 	%r298, %r155, %r297;
	add.s32 	%r299, %r156, %r298;
	add.s32 	%r300, %r157, %r299;
	add.s32 	%r301, %r158, %r300;
	add.s32 	%r302, %r159, %r301;
	add.s32 	%r303, %r160, %r302;
	add.s32 	%r304, %r161, %r303;
	add.s32 	%r305, %r162, %r304;
	add.s32 	%r260, %r163, %r305;
	mov.b32 	%r258, 1;
	mov.b32 	%r283, 0;
	mov.b32 	%r285, -1;
	// begin inline asm
	{  .reg .s32 r0;  .reg .pred p;  shfl.sync.up.b32 r0|p, %r260, %r258, %r283, %r285;  @p add.s32 r0, r0, %r260;  mov.s32 %r256, r0;}
	// end inline asm
	mov.b32 	%r264, 2;
	// begin inline asm
	{  .reg .s32 r0;  .reg .pred p;  shfl.sync.up.b32 r0|p, %r256, %r264, %r283, %r285;  @p add.s32 r0, r0, %r256;  mov.s32 %r262, r0;}
	// end inline asm
	mov.b32 	%r270, 4;
	// begin inline asm
	{  .reg .s32 r0;  .reg .pred p;  shfl.sync.up.b32 r0|p, %r262, %r270, %r283, %r285;  @p add.s32 r0, r0, %r262;  mov.s32 %r268, r0;}
	// end inline asm
	mov.b32 	%r276, 8;
	// begin inline asm
	{  .reg .s32 r0;  .reg .pred p;  shfl.sync.up.b32 r0|p, %r268, %r276, %r283, %r285;  @p add.s32 r0, r0, %r268;  mov.s32 %r274, r0;}
	// end inline asm
	mov.b32 	%r282, 16;
	// begin inline asm
	{  .reg .s32 r0;  .reg .pred p;  shfl.sync.up.b32 r0|p, %r274, %r282, %r283, %r285;  @p add.s32 r0, r0, %r274;  mov.s32 %r280, r0;}
	// end inline asm
	setp.ne.s32 	%p26, %r252, 31;
	@%p26 bra 	$L__BB16_77;
	shl.b32 	%r306, %r139, 2;
	mov.u32 	%r307, _ZZN3cub18CUB_300001_SM_10006detail4scan16DeviceScanKernelINS2_10policy_hubIiiijN4cuda3std3__44plusIvEEE10Policy1000EN6thrust24THRUST_300001_SM_1000_NS6detail15normal_iteratorINSD_10device_ptrIiEEEESI_NS0_13ScanTileStateIiLb1EEES9_NS0_8NullTypeEjiLb0ESL_EEvT0_T1_T2_iT3_T4_T5_E12temp_storage;
	add.s32 	%r308, %r307, %r306;
	st.shared.u32 	[%r308+16], %r280;
$L__BB16_77:
	sub.s32 	%r309, %r280, %r260;
	bar.sync 	0;
	ld.shared.v4.u32 	{%r310, %r311, %r312, %r313}, [_ZZN3cub18CUB_300001_SM_10006detail4scan16DeviceScanKernelINS2_10policy_hubIiiijN4cuda3std3__44plusIvEEE10Policy1000EN6thrust24THRUST_300001_SM_1000_NS6detail15normal_iteratorINSD_10device_ptrIiEEEESI_NS0_13ScanTileStateIiLb1EEES9_NS0_8NullTypeEjiLb0ESL_EEvT0_T1_T2_iT3_T4_T5_E12temp_storage+16];
	add.s32 	%r314, %r311, %r310;
	setp.eq.s32 	%p27, %r139, 2;
	selp.b32 	%r315, %r314, %r310, %p27;
	add.s32 	%r316, %r314, %r312;
	setp.eq.s32 	%p28, %r139, 3;
	selp.b32 	%r317, %r316, %r315, %p28;
	add.s32 	%r318, %r316, %r313;
	setp.eq.s32 	%p29, %r139, 4;
	selp.b32 	%r319, %r318, %r317, %p29;
	ld.shared.v4.u32 	{%r320, %r321, %r322, %r323}, [_ZZN3cub18CUB_300001_SM_10006detail4scan16DeviceScanKernelINS2_10policy_hubIiiijN4cuda3std3__44plusIvEEE10Policy1000EN6thrust24THRUST_300001_SM_1000_NS6detail15normal_iteratorINSD_10device_ptrIiEEEESI_NS0_13ScanTileStateIiLb1EEES9_NS0_8NullTypeEjiLb0ESL_EEvT0_T1_T2_iT3_T4_T5_E12temp_storage+32];
	add.s32 	%r324, %r318, %r320;
	setp.eq.s32 	%p30, %r139, 5;
	selp.b32 	%r325, %r324, %r319, %p30;
	add.s32 	%r326, %r324, %r321;
	setp.eq.s32 	%p31, %r139, 6;
	selp.b32 	%r327, %r326, %r325, %p31;
	add.s32 	%r328, %r326, %r322;
	setp.eq.s32 	%p32, %r139, 7;
	selp.b32 	%r329, %r328, %r327, %p32;
	add.s32 	%r330, %r328, %r323;
	setp.eq.s32 	%p33, %r139, 8;
	selp.b32 	%r331, %r330, %r329, %p33;
	ld.shared.v4.u32 	{%r332, %r333, %r334, %r335}, [_ZZN3cub18CUB_300001_SM_10006detail4scan16DeviceScanKernelINS2_10policy_hubIiiijN4cuda3std3__44plusIvEEE10Policy1000EN6thrust24THRUST_300001_SM_1000_NS6detail15normal_iteratorINSD_10device_ptrIiEEEESI_NS0_13ScanTileStateIiLb1EEES9_NS0_8NullTypeEjiLb0ESL_EEvT0_T1_T2_iT3_T4_T5_E12temp_storage+48];
	add.s32 	%r336, %r330, %r332;
	setp.eq.s32 	%p34, %r139, 9;
	selp.b32 	%r337, %r336, %r331, %p34;
	add.s32 	%r338, %r336, %r333;
	setp.eq.s32 	%p35, %r139, 10;
	selp.b32 	%r339, %r338, %r337, %p35;
	add.s32 	%r340, %r338, %r334;
	setp.eq.s32 	%p36, %r139, 11;
	selp.b32 	%r341, %r340, %r339, %p36;
	add.s32 	%r169, %r340, %r335;
	setp.gt.u32 	%p37, %r82, 31;
	setp.lt.u32 	%p38, %r82, 32;
	setp.eq.s32 	%p39, %r252, 0;
	selp.b32 	%r342, 0, %r309, %p39;
	add.s32 	%r1048, %r341, %r342;
	selp.b32 	%r171, %r309, %r1048, %p38;
	@%p37 bra 	$L__BB16_93;
	setp.ne.s32 	%p40, %r82, 0;
	mul.wide.s32 	%rd18, %r998, 8;
	add.s64 	%rd10, %rd1, %rd18;
	@%p40 bra 	$L__BB16_80;
	st.shared.u32 	[_ZZN3cub18CUB_300001_SM_10006detail4scan16DeviceScanKernelINS2_10policy_hubIiiijN4cuda3std3__44plusIvEEE10Policy1000EN6thrust24THRUST_300001_SM_1000_NS6detail15normal_iteratorINSD_10device_ptrIiEEEESI_NS0_13ScanTileStateIiLb1EEES9_NS0_8NullTypeEjiLb0ESL_EEvT0_T1_T2_iT3_T4_T5_E12temp_storage+12], %r169;
	add.s64 	%rd19, %rd10, 256;
	mov.b32 	%r343, 100;
	// begin inline asm
	st.relaxed.gpu.v2.u32 [%rd19], {%r343, %r169};
	// end inline asm
$L__BB16_80:
	not.b32 	%r349, %r82;
	add.s32 	%r1043, %r998, %r349;
	mov.b32 	%r345, 830;
	// begin inline asm
	nanosleep.u32 %r345;
	// end inline asm
	mul.wide.s32 	%rd21, %r1043, 8;
	add.s64 	%rd22, %rd1, %rd21;
	add.s64 	%rd20, %rd22, 256;
	// begin inline asm
	ld.relaxed.gpu.v2.u32 {%r1045, %r1037}, [%rd20];
	// end inline asm
	mov.b32 	%r1038, 952;
$L__BB16_81:
	setp.eq.s32 	%p41, %r1045, 99;
	mov.b32 	%r350, -1;
	vote.sync.any.pred 	%p42, %p41, %r350;
	not.pred 	%p43, %p42;
	@%p43 bra 	$L__BB16_83;
	mul.lo.s32 	%r453, %r998, 16807;
	and.b32  	%r998, %r453, 2147483647;
	add.s32 	%r454, %r1038, 1;
	rem.u32 	%r450, %r998, %r454;
	// begin inline asm
	nanosleep.u32 %r450;
	// end inline asm
	shr.u32 	%r1038, %r1038, 1;
	// begin inline asm
	ld.relaxed.gpu.v2.u32 {%r1045, %r1037}, [%rd20];
	// end inline asm
	bra.uni 	$L__BB16_81;
$L__BB16_83:
	setp.eq.s32 	%p44, %r1045, 101;
	mov.b32 	%r377, -1;
	vote.sync.ballot.b32 	%r379, %p44, %r377;
	// begin inline asm
	mov.u32 %r352, %lanemask_ge;
	// end inline asm
	and.b32  	%r380, %r379, %r352;
	or.b32  	%r381, %r380, -2147483648;
	add.s32 	%r382, %r381, -1;
	not.b32 	%r383, %r381;
	and.b32  	%r384, %r383, %r382;
	popc.b32 	%r356, %r384;
	mov.b32 	%r355, 1;
	// begin inline asm
	shfl.sync.down.b32 %r353, %r1037, %r355, %r356, %r377;
	// end inline asm
	setp.lt.s32 	%p46, %r252, %r356;
	selp.b32 	%r385, %r353, 0, %p46;
	add.s32 	%r359, %r385, %r1037;
	mov.b32 	%r360, 2;
	// begin inline asm
	shfl.sync.down.b32 %r358, %r359, %r360, %r356, %r377;
	// end inline asm
	add.s32 	%r386, %r252, 2;
	setp.gt.s32 	%p47, %r386, %r356;
	selp.b32 	%r387, 0, %r358, %p47;
	add.s32 	%r364, %r359, %r387;
	mov.b32 	%r365, 4;
	// begin inline asm
	shfl.sync.down.b32 %r363, %r364, %r365, %r356, %r377;
	// end inline asm
	add.s32 	%r388, %r252, 4;
	setp.gt.s32 	%p48, %r388, %r356;
	selp.b32 	%r389, 0, %r363, %p48;
	add.s32 	%r369, %r364, %r389;
	mov.b32 	%r370, 8;
	// begin inline asm
	shfl.sync.down.b32 %r368, %r369, %r370, %r356, %r377;
	// end inline asm
	add.s32 	%r390, %r252, 8;
	setp.gt.s32 	%p49, %r390, %r356;
	selp.b32 	%r391, 0, %r368, %p49;
	add.s32 	%r374, %r369, %r391;
	mov.b32 	%r375, 16;
	// begin inline asm
	shfl.sync.down.b32 %r373, %r374, %r375, %r356, %r377;
	// end inline asm
	add.s32 	%r392, %r252, 16;
	setp.gt.s32 	%p50, %r392, %r356;
	selp.b32 	%r393, 0, %r373, %p50;
	add.s32 	%r1041, %r374, %r393;
	add.s64 	%rd11, %rd1, 256;
	mov.b32 	%r1039, 952;
$L__BB16_84:
	setp.ne.s32 	%p51, %r1045, 101;
	mov.b32 	%r394, -1;
	vote.sync.all.pred 	%p52, %p51, %r394;
	not.pred 	%p53, %p52;
	@%p53 bra 	$L__BB16_89;
	shr.u32 	%r1039, %r1039, 1;
	mul.wide.s32 	%rd25, %r1043, 8;
	add.s64 	%rd26, %rd11, %rd25;
	add.s64 	%rd24, %rd26, -256;
	// begin inline asm
	ld.relaxed.gpu.v2.u32 {%r1045, %r1046}, [%rd24];
	// end inline asm
	mov.u32 	%r1047, %r1039;
$L__BB16_86:
	setp.eq.s32 	%p57, %r1045, 99;
	mov.b32 	%r402, -1;
	vote.sync.any.pred 	%p58, %p57, %r402;
	not.pred 	%p59, %p58;
	@%p59 bra 	$L__BB16_88;
	mul.lo.s32 	%r448, %r998, 16807;
	and.b32  	%r998, %r448, 2147483647;
	add.s32 	%r449, %r1047, 1;
	rem.u32 	%r445, %r998, %r449;
	// begin inline asm
	nanosleep.u32 %r445;
	// end inline asm
	shr.u32 	%r1047, %r1047, 1;
	// begin inline asm
	ld.relaxed.gpu.v2.u32 {%r1045, %r1046}, [%rd24];
	// end inline asm
	bra.uni 	$L__BB16_86;
$L__BB16_88:
	setp.eq.s32 	%p60, %r1045, 101;
	mov.b32 	%r428, -1;
	vote.sync.ballot.b32 	%r429, %p60, %r428;
	and.b32  	%r430, %r429, %r352;
	or.b32  	%r431, %r430, -2147483648;
	add.s32 	%r432, %r431, -1;
	not.b32 	%r433, %r431;
	and.b32  	%r434, %r433, %r432;
	popc.b32 	%r407, %r434;
	mov.b32 	%r406, 1;
	// begin inline asm
	shfl.sync.down.b32 %r404, %r1046, %r406, %r407, %r428;
	// end inline asm
	setp.lt.s32 	%p62, %r252, %r407;
	selp.b32 	%r435, %r404, 0, %p62;
	add.s32 	%r410, %r435, %r1046;
	mov.b32 	%r411, 2;
	// begin inline asm
	shfl.sync.down.b32 %r409, %r410, %r411, %r407, %r428;
	// end inline asm
	add.s32 	%r436, %r252, 2;
	setp.gt.s32 	%p63, %r436, %r407;
	selp.b32 	%r437, 0, %r409, %p63;
	add.s32 	%r415, %r410, %r437;
	mov.b32 	%r416, 4;
	// begin inline asm
	shfl.sync.down.b32 %r414, %r415, %r416, %r407, %r428;
	// end inline asm
	add.s32 	%r438, %r252, 4;
	setp.gt.s32 	%p64, %r438, %r407;
	selp.b32 	%r439, 0, %r414, %p64;
	add.s32 	%r420, %r415, %r439;
	mov.b32 	%r421, 8;
	// begin inline asm
	shfl.sync.down.b32 %r419, %r420, %r421, %r407, %r428;
	// end inline asm
	add.s32 	%r440, %r252, 8;
	setp.gt.s32 	%p65, %r440, %r407;
	selp.b32 	%r441, 0, %r419, %p65;
	add.s32 	%r425, %r420, %r441;
	mov.b32 	%r426, 16;
	// begin inline asm
	shfl.sync.down.b32 %r424, %r425, %r426, %r407, %r428;
	// end inline asm
	add.s32 	%r442, %r252, 16;
	setp.gt.s32 	%p66, %r442, %r407;
	selp.b32 	%r443, 0, %r424, %p66;
	add.s32 	%r444, %r443, %r1041;
	add.s32 	%r1041, %r444, %r425;
	add.s32 	%r1043, %r1043, -32;
	bra.uni 	$L__BB16_84;
$L__BB16_89:
	@%p40 bra 	$L__BB16_91;
	add.s32 	%r397, %r1041, %r169;
	add.s64 	%rd23, %rd10, 256;
	mov.b32 	%r396, 101;
	// begin inline asm
	st.relaxed.gpu.v2.u32 [%rd23], {%r396, %r397};
	// end inline asm
	st.shared.u32 	[_ZZN3cub18CUB_300001_SM_10006detail4scan16DeviceScanKernelINS2_10policy_hubIiiijN4cuda3std3__44plusIvEEE10Policy1000EN6thrust24THRUST_300001_SM_1000_NS6detail15normal_iteratorINSD_10device_ptrIiEEEESI_NS0_13ScanTileStateIiLb1EEES9_NS0_8NullTypeEjiLb0ESL_EEvT0_T1_T2_iT3_T4_T5_E12temp_storage+4], %r1041;
	st.shared.u32 	[_ZZN3cub18CUB_300001_SM_10006detail4scan16DeviceScanKernelINS2_10policy_hubIiiijN4cuda3std3__44plusIvEEE10Policy1000EN6thrust24THRUST_300001_SM_1000_NS6detail15normal_iteratorINSD_10device_ptrIiEEEESI_NS0_13ScanTileStateIiLb1EEES9_NS0_8NullTypeEjiLb0ESL_EEvT0_T1_T2_iT3_T4_T5_E12temp_storage+8], %r397;
$L__BB16_91:
	setp.ne.s32 	%p55, %r252, 0;
	mov.u32 	%r1048, %r171;
	@%p55 bra 	$L__BB16_93;
	st.shared.u32 	[_ZZN3cub18CUB_300001_SM_10006detail4scan16DeviceScanKernelINS2_10policy_hubIiiijN4cuda3std3__44plusIvEEE10Policy1000EN6thrust24THRUST_300001_SM_1000_NS6detail15normal_iteratorINSD_10device_ptrIiEEEESI_NS0_13ScanTileStateIiLb1EEES9_NS0_8NullTypeEjiLb0ESL_EEvT0_T1_T2_iT3_T4_T5_E12temp_storage+76], %r1041;
	mov.u32 	%r1048, %r1041;
$L__BB16_93:
	bar.sync 	0;
	setp.eq.s32 	%p56, %r82, 0;
	ld.shared.u32 	%r398, [_ZZN3cub18CUB_300001_SM_10006detail4scan16DeviceScanKernelINS2_10policy_hubIiiijN4cuda3std3__44plusIvEEE10Policy1000EN6thrust24THRUST_300001_SM_1000_NS6detail15normal_iteratorINSD_10device_ptrIiEEEESI_NS0_13ScanTileStateIiLb1EEES9_NS0_8NullTypeEjiLb0ESL_EEvT0_T1_T2_iT3_T4_T5_E12temp_storage+76];
	selp.b32 	%r399, 0, %r398, %p56;
	add.s32 	%r1049, %r399, %r1048;
$L__BB16_94:
	add.s32 	%r544, %r1049, %r142;
	add.s32 	%r545, %r143, %r544;
	add.s32 	%r546, %r144, %r545;
	add.s32 	%r547, %r145, %r546;
	add.s32 	%r548, %r146, %r547;
	add.s32 	%r549, %r147, %r548;
	add.s32 	%r550, %r148, %r549;
	add.s32 	%r551, %r149, %r550;
	add.s32 	%r552, %r150, %r551;
	add.s32 	%r553, %r151, %r552;
	add.s32 	%r554, %r152, %r553;
	add.s32 	%r555, %r153, %r554;
	add.s32 	%r556, %r154, %r555;
	add.s32 	%r557, %r155, %r556;
	add.s32 	%r558, %r156, %r557;
	add.s32 	%r559, %r157, %r558;
	add.s32 	%r560, %r158, %r559;
	add.s32 	%r561, %r159, %r560;
	add.s32 	%r562, %r160, %r561;
	add.s32 	%r563, %r161, %r562;
	add.s32 	%r564, %r162, %r563;
	add.s32 	%r565, %r163, %r564;
	bar.sync 	0;
	st.shared.v2.u32 	[%r141], {%r544, %r545};
	st.shared.v2.u32 	[%r141+8], {%r546, %r547};
	st.shared.v2.u32 	[%r141+16], {%r548, %r549};
	st.shared.v2.u32 	[%r141+24], {%r550, %r551};
	st.shared.v2.u32 	[%r141+32], {%r552, %r553};
	st.shared.v2.u32 	[%r141+40], {%r554, %r555};
	st.shared.v2.u32 	[%r141+48], {%r556, %r557};
	st.shared.v2.u32 	[%r141+56], {%r558, %r559};
	st.shared.v2.u32 	[%r141+64], {%r560, %r561};
	st.shared.v2.u32 	[%r141+72], {%r562, %r563};
	st.shared.v2.u32 	[%r141+80], {%r564, %r565};
	bar.warp.sync 	-1;
	ld.shared.u32 	%r210, [%r140];
	ld.shared.u32 	%r211, [%r140+128];
	ld.shared.u32 	%r212, [%r140+256];
	ld.shared.u32 	%r213, [%r140+384];
	ld.shared.u32 	%r214, [%r140+512];
	ld.shared.u32 	%r215, [%r140+640];
	ld.shared.u32 	%r216, [%r140+768];
	ld.shared.u32 	%r217, [%r140+896];
	ld.shared.u32 	%r218, [%r140+1024];
	ld.shared.u32 	%r219, [%r140+1152];
	ld.shared.u32 	%r220, [%r140+1280];
	ld.shared.u32 	%r221, [%r140+1408];
	ld.shared.u32 	%r222, [%r140+1536];
	ld.shared.u32 	%r223, [%r140+1664];
	ld.shared.u32 	%r224, [%r140+1792];
	ld.shared.u32 	%r225, [%r140+1920];
	ld.shared.u32 	%r226, [%r140+2048];
	ld.shared.u32 	%r227, [%r140+2176];
	ld.shared.u32 	%r228, [%r140+2304];
	ld.shared.u32 	%r229, [%r140+2432];
	ld.shared.u32 	%r230, [%r140+2560];
	ld.shared.u32 	%r231, [%r140+2688];
	setp.ne.s32 	%p81, %r82, 0;
	@%p81 bra 	$L__BB16_96;
	st.volatile.shared.u32 	[_ZZN3cub18CUB_300001_SM_10006detail4scan16DeviceScanKernelINS2_10policy_hubIiiijN4cuda3std3__44plusIvEEE10Policy1000EN6thrust24THRUST_300001_SM_1000_NS6detail15normal_iteratorINSD_10device_ptrIiEEEESI_NS0_13ScanTileStateIiLb1EEES9_NS0_8NullTypeEjiLb0ESL_EEvT0_T1_T2_iT3_T4_T5_E12temp_storage+33792], %r3;
$L__BB16_96:
	ld.param.u32 	%r997, [_ZN3cub18CUB_300001_SM_10006detail4scan16DeviceScanKernelINS2_10policy_hubIiiijN4cuda3std3__44plusIvEEE10Policy1000EN6thrust24THRUST_300001_SM_1000_NS6detail15normal_iteratorINSD_10device_ptrIiEEEESI_NS0_13ScanTileStateIiLb1EEES9_NS0_8NullTypeEjiLb0ESL_EEvT0_T1_T2_iT3_T4_T5__param_3];
	bar.sync 	0;
	ld.volatile.shared.u32 	%r232, [_ZZN3cub18CUB_300001_SM_10006detail4scan16DeviceScanKernelINS2_10policy_hubIiiijN4cuda3std3__44plusIvEEE10Policy1000EN6thrust24THRUST_300001_SM_1000_NS6detail15normal_iteratorINSD_10device_ptrIiEEEESI_NS0_13ScanTileStateIiLb1EEES9_NS0_8NullTypeEjiLb0ESL_EEvT0_T1_T2_iT3_T4_T5_E12temp_storage+33792];
	cvt.u64.u32 	%rd33, %r84;
	mov.u32 	%r566, %ctaid.x;
	add.s32 	%r567, %r997, %r566;
	mul.lo.s32 	%r568, %r567, 8448;
	cvt.u64.u32 	%rd34, %r568;
	add.s64 	%rd35, %rd33, %rd34;
	setp.ge.s32 	%p82, %r84, %r232;
	shl.b64 	%rd36, %rd35, 2;
	add.s64 	%rd12, %rd3, %rd36;
	@%p82 bra 	$L__BB16_98;
	st.global.u32 	[%rd12], %r210;
$L__BB16_98:
	mov.u32 	%r569, %tid.x;
	and.b32  	%r570, %r569, 992;
	mul.lo.s32 	%r571, %r570, 22;
	and.b32  	%r572, %r569, 31;
	or.b32  	%r573, %r571, %r572;
	or.b32  	%r574, %r573, 32;
	setp.ge.s32 	%p83, %r574, %r232;
	@%p83 bra 	$L__BB16_100;
	st.global.u32 	[%rd12+128], %r211;
$L__BB16_100:
	setp.ge.s32 	%p84, %r89, %r232;
	@%p84 bra 	$L__BB16_102;
	st.global.u32 	[%rd12+256], %r212;
$L__BB16_102:
	setp.ge.s32 	%p85, %r92, %r232;
	@%p85 bra 	$L__BB16_104;
	st.global.u32 	[%rd12+384], %r213;
$L__BB16_104:
	add.s32 	%r580, %r573, 128;
	setp.ge.s32 	%p86, %r580, %r232;
	@%p86 bra 	$L__BB16_106;
	st.global.u32 	[%rd12+512], %r214;
$L__BB16_106:
	add.s32 	%r586, %r573, 160;
	setp.ge.s32 	%p87, %r586, %r232;
	@%p87 bra 	$L__BB16_108;
	st.global.u32 	[%rd12+640], %r215;
$L__BB16_108:
	add.s32 	%r592, %r573, 192;
	setp.ge.s32 	%p88, %r592, %r232;
	@%p88 bra 	$L__BB16_110;
	st.global.u32 	[%rd12+768], %r216;
$L__BB16_110:
	setp.ge.s32 	%p89, %r101, %r232;
	@%p89 bra 	$L__BB16_112;
	st.global.u32 	[%rd12+896], %r217;
$L__BB16_112:
	add.s32 	%r598, %r573, 256;
	setp.ge.s32 	%p90, %r598, %r232;
	@%p90 bra 	$L__BB16_114;
	st.global.u32 	[%rd12+1024], %r218;
$L__BB16_114:
	add.s32 	%r604, %r573, 288;
	setp.ge.s32 	%p91, %r604, %r232;
	@%p91 bra 	$L__BB16_116;
	st.global.u32 	[%rd12+1152], %r219;
$L__BB16_116:
	add.s32 	%r610, %r573, 320;
	setp.ge.s32 	%p92, %r610, %r232;
	@%p92 bra 	$L__BB16_118;
	st.global.u32 	[%rd12+1280], %r220;
$L__BB16_118:
	setp.ge.s32 	%p93, %r110, %r232;
	@%p93 bra 	$L__BB16_120;
	st.global.u32 	[%rd12+1408], %r221;
$L__BB16_120:
	setp.ge.s32 	%p94, %r113, %r232;
	@%p94 bra 	$L__BB16_122;
	st.global.u32 	[%rd12+1536], %r222;
$L__BB16_122:
	setp.ge.s32 	%p95, %r116, %r232;
	@%p95 bra 	$L__BB16_124;
	st.global.u32 	[%rd12+1664], %r223;
$L__BB16_124:
	setp.ge.s32 	%p96, %r119, %r232;
	@%p96 bra 	$L__BB16_126;
	st.global.u32 	[%rd12+1792], %r224;
$L__BB16_126:
	add.s32 	%r616, %r573, 480;
	setp.ge.s32 	%p97, %r616, %r232;
	@%p97 bra 	$L__BB16_128;
	st.global.u32 	[%rd12+1920], %r225;
$L__BB16_128:
	add.s32 	%r622, %r573, 512;
	setp.ge.s32 	%p98, %r622, %r232;
	@%p98 bra 	$L__BB16_130;
	st.global.u32 	[%rd12+2048], %r226;
$L__BB16_130:
	setp.ge.s32 	%p99, %r126, %r232;
	@%p99 bra 	$L__BB16_132;
	st.global.u32 	[%rd12+2176], %r227;
$L__BB16_132:
	add.s32 	%r628, %r573, 576;
	setp.ge.s32 	%p100, %r628, %r232;
	@%p100 bra 	$L__BB16_134;
	st.global.u32 	[%rd12+2304], %r228;
$L__BB16_134:
	setp.ge.s32 	%p101, %r131, %r232;
	@%p101 bra 	$L__BB16_136;
	st.global.u32 	[%rd12+2432], %r229;
$L__BB16_136:
	add.s32 	%r634, %r573, 640;
	setp.ge.s32 	%p102, %r634, %r232;
	@%p102 bra 	$L__BB16_138;
	st.global.u32 	[%rd12+2560], %r230;
$L__BB16_138:
	add.s32 	%r640, %r573, 672;
	setp.ge.s32 	%p103, %r640, %r232;
	@%p103 bra 	$L__BB16_140;
	st.global.u32 	[%rd12+2688], %r231;
$L__BB16_140:
	ret;

}
	// .globl	_ZN3cub18CUB_300001_SM_10006detail4scan16DeviceScanKernelINS2_10policy_hubIiiimN4cuda3std3__44plusIvEEE10Policy1000EN6thrust24THRUST_300001_SM_1000_NS6detail15normal_iteratorINSD_10device_ptrIiEEEESI_NS0_13ScanTileStateIiLb1EEES9_NS0_8NullTypeEmiLb0ESL_EEvT0_T1_T2_iT3_T4_T5_
.visible .entry _ZN3cub18CUB_300001_SM_10006detail4scan16DeviceScanKernelINS2_10policy_hubIiiimN4cuda3std3__44plusIvEEE10Policy1000EN6thrust24THRUST_300001_SM_1000_NS6detail15normal_iteratorINSD_10device_ptrIiEEEESI_NS0_13ScanTileStateIiLb1EEES9_NS0_8NullTypeEmiLb0ESL_EEvT0_T1_T2_iT3_T4_T5_(
	.param .align 8 .b8 _ZN3cub18CUB_300001_SM_10006detail4scan16DeviceScanKernelINS2_10policy_hubIiiimN4cuda3std3__44plusIvEEE10Policy1000EN6thrust24THRUST_300001_SM_1000_NS6detail15normal_iteratorINSD_10device_ptrIiEEEESI_NS0_13ScanTileStateIiLb1EEES9_NS0_8NullTypeEmiLb0ESL_EEvT0_T1_T2_iT3_T4_T5__param_0[8],
	.param .align 8 .b8 _ZN3cub18CUB_300001_SM_10006detail4scan16DeviceScanKernelINS2_10policy_hubIiiimN4cuda3std3__44plusIvEEE10Policy1000EN6thrust24THRUST_300001_SM_1000_NS6detail15normal_iteratorINSD_10device_ptrIiEEEESI_NS0_13ScanTileStateIiLb1EEES9_NS0_8NullTypeEmiLb0ESL_EEvT0_T1_T2_iT3_T4_T5__param_1[8],
	.param .align 8 .b8 _ZN3cub18CUB_300001_SM_10006detail4scan16DeviceScanKernelINS2_10policy_hubIiiimN4cuda3std3__44plusIvEEE10Policy1000EN6thrust24THRUST_300001_SM_1000_NS6detail15normal_iteratorINSD_10device_ptrIiEEEESI_NS0_13ScanTileStateIiLb1EEES9_NS0_8NullTypeEmiLb0ESL_EEvT0_T1_T2_iT3_T4_T5__param_2[8],
	.param .u32 _ZN3cub18CUB_300001_SM_10006detail4scan16DeviceScanKernelINS2_10policy_hubIiiimN4cuda3std3__44plusIvEEE10Policy1000EN6thrust24THRUST_300001_SM_1000_NS6detail15normal_iteratorINSD_10device_ptrIiEEEESI_NS0_13ScanTileStateIiLb1EEES9_NS0_8NullTypeEmiLb0ESL_EEvT0_T1_T2_iT3_T4_T5__param_3,
	.param .align 1 .b8 _ZN3cub18CUB_300001_SM_10006detail4scan16DeviceScanKernelINS2_10policy_hubIiiimN4cuda3std3__44plusIvEEE10Policy1000EN6thrust24THRUST_300001_SM_1000_NS6detail15normal_iteratorINSD_10device_ptrIiEEEESI_NS0_13ScanTileStateIiLb1EEES9_NS0_8NullTypeEmiLb0ESL_EEvT0_T1_T2_iT3_T4_T5__param_4[1],
	.param .align 1 .b8 _ZN3cub18CUB_300001_SM_10006detail4scan16DeviceScanKernelINS2_10policy_hubIiiimN4cuda3std3__44plusIvEEE10Policy1000EN6thrust24THRUST_300001_SM_1000_NS6detail15normal_iteratorINSD_10device_ptrIiEEEESI_NS0_13ScanTileStateIiLb1EEES9_NS0_8NullTypeEmiLb0ESL_EEvT0_T1_T2_iT3_T4_T5__param_5[1],
	.param .u64 _ZN3cub18CUB_300001_SM_10006detail4scan16DeviceScanKernelINS2_10policy_hubIiiimN4cuda3std3__44plusIvEEE10Policy1000EN6thrust24THRUST_300001_SM_1000_NS6detail15normal_iteratorINSD_10device_ptrIiEEEESI_NS0_13ScanTileStateIiLb1EEES9_NS0_8NullTypeEmiLb0ESL_EEvT0_T1_T2_iT3_T4_T5__param_6
)
.maxntid 416
{
	.reg .pred 	%p<158>;
	.reg .b32 	%r<1009>;
	.reg .b64 	%rd<55>;
	// demoted variable
	.shared .align 16 .b8 _ZZN3cub18CUB_300001_SM_10006detail4scan16DeviceScanKernelINS2_10policy_hubIiiimN4cuda3std3__44plusIvEEE10Policy1000EN6thrust24THRUST_300001_SM_1000_NS6detail15normal_iteratorINSD_10device_ptrIiEEEESI_NS0_13ScanTileStateIiLb1EEES9_NS0_8NullTypeEmiLb0ESL_EEvT0_T1_T2_iT3_T4_T5_E12temp_storage[31632];
	ld.param.u64 	%rd1, [_ZN3cub18CUB_300001_SM_10006detail4scan16DeviceScanKernelINS2_10policy_hubIiiimN4cuda3std3__44plusIvEEE10Policy1000EN6thrust24THRUST_300001_SM_1000_NS6detail15normal_iteratorINSD_10device_ptrIiEEEESI_NS0_13ScanTileStateIiLb1EEES9_NS0_8NullTypeEmiLb0ESL_EEvT0_T1_T2_iT3_T4_T5__param_2];
	ld.param.u64 	%rd16, [_ZN3cub18CUB_300001_SM_10006detail4scan16DeviceScanKernelINS2_10policy_hubIiiimN4cuda3std3__44plusIvEEE10Policy1000EN6thrust24THRUST_300001_SM_1000_NS6detail15normal_iteratorINSD_10device_ptrIiEEEESI_NS0_13ScanTileStateIiLb1EEES9_NS0_8NullTypeEmiLb0ESL_EEvT0_T1_T2_iT3_T4_T5__param_1];
	ld.param.u64 	%rd17, [_ZN3cub18CUB_300001_SM_10006detail4scan16DeviceScanKernelINS2_10policy_hubIiiimN4cuda3std3__44plusIvEEE10Policy1000EN6thrust24THRUST_300001_SM_1000_NS6detail15normal_iteratorINSD_10device_ptrIiEEEESI_NS0_13ScanTileStateIiLb1EEES9_NS0_8NullTypeEmiLb0ESL_EEvT0_T1_T2_iT3_T4_T5__param_0];
	ld.param.u32 	%r200, [_ZN3cub18CUB_300001_SM_10006detail4scan16DeviceScanKernelINS2_10policy_hubIiiimN4cuda3std3__44plusIvEEE10Policy1000EN6thrust24THRUST_300001_SM_1000_NS6detail15normal_iteratorINSD_10device_ptrIiEEEESI_NS0_13ScanTileStateIiLb1EEES9_NS0_8NullTypeEmiLb0ESL_EEvT0_T1_T2_iT3_T4_T5__param_3];
	ld.param.u64 	%rd18, [_ZN3cub18CUB_300001_SM_10006detail4scan16DeviceScanKernelINS2_10policy_hubIiiimN4cuda3std3__44plusIvEEE10Policy1000EN6thrust24THRUST_300001_SM_1000_NS6detail15normal_iteratorINSD_10device_ptrIiEEEESI_NS0_13ScanTileStateIiLb1EEES9_NS0_8NullTypeEmiLb0ESL_EEvT0_T1_T2_iT3_T4_T5__param_6];
	cvta.to.global.u64 	%rd2, %rd17;
	cvta.to.global.u64 	%rd3, %rd16;
	mov.u32 	%r201, %ctaid.x;
	add.s32 	%r1, %r200, %r201;
	mul.wide.s32 	%rd4, %r1, 7904;
	sub.s64 	%rd5, %rd18, %rd4;
	setp.lt.u64 	%p1, %rd5, 7905;
	@%p1 bra 	$L__BB17_26;
	mov.u32 	%r2, %tid.x;
	and.b32  	%r625, %r2, 31;
	and.b32  	%r626, %r2, 992;
	mul.lo.s32 	%r627, %r626, 19;
	or.b32  	%r628, %r627, %r625;
	cvt.u64.u32 	%rd38, %r628;
	add.s64 	%rd6, %rd4, %rd38;
	shl.b64 	%rd39, %rd6, 2;
	add.s64 	%rd40, %rd2, %rd39;
	ld.global.u32 	%r629, [%rd40];
	ld.global.u32 	%r630, [%rd40+128];
	ld.global.u32 	%r631, [%rd40+256];
	ld.global.u32 	%r632, [%rd40+384];
	ld.global.u32 	%r633, [%rd40+512];
	ld.global.u32 	%r634, [%rd40+640];
	ld.global.u32 	%r635, [%rd40+768];
	ld.global.u32 	%r636, [%rd40+896];
	ld.global.u32 	%r637, [%rd40+1024];
	ld.global.u32 	%r638, [%rd40+1152];
	ld.global.u32 	%r639, [%rd40+1280];
	ld.global.u32 	%r640, [%rd40+1408];
	ld.global.u32 	%r641, [%rd40+1536];
	ld.global.u32 	%r642, [%rd40+1664];
	ld.global.u32 	%r643, [%rd40+1792];
	ld.global.u32 	%r644, [%rd40+1920];
	ld.global.u32 	%r645, [%rd40+2048];
	ld.global.u32 	%r646, [%rd40+2176];
	ld.global.u32 	%r647, [%rd40+2304];
	// begin inline asm
	mov.u32 %r624, %laneid;
	// end inline asm
	shr.u32 	%r4, %r2, 5;
	mad.lo.s32 	%r648, %r4, 608, %r624;
	shl.b32 	%r649, %r648, 2;
	mov.u32 	%r650, _ZZN3cub18CUB_300001_SM_10006detail4scan16DeviceScanKernelINS2_10policy_hubIiiimN4cuda3std3__44plusIvEEE10Policy1000EN6thrust24THRUST_300001_SM_1000_NS6detail15normal_iteratorINSD_10device_ptrIiEEEESI_NS0_13ScanTileStateIiLb1EEES9_NS0_8NullTypeEmiLb0ESL_EEvT0_T1_T2_iT3_T4_T5_E12temp_storage;
	add.s32 	%r5, %r650, %r649;
	st.shared.u32 	[%r5], %r629;
	st.shared.u32 	[%r5+128], %r630;
	st.shared.u32 	[%r5+256], %r631;
	st.shared.u32 	[%r5+384], %r632;
	st.shared.u32 	[%r5+512], %r633;
	st.shared.u32 	[%r5+640], %r634;
	st.shared.u32 	[%r5+768], %r635;
	st.shared.u32 	[%r5+896], %r636;
	st.shared.u32 	[%r5+1024], %r637;
	st.shared.u32 	[%r5+1152], %r638;
	st.shared.u32 	[%r5+1280], %r639;
	st.shared.u32 	[%r5+1408], %r640;
	st.shared.u32 	[%r5+1536], %r641;
	st.shared.u32 	[%r5+1664], %r642;
	st.shared.u32 	[%r5+1792], %r643;
	st.shared.u32 	[%r5+1920], %r644;
	st.shared.u32 	[%r5+2048], %r645;
	st.shared.u32 	[%r5+2176], %r646;
	st.shared.u32 	[%r5+2304], %r647;
	bar.warp.sync 	-1;
	mad.lo.s32 	%r6, %r624, 72, %r5;
	ld.shared.u32 	%r7, [%r6];
	ld.shared.u32 	%r8, [%r6+4];
	ld.shared.u32 	%r9, [%r6+8];
	ld.shared.u32 	%r10, [%r6+12];
	ld.shared.u32 	%r11, [%r6+16];
	ld.shared.u32 	%r12, [%r6+20];
	ld.shared.u32 	%r13, [%r6+24];
	ld.shared.u32 	%r14, [%r6+28];
	ld.shared.u32 	%r15, [%r6+32];
	ld.shared.u32 	%r16, [%r6+36];
	ld.shared.u32 	%r17, [%r6+40];
	ld.shared.u32 	%r18, [%r6+44];
	ld.shared.u32 	%r19, [%r6+48];
	ld.shared.u32 	%r20, [%r6+52];
	ld.shared.u32 	%r21, [%r6+56];
	ld.shared.u32 	%r22, [%r6+60];
	ld.shared.u32 	%r23, [%r6+64];
	ld.shared.u32 	%r24, [%r6+68];
	ld.shared.u32 	%r25, [%r6+72];
	bar.sync 	0;
	setp.ne.s32 	%p100, %r1, 0;
	@%p100 bra 	$L__BB17_6;
	add.s32 	%r868, %r8, %r7;
	add.s32 	%r869, %r9, %r868;
	add.s32 	%r870, %r10, %r869;
	add.s32 	%r871, %r11, %r870;
	add.s32 	%r872, %r12, %r871;
	add.s32 	%r873, %r13, %r872;
	add.s32 	%r874, %r14, %r873;
	add.s32 	%r875, %r15, %r874;
	add.s32 	%r876, %r16, %r875;
	add.s32 	%r877, %r17, %r876;
	add.s32 	%r878, %r18, %r877;
	add.s32 	%r879, %r19, %r878;
	add.s32 	%r880, %r20, %r879;
	add.s32 	%r881, %r21, %r880;
	add.s32 	%r882, %r22, %r881;
	add.s32 	%r883, %r23, %r882;
	add.s32 	%r884, %r24, %r883;
	add.s32 	%r842, %r25, %r884;
	mov.b32 	%r840, 1;
	mov.b32 	%r865, 0;
	mov.b32 	%r867, -1;
	// begin inline asm
	{  .reg .s32 r0;  .reg .pred p;  shfl.sync.up.b32 r0|p, %r842, %r840, %r865, %r867;  @p add.s32 r0, r0, %r842;  mov.s32 %r838, r0;}
	// end inline asm
	mov.b32 	%r846, 2;
	// begin inline asm
	{  .reg .s32 r0;  .reg .pred p;  shfl.sync.up.b32 r0|p, %r838, %r846, %r865, %r867;  @p add.s32 r0, r0, %r838;  mov.s32 %r844, r0;}
	// end inline asm
	mov.b32 	%r852, 4;
	// begin inline asm
	{  .reg .s32 r0;  .reg .pred p;  shfl.sync.up.b32 r0|p, %r844, %r852, %r865, %r867;  @p add.s32 r0, r0, %r844;  mov.s32 %r850, r0;}
	// end inline asm
	mov.b32 	%r858, 8;
	// begin inline asm
	{  .reg .s32 r0;  .reg .pred p;  shfl.sync.up.b32 r0|p, %r850, %r858, %r865, %r867;  @p add.s32 r0, r0, %r850;  mov.s32 %r856, r0;}
	// end inline asm
	mov.b32 	%r864, 16;
	// begin inline asm
	{  .reg .s32 r0;  .reg .pred p;  shfl.sync.up.b32 r0|p, %r856, %r864, %r865, %r867;  @p add.s32 r0, r0, %r856;  mov.s32 %r862, r0;}
	// end inline asm
	setp.ne.s32 	%p143, %r624, 31;
	@%p143 bra 	$L__BB17_4;
	shl.b32 	%r885, %r4, 2;
	mov.u32 	%r886, _ZZN3cub18CUB_300001_SM_10006detail4scan16DeviceScanKernelINS2_10policy_hubIiiimN4cuda3std3__44plusIvEEE10Policy1000EN6thrust24THRUST_300001_SM_1000_NS6detail15normal_iteratorINSD_10device_ptrIiEEEESI_NS0_13ScanTileStateIiLb1EEES9_NS0_8NullTypeEmiLb0ESL_EEvT0_T1_T2_iT3_T4_T5_E12temp_storage;
	add.s32 	%r887, %r886, %r885;
	st.shared.u32 	[%r887+16], %r862;
$L__BB17_4:
	sub.s32 	%r888, %r862, %r842;
	bar.sync 	0;
	ld.shared.v4.u32 	{%r889, %r890, %r891, %r892}, [_ZZN3cub18CUB_300001_SM_10006detail4scan16DeviceScanKernelINS2_10policy_hubIiiimN4cuda3std3__44plusIvEEE10Policy1000EN6thrust24THRUST_300001_SM_1000_NS6detail15normal_iteratorINSD_10device_ptrIiEEEESI_NS0_13ScanTileStateIiLb1EEES9_NS0_8NullTypeEmiLb0ESL_EEvT0_T1_T2_iT3_T4_T5_E12temp_storage+16];
	add.s32 	%r893, %r890, %r889;
	setp.eq.s32 	%p144, %r4, 2;
	selp.b32 	%r894, %r893, %r889, %p144;
	add.s32 	%r895, %r893, %r891;
	setp.eq.s32 	%p145, %r4, 3;
	selp.b32 	%r896, %r895, %r894, %p145;
	add.s32 	%r897, %r895, %r892;
	setp.eq.s32 	%p146, %r4, 4;
	selp.b32 	%r898, %r897, %r896, %p146;
	ld.shared.v4.u32 	{%r899, %r900, %r901, %r902}, [_ZZN3cub18CUB_300001_SM_10006detail4scan16DeviceScanKernelINS2_10policy_hubIiiimN4cuda3std3__44plusIvEEE10Policy1000EN6thrust24THRUST_300001_SM_1000_NS6detail15normal_iteratorINSD_10device_ptrIiEEEESI_NS0_13ScanTileStateIiLb1EEES9_NS0_8NullTypeEmiLb0ESL_EEvT0_T1_T2_iT3_T4_T5_E12temp_storage+32];
	add.s32 	%r903, %r897, %r899;
	setp.eq.s32 	%p147, %r4, 5;
	selp.b32 	%r904, %r903, %r898, %p147;
	add.s32 	%r905, %r903, %r900;
	setp.eq.s32 	%p148, %r4, 6;
	selp.b32 	%r906, %r905, %r904, %p148;
	add.s32 	%r907, %r905, %r901;
	setp.eq.s32 	%p149, %r4, 7;
	selp.b32 	%r908, %r907, %r906, %p149;
	add.s32 	%r909, %r907, %r902;
	setp.eq.s32 	%p150, %r4, 8;
	selp.b32 	%r910, %r909, %r908, %p150;
	ld.shared.v4.u32 	{%r911, %r912, %r913, %r914}, [_ZZN3cub18CUB_300001_SM_10006detail4scan16DeviceScanKernelINS2_10policy_hubIiiimN4cuda3std3__44plusIvEEE10Policy1000EN6thrust24THRUST_300001_SM_1000_NS6detail15normal_iteratorINSD_10device_ptrIiEEEESI_NS0_13ScanTileStateIiLb1EEES9_NS0_8NullTypeEmiLb0ESL_EEvT0_T1_T2_iT3_T4_T5_E12temp_storage+48];
	add.s32 	%r915, %r909, %r911;
	setp.eq.s32 	%p151, %r4, 9;
	selp.b32 	%r916, %r915, %r910, %p151;
	add.s32 	%r917, %r915, %r912;
	setp.eq.s32 	%p152, %r4, 10;
	selp.b32 	%r918, %r917, %r916, %p152;
	add.s32 	%r919, %r917, %r913;
	setp.eq.s32 	%p153, %r4, 11;
	selp.b32 	%r920, %r919, %r918, %p153;
	add.s32 	%r28, %r919, %r914;
	setp.eq.s32 	%p154, %r4, 12;
	selp.b32 	%r921, %r28, %r920, %p154;
	setp.lt.u32 	%p155, %r2, 32;
	setp.eq.s32 	%p156, %r624, 0;
	selp.b32 	%r922, 0, %r888, %p156;
	add.s32 	%r923, %r921, %r922;
	selp.b32 	%r977, %r888, %r923, %p155;
	setp.ne.s32 	%p157, %r2, 0;
	@%p157 bra 	$L__BB17_25;
	ld.shared.u32 	%r927, [_ZZN3cub18CUB_300001_SM_10006detail4scan16DeviceScanKernelINS2_10policy_hubIiiimN4cuda3std3__44plusIvEEE10Policy1000EN6thrust24THRUST_300001_SM_1000_NS6detail15normal_iteratorINSD_10device_ptrIiEEEESI_NS0_13ScanTileStateIiLb1EEES9_NS0_8NullTypeEmiLb0ESL_EEvT0_T1_T2_iT3_T4_T5_E12temp_storage+64];
	add.s64 	%rd52, %rd1, 256;
	add.s32 	%r925, %r28, %r927;
	mov.b32 	%r924, 101;
	// begin inline asm
	st.relaxed.gpu.v2.u32 [%rd52], {%r924, %r925};
	// end inline asm
	mov.b32 	%r977, 0;
	bra.uni 	$L__BB17_25;
$L__BB17_6:
	add.s32 	%r681, %r8, %r7;
	add.s32 	%r682, %r9, %r681;
	add.s32 	%r683, %r10, %r682;
	add.s32 	%r684, %r11, %r683;
	add.s32 	%r685, %r12, %r684;
	add.s32 	%r686, %r13, %r685;
	add.s32 	%r687, %r14, %r686;
	add.s32 	%r688, %r15, %r687;
	add.s32 	%r689, %r16, %r688;
	add.s32 	%r690, %r17, %r689;
	add.s32 	%r691, %r18, %r690;
	add.s32 	%r692, %r19, %r691;
	add.s32 	%r693, %r20, %r692;
	add.s32 	%r694, %r21, %r693;
	add.s32 	%r695, %r22, %r694;
	add.s32 	%r696, %r23, %r695;
	add.s32 	%r697, %r24, %r696;
	add.s32 	%r655, %r25, %r697;
	mov.b32 	%r653, 1;
	mov.b32 	%r678, 0;
	mov.b32 	%r680, -1;
	// begin inline asm
	{  .reg .s32 r0;  .reg .pred p;  shfl.sync.up.b32 r0|p, %r655, %r653, %r678, %r680;  @p add.s32 r0, r0, %r655;  mov.s32 %r651, r0;}
	// end inline asm
	mov.b32 	%r659, 2;
	// begin inline asm
	{  .reg .s32 r0;  .reg .pred p;  shfl.sync.up.b32 r0|p, %r651, %r659, %r678, %r680;  @p add.s32 r0, r0, %r651;  mov.s32 %r657, r0;}
	// end inline asm
	mov.b32 	%r665, 4;
	// begin inline asm
	{  .reg .s32 r0;  .reg .pred p;  shfl.sync.up.b32 r0|p, %r657, %r665, %r678, %r680;  @p add.s32 r0, r0, %r657;  mov.s32 %r663, r0;}
	// end inline asm
	mov.b32 	%r671, 8;
	// begin inline asm
	{  .reg .s32 r0;  .reg .pred p;  shfl.sync.up.b32 r0|p, %r663, %r671, %r678, %r680;  @p add.s32 r0, r0, %r663;  mov.s32 %r669, r0;}
	// end inline asm
	mov.b32 	%r677, 16;
	// begin inline asm
	{  .reg .s32 r0;  .reg .pred p;  shfl.sync.up.b32 r0|p, %r669, %r677, %r678, %r680;  @p add.s32 r0, r0, %r669;  mov.s32 %r675, r0;}
	// end inline asm
	setp.ne.s32 	%p101, %r624, 31;
	@%p101 bra 	$L__BB17_8;
	shl.b32 	%r698, %r4, 2;
	mov.u32 	%r699, _ZZN3cub18CUB_300001_SM_10006detail4scan16DeviceScanKernelINS2_10policy_hubIiiimN4cuda3std3__44plusIvEEE10Policy1000EN6thrust24THRUST_300001_SM_1000_NS6detail15normal_iteratorINSD_10device_ptrIiEEEESI_NS0_13ScanTileStateIiLb1EEES9_NS0_8NullTypeEmiLb0ESL_EEvT0_T1_T2_iT3_T4_T5_E12temp_storage;
	add.s32 	%r700, %r699, %r698;
	st.shared.u32 	[%r700+16], %r675;
$L__BB17_8:
	sub.s32 	%r701, %r675, %r655;
	bar.sync 	0;
	ld.shared.v4.u32 	{%r702, %r703, %r704, %r705}, [_ZZN3cub18CUB_300001_SM_10006detail4scan16DeviceScanKernelINS2_10policy_hubIiiimN4cuda3std3__44plusIvEEE10Policy1000EN6thrust24THRUST_300001_SM_1000_NS6detail15normal_iteratorINSD_10device_ptrIiEEEESI_NS0_13ScanTileStateIiLb1EEES9_NS0_8NullTypeEmiLb0ESL_EEvT0_T1_T2_iT3_T4_T5_E12temp_storage+16];
	add.s32 	%r706, %r703, %r702;
	setp.eq.s32 	%p102, %r4, 2;
	selp.b32 	%r707, %r706, %r702, %p102;
	add.s32 	%r708, %r706, %r704;
	setp.eq.s32 	%p103, %r4, 3;
	selp.b32 	%r709, %r708, %r707, %p103;
	add.s32 	%r710, %r708, %r705;
	setp.eq.s32 	%p104, %r4, 4;
	selp.b32 	%r711, %r710, %r709, %p104;
	ld.shared.v4.u32 	{%r712, %r713, %r714, %r715}, [_ZZN3cub18CUB_300001_SM_10006detail4scan16DeviceScanKernelINS2_10policy_hubIiiimN4cuda3std3__44plusIvEEE10Policy1000EN6thrust24THRUST_300001_SM_1000_NS6detail15normal_iteratorINSD_10device_ptrIiEEEESI_NS0_13ScanTileStateIiLb1EEES9_NS0_8NullTypeEmiLb0ESL_EEvT0_T1_T2_iT3_T4_T5_E12temp_storage+32];
	add.s32 	%r716, %r710, %r712;
	setp.eq.s32 	%p105, %r4, 5;
	selp.b32 	%r717, %r716, %r711, %p105;
	add.s32 	%r718, %r716, %r713;
	setp.eq.s32 	%p106, %r4, 6;
	selp.b32 	%r719, %r718, %r717, %p106;
	add.s32 	%r720, %r718, %r714;
	setp.eq.s32 	%p107, %r4, 7;
	selp.b32 	%r721, %r720, %r719, %p107;
	add.s32 	%r722, %r720, %r715;
	setp.eq.s32 	%p108, %r4, 8;
	selp.b32 	%r723, %r722, %r721, %p108;
	ld.shared.v4.u32 	{%r724, %r725, %r726, %r727}, [_ZZN3cub18CUB_300001_SM_10006detail4scan16DeviceScanKernelINS2_10policy_hubIiiimN4cuda3std3__44plusIvEEE10Policy1000EN6thrust24THRUST_300001_SM_1000_NS6detail15normal_iteratorINSD_10device_ptrIiEEEESI_NS0_13ScanTileStateIiLb1EEES9_NS0_8NullTypeEmiLb0ESL_EEvT0_T1_T2_iT3_T4_T5_E12temp_storage+48];
	add.s32 	%r728, %r722, %r724;
	setp.eq.s32 	%p109, %r4, 9;
	selp.b32 	%r729, %r728, %r723, %p109;
	add.s32 	%r730, %r728, %r725;
	setp.eq.s32 	%p110, %r4, 10;
	selp.b32 	%r731, %r730, %r729, %p110;
	add.s32 	%r732, %r730, %r726;
	setp.eq.s32 	%p111, %r4, 11;
	selp.b32 	%r733, %r732, %r731, %p111;
	add.s32 	%r734, %r732, %r727;
	setp.eq.s32 	%p112, %r4, 12;
	selp.b32 	%r735, %r734, %r733, %p112;
	ld.shared.u32 	%r736, [_ZZN3cub18CUB_300001_SM_10006detail4scan16DeviceScanKernelINS2_10policy_hubIiiimN4cuda3std3__44plusIvEEE10Policy1000EN6thrust24THRUST_300001_SM_1000_NS6detail15normal_iteratorINSD_10device_ptrIiEEEESI_NS0_13ScanTileStateIiLb1EEES9_NS0_8NullTypeEmiLb0ESL_EEvT0_T1_T2_iT3_T4_T5_E12temp_storage+64];
	add.s32 	%r32, %r734, %r736;
	setp.gt.u32 	%p113, %r2, 31;
	setp.lt.u32 	%p114, %r2, 32;
	setp.eq.s32 	%p115, %r624, 0;
	selp.b32 	%r737, 0, %r701, %p115;
	add.s32 	%r976, %r735, %r737;
	selp.b32 	%r34, %r701, %r976, %p114;
	@%p113 bra 	$L__BB17_24;
	setp.ne.s32 	%p116, %r2, 0;
	mul.wide.s32 	%rd41, %r1, 8;
	add.s64 	%rd7, %rd1, %rd41;
	@%p116 bra 	$L__BB17_11;
	st.shared.u32 	[_ZZN3cub18CUB_300001_SM_10006detail4scan16DeviceScanKernelINS2_10policy_hubIiiimN4cuda3std3__44plusIvEEE10Policy1000EN6thrust24THRUST_300001_SM_1000_NS6detail15normal_iteratorINSD_10device_ptrIiEEEESI_NS0_13ScanTileStateIiLb1EEES9_NS0_8NullTypeEmiLb0ESL_EEvT0_T1_T2_iT3_T4_T5_E12temp_storage+12], %r32;
	add.s64 	%rd42, %rd7, 256;
	mov.b32 	%r738, 100;
	// begin inline asm
	st.relaxed.gpu.v2.u32 [%rd42], {%r738, %r32};
	// end inline asm
$L__BB17_11:
	not.b32 	%r744, %r2;
	add.s32 	%r972, %r1, %r744;
	mov.b32 	%r740, 550;
	// begin inline asm
	nanosleep.u32 %r740;
	// end inline asm
	mul.wide.s32 	%rd44, %r972, 8;
	add.s64 	%rd45, %rd1, %rd44;
	add.s64 	%rd43, %rd45, 256;
	// begin inline asm
	ld.relaxed.gpu.v2.u32 {%r973, %r967}, [%rd43];
	// end inline asm
	mov.b32 	%r968, 478;
$L__BB17_12:
	setp.eq.s32 	%p117, %r973, 99;
	mov.b32 	%r745, -1;
	vote.sync.any.pred 	%p118, %p117, %r745;
	not.pred 	%p119, %p118;
	@%p119 bra 	$L__BB17_14;
	// begin inline asm
	nanosleep.u32 %r968;
	// end inline asm
	shr.u32 	%r968, %r968, 1;
	// begin inline asm
	ld.relaxed.gpu.v2.u32 {%r973, %r967}, [%rd43];
	// end inline asm
	bra.uni 	$L__BB17_12;
$L__BB17_14:
	setp.eq.s32 	%p120, %r973, 101;
	mov.b32 	%r772, -1;
	vote.sync.ballot.b32 	%r774, %p120, %r772;
	// begin inline asm
	mov.u32 %r747, %lanemask_ge;
	// end inline asm
	and.b32  	%r775, %r774, %r747;
	or.b32  	%r776, %r775, -2147483648;
	add.s32 	%r777, %r776, -1;
	not.b32 	%r778, %r776;
	and.b32  	%r779, %r778, %r777;
	popc.b32 	%r751, %r779;
	mov.b32 	%r750, 1;
	// begin inline asm
	shfl.sync.down.b32 %r748, %r967, %r750, %r751, %r772;
	// end inline asm
	setp.lt.s32 	%p122, %r624, %r751;
	selp.b32 	%r780, %r748, 0, %p122;
	add.s32 	%r754, %r780, %r967;
	mov.b32 	%r755, 2;
	// begin inline asm
	shfl.sync.down.b32 %r753, %r754, %r755, %r751, %r772;
	// end inline asm
	add.s32 	%r47, %r624, 2;
	setp.gt.s32 	%p123, %r47, %r751;
	selp.b32 	%r781, 0, %r753, %p123;
	add.s32 	%r759, %r754, %r781;
	mov.b32 	%r760, 4;
	// begin inline asm
	shfl.sync.down.b32 %r758, %r759, %r760, %r751, %r772;
	// end inline asm
	add.s32 	%r48, %r624, 4;
	setp.gt.s32 	%p124, %r48, %r751;
	selp.b32 	%r782, 0, %r758, %p124;
	add.s32 	%r764, %r759, %r782;
	mov.b32 	%r765, 8;
	// begin inline asm
	shfl.sync.down.b32 %r763, %r764, %r765, %r751, %r772;
	// end inline asm
	add.s32 	%r49, %r624, 8;
	setp.gt.s32 	%p125, %r49, %r751;
	selp.b32 	%r783, 0, %r763, %p125;
	add.s32 	%r769, %r764, %r783;
	mov.b32 	%r770, 16;
	// begin inline asm
	shfl.sync.down.b32 %r768, %r769, %r770, %r751, %r772;
	// end inline asm
	add.s32 	%r50, %r624, 16;
	setp.gt.s32 	%p126, %r50, %r751;
	selp.b32 	%r784, 0, %r768, %p126;
	add.s32 	%r971, %r769, %r784;
	add.s64 	%rd9, %rd1, 256;
	mov.b32 	%r969, 478;
$L__BB17_15:
	setp.ne.s32 	%p127, %r973, 101;
	mov.b32 	%r785, -1;
	vote.sync.all.pred 	%p128, %p127, %r785;
	not.pred 	%p129, %p128;
	@%p129 bra 	$L__BB17_20;
	shr.u32 	%r969, %r969, 1;
	mul.wide.s32 	%rd48, %r972, 8;
	add.s64 	%rd49, %rd9, %rd48;
	add.s64 	%rd47, %rd49, -256;
	// begin inline asm
	ld.relaxed.gpu.v2.u32 {%r973, %r974}, [%rd47];
	// end inline asm
	mov.u32 	%r975, %r969;
$L__BB17_17:
	setp.eq.s32 	%p133, %r973, 99;
	mov.b32 	%r793, -1;
	vote.sync.any.pred 	%p134, %p133, %r793;
	not.pred 	%p135, %p134;
	@%p135 bra 	$L__BB17_19;
	// begin inline asm
	nanosleep.u32 %r975;
	// end inline asm
	shr.u32 	%r975, %r975, 1;
	// begin inline asm
	ld.relaxed.gpu.v2.u32 {%r973, %r974}, [%rd47];
	// end inline asm
	bra.uni 	$L__BB17_17;
$L__BB17_19:
	setp.eq.s32 	%p136, %r973, 101;
	mov.b32 	%r819, -1;
	vote.sync.ballot.b32 	%r820, %p136, %r819;
	and.b32  	%r821, %r820, %r747;
	or.b32  	%r822, %r821, -2147483648;
	add.s32 	%r823, %r822, -1;
	not.b32 	%r824, %r822;
	and.b32  	%r825, %r824, %r823;
	popc.b32 	%r798, %r825;
	mov.b32 	%r797, 1;
	// begin inline asm
	shfl.sync.down.b32 %r795, %r974, %r797, %r798, %r819;
	// end inline asm
	setp.lt.s32 	%p138, %r624, %r798;
	selp.b32 	%r826, %r795, 0, %p138;
	add.s32 	%r801, %r826, %r974;
	mov.b32 	%r802, 2;
	// begin inline asm
	shfl.sync.down.b32 %r800, %r801, %r802, %r798, %r819;
	// end inline asm
	setp.gt.s32 	%p139, %r47, %r798;
	selp.b32 	%r827, 0, %r800, %p139;
	add.s32 	%r806, %r801, %r827;
	mov.b32 	%r807, 4;
	// begin inline asm
	shfl.sync.down.b32 %r805, %r806, %r807, %r798, %r819;
	// end inline asm
	setp.gt.s32 	%p140, %r48, %r798;
	selp.b32 	%r828, 0, %r805, %p140;
	add.s32 	%r811, %r806, %r828;
	mov.b32 	%r812, 8;
	// begin inline asm
	shfl.sync.down.b32 %r810, %r811, %r812, %r798, %r819;
	// end inline asm
	setp.gt.s32 	%p141, %r49, %r798;
	selp.b32 	%r829, 0, %r810, %p141;
	add.s32 	%r816, %r811, %r829;
	mov.b32 	%r817, 16;
	// begin inline asm
	shfl.sync.down.b32 %r815, %r816, %r817, %r798, %r819;
	// end inline asm
	setp.gt.s32 	%p142, %r50, %r798;
	selp.b32 	%r830, 0, %r815, %p142;
	add.s32 	%r831, %r830, %r971;
	add.s32 	%r971, %r831, %r816;
	add.s32 	%r972, %r972, -32;
	bra.uni 	$L__BB17_15;
$L__BB17_20:
	@%p116 bra 	$L__BB17_22;
	add.s32 	%r788, %r971, %r32;
	add.s64 	%rd46, %rd7, 256;
	mov.b32 	%r787, 101;
	// begin inline asm
	st.relaxed.gpu.v2.u32 [%rd46], {%r787, %r788};
	// end inline asm
	st.shared.u32 	[_ZZN3cub18CUB_300001_SM_10006detail4scan16DeviceScanKernelINS2_10policy_hubIiiimN4cuda3std3__44plusIvEEE10Policy1000EN6thrust24THRUST_300001_SM_1000_NS6detail15normal_iteratorINSD_10device_ptrIiEEEESI_NS0_13ScanTileStateIiLb1EEES9_NS0_8NullTypeEmiLb0ESL_EEvT0_T1_T2_iT3_T4_T5_E12temp_storage+4], %r971;
	st.shared.u32 	[_ZZN3cub18CUB_300001_SM_10006detail4scan16DeviceScanKernelINS2_10policy_hubIiiimN4cuda3std3__44plusIvEEE10Policy1000EN6thrust24THRUST_300001_SM_1000_NS6detail15normal_iteratorINSD_10device_ptrIiEEEESI_NS0_13ScanTileStateIiLb1EEES9_NS0_8NullTypeEmiLb0ESL_EEvT0_T1_T2_iT3_T4_T5_E12temp_storage+8], %r788;
$L__BB17_22:
	setp.ne.s32 	%p131, %r624, 0;
	mov.u32 	%r976, %r34;
	@%p131 bra 	$L__BB17_24;
	st.shared.u32 	[_ZZN3cub18CUB_300001_SM_10006detail4scan16DeviceScanKernelINS2_10policy_hubIiiimN4cuda3std3__44plusIvEEE10Policy1000EN6thrust24THRUST_300001_SM_1000_NS6detail15normal_iteratorINSD_10device_ptrIiEEEESI_NS0_13ScanTileStateIiLb1EEES9_NS0_8NullTypeEmiLb0ESL_EEvT0_T1_T2_iT3_T4_T5_E12temp_storage+84], %r971;
	mov.u32 	%r976, %r971;
$L__BB17_24:
	bar.sync 	0;
	setp.eq.s32 	%p132, %r2, 0;
	ld.shared.u32 	%r789, [_ZZN3cub18CUB_300001_SM_10006detail4scan16DeviceScanKernelINS2_10policy_hubIiiimN4cuda3std3__44plusIvEEE10Policy1000EN6thrust24THRUST_300001_SM_1000_NS6detail15normal_iteratorINSD_10device_ptrIiEEEESI_NS0_13ScanTileStateIiLb1EEES9_NS0_8NullTypeEmiLb0ESL_EEvT0_T1_T2_iT3_T4_T5_E12temp_storage+84];
	selp.b32 	%r790, 0, %r789, %p132;
	add.s32 	%r977, %r790, %r976;
$L__BB17_25:
	add.s32 	%r928, %r977, %r7;
	add.s32 	%r929, %r8, %r928;
	add.s32 	%r930, %r9, %r929;
	add.s32 	%r931, %r10, %r930;
	add.s32 	%r932, %r11, %r931;
	add.s32 	%r933, %r12, %r932;
	add.s32 	%r934, %r13, %r933;
	add.s32 	%r935, %r14, %r934;
	add.s32 	%r936, %r15, %r935;
	add.s32 	%r937, %r16, %r936;
	add.s32 	%r938, %r17, %r937;
	add.s32 	%r939, %r18, %r938;
	add.s32 	%r940, %r19, %r939;
	add.s32 	%r941, %r20, %r940;
	add.s32 	%r942, %r21, %r941;
	add.s32 	%r943, %r22, %r942;
	add.s32 	%r944, %r23, %r943;
	add.s32 	%r945, %r24, %r944;
	add.s32 	%r946, %r25, %r945;
	bar.sync 	0;
	st.shared.u32 	[%r6], %r928;
	st.shared.u32 	[%r6+4], %r929;
	st.shared.u32 	[%r6+8], %r930;
	st.shared.u32 	[%r6+12], %r931;
	st.shared.u32 	[%r6+16], %r932;
	st.shared.u32 	[%r6+20], %r933;
	st.shared.u32 	[%r6+24], %r934;
	st.shared.u32 	[%r6+28], %r935;
	st.shared.u32 	[%r6+32], %r936;
	st.shared.u32 	[%r6+36], %r937;
	st.shared.u32 	[%r6+40], %r938;
	st.shared.u32 	[%r6+44], %r939;
	st.shared.u32 	[%r6+48], %r940;
	st.shared.u32 	[%r6+52], %r941;
	st.shared.u32 	[%r6+56], %r942;
	st.shared.u32 	[%r6+60], %r943;
	st.shared.u32 	[%r6+64], %r944;
	st.shared.u32 	[%r6+68], %r945;
	st.shared.u32 	[%r6+72], %r946;
	bar.warp.sync 	-1;
	ld.shared.u32 	%r947, [%r5];
	ld.shared.u32 	%r948, [%r5+128];
	ld.shared.u32 	%r949, [%r5+256];
	ld.shared.u32 	%r950, [%r5+384];
	ld.shared.u32 	%r951, [%r5+512];
	ld.shared.u32 	%r952, [%r5+640];
	ld.shared.u32 	%r953, [%r5+768];
	ld.shared.u32 	%r954, [%r5+896];
	ld.shared.u32 	%r955, [%r5+1024];
	ld.shared.u32 	%r956, [%r5+1152];
	ld.shared.u32 	%r957, [%r5+1280];
	ld.shared.u32 	%r958, [%r5+1408];
	ld.shared.u32 	%r959, [%r5+1536];
	ld.shared.u32 	%r960, [%r5+1664];
	ld.shared.u32 	%r961, [%r5+1792];
	ld.shared.u32 	%r962, [%r5+1920];
	ld.shared.u32 	%r963, [%r5+2048];
	ld.shared.u32 	%r964, [%r5+2176];
	ld.shared.u32 	%r965, [%r5+2304];
	add.s64 	%rd54, %rd3, %rd39;
	st.global.u32 	[%rd54], %r947;
	st.global.u32 	[%rd54+128], %r948;
	st.global.u32 	[%rd54+256], %r949;
	st.global.u32 	[%rd54+384], %r950;
	st.global.u32 	[%rd54+512], %r951;
	st.global.u32 	[%rd54+640], %r952;
	st.global.u32 	[%rd54+768], %r953;
	st.global.u32 	[%rd54+896], %r954;
	st.global.u32 	[%rd54+1024], %r955;
	st.global.u32 	[%rd54+1152], %r956;
	st.global.u32 	[%rd54+1280], %r957;
	st.global.u32 	[%rd54+1408], %r958;
	st.global.u32 	[%rd54+1536], %r959;
	st.global.u32 	[%rd54+1664], %r960;
	st.global.u32 	[%rd54+1792], %r961;
	st.global.u32 	[%rd54+1920], %r962;
	st.global.u32 	[%rd54+2048], %r963;
	st.global.u32 	[%rd54+2176], %r964;
	st.global.u32 	[%rd54+2304], %r965;
	bra.uni 	$L__BB17_128;
$L__BB17_26:
	setp.eq.s64 	%p2, %rd5, 0;
	@%p2 bra 	$L__BB17_128;
	cvt.u32.u64 	%r72, %rd5;
	shl.b64 	%rd19, %rd4, 2;
	add.s64 	%rd20, %rd2, %rd19;
	mov.u32 	%r73, %tid.x;
	ld.global.u32 	%r996, [%rd20];
	and.b32  	%r202, %r73, 31;
	and.b32  	%r203, %r73, 992;
	mul.lo.s32 	%r204, %r203, 19;
	or.b32  	%r75, %r204, %r202;
	setp.ge.u32 	%p3, %r75, %r72;
	shl.b32 	%r205, %r75, 2;
	cvt.u64.u32 	%rd21, %r205;
	add.s64 	%rd11, %rd20, %rd21;
	mov.u32 	%r978, %r996;
	@%p3 bra 	$L__BB17_29;
	ld.global.u32 	%r978, [%rd11];
$L__BB17_29:
	add.s32 	%r206, %r75, 32;
	setp.ge.u32 	%p4, %r206, %r72;
	mov.u32 	%r979, %r996;
	@%p4 bra 	$L__BB17_31;
	ld.global.u32 	%r979, [%rd11+128];
$L__BB17_31:
	add.s32 	%r207, %r75, 64;
	setp.ge.u32 	%p5, %r207, %r72;
	mov.u32 	%r980, %r996;
	@%p5 bra 	$L__BB17_33;
	ld.global.u32 	%r980, [%rd11+256];
$L__BB17_33:
	add.s32 	%r208, %r75, 96;
	setp.ge.u32 	%p6, %r208, %r72;
	mov.u32 	%r981, %r996;
	@%p6 bra 	$L__BB17_35;
	ld.global.u32 	%r981, [%rd11+384];
$L__BB17_35:
	add.s32 	%r209, %r75, 128;
	setp.ge.u32 	%p7, %r209, %r72;
	mov.u32 	%r982, %r996;
	@%p7 bra 	$L__BB17_37;
	ld.global.u32 	%r982, [%rd11+512];
$L__BB17_37:
	add.s32 	%r210, %r75, 160;
	setp.ge.u32 	%p8, %r210, %r72;
	mov.u32 	%r983, %r996;
	@%p8 bra 	$L__BB17_39;
	ld.global.u32 	%r983, [%rd11+640];
$L__BB17_39:
	add.s32 	%r211, %r75, 192;
	setp.ge.u32 	%p9, %r211, %r72;
	mov.u32 	%r984, %r996;
	@%p9 bra 	$L__BB17_41;
	ld.global.u32 	%r984, [%rd11+768];
$L__BB17_41:
	add.s32 	%r212, %r75, 224;
	setp.ge.u32 	%p10, %r212, %r72;
	mov.u32 	%r985, %r996;
	@%p10 bra 	$L__BB17_43;
	ld.global.u32 	%r985, [%rd11+896];
$L__BB17_43:
	add.s32 	%r92, %r75, 256;
	setp.ge.u32 	%p11, %r92, %r72;
	mov.u32 	%r986, %r996;
	@%p11 bra 	$L__BB17_45;
	ld.global.u32 	%r986, [%rd11+1024];
$L__BB17_45:
	add.s32 	%r213, %r75, 288;
	setp.ge.u32 	%p12, %r213, %r72;
	mov.u32 	%r987, %r996;
	@%p12 bra 	$L__BB17_47;
	ld.global.u32 	%r987, [%rd11+1152];
$L__BB17_47:
	add.s32 	%r214, %r75, 320;
	setp.ge.u32 	%p13, %r214, %r72;
	mov.u32 	%r988, %r996;
	@%p13 bra 	$L__BB17_49;
	ld.global.u32 	%r988, [%rd11+1280];
$L__BB17_49:
	add.s32 	%r215, %r75, 352;
	setp.ge.u32 	%p14, %r215, %r72;
	mov.u32 	%r989, %r996;
	@%p14 bra 	$L__BB17_51;
	ld.global.u32 	%r989, [%rd11+1408];
$L__BB17_51:
	add.s32 	%r216, %r75, 384;
	setp.ge.u32 	%p15, %r216, %r72;
	mov.u32 	%r990, %r996;
	@%p15 bra 	$L__BB17_53;
	ld.global.u32 	%r990, [%rd11+1536];
$L__BB17_53:
	add.s32 	%r217, %r75, 416;
	setp.ge.u32 	%p16, %r217, %r72;
	mov.u32 	%r991, %r996;
	@%p16 bra 	$L__BB17_55;
	ld.global.u32 	%r991, [%rd11+1664];
$L__BB17_55:
	add.s32 	%r218, %r75, 448;
	setp.ge.u32 	%p17, %r218, %r72;
	mov.u32 	%r992, %r996;
	@%p17 bra 	$L__BB17_57;
	ld.global.u32 	%r992, [%rd11+1792];
$L__BB17_57:
	add.s32 	%r219, %r75, 480;
	setp.ge.u32 	%p18, %r219, %r72;
	mov.u32 	%r993, %r996;
	@%p18 bra 	$L__BB17_59;
	ld.global.u32 	%r993, [%rd11+1920];
$L__BB17_59:
	add.s32 	%r220, %r75, 512;
	setp.ge.u32 	%p19, %r220, %r72;
	mov.u32 	%r994, %r996;
	@%p19 bra 	$L__BB17_61;
	ld.global.u32 	%r994, [%rd11+2048];
$L__BB17_61:
	add.s32 	%r221, %r75, 544;
	setp.ge.u32 	%p20, %r221, %r72;
	mov.u32 	%r995, %r996;
	@%p20 bra 	$L__BB17_63;
	ld.global.u32 	%r995, [%rd11+2176];
$L__BB17_63:
	add.s32 	%r113, %r75, 576;
	setp.ge.u32 	%p21, %r113, %r72;
	@%p21 bra 	$L__BB17_65;
	ld.global.u32 	%r996, [%rd11+2304];
$L__BB17_65:
	// begin inline asm
	mov.u32 %r222, %laneid;
	// end inline asm
	shr.u32 	%r117, %r73, 5;
	mad.lo.s32 	%r223, %r117, 608, %r222;
	shl.b32 	%r224, %r223, 2;
	mov.u32 	%r225, _ZZN3cub18CUB_300001_SM_10006detail4scan16DeviceScanKernelINS2_10policy_hubIiiimN4cuda3std3__44plusIvEEE10Policy1000EN6thrust24THRUST_300001_SM_1000_NS6detail15normal_iteratorINSD_10device_ptrIiEEEESI_NS0_13ScanTileStateIiLb1EEES9_NS0_8NullTypeEmiLb0ESL_EEvT0_T1_T2_iT3_T4_T5_E12temp_storage;
	add.s32 	%r118, %r225, %r224;
	st.shared.u32 	[%r118], %r978;
	st.shared.u32 	[%r118+128], %r979;
	st.shared.u32 	[%r118+256], %r980;
	st.shared.u32 	[%r118+384], %r981;
	st.shared.u32 	[%r118+512], %r982;
	st.shared.u32 	[%r118+640], %r983;
	st.shared.u32 	[%r118+768], %r984;
	st.shared.u32 	[%r118+896], %r985;
	st.shared.u32 	[%r118+1024], %r986;
	st.shared.u32 	[%r118+1152], %r987;
	st.shared.u32 	[%r118+1280], %r988;
	st.shared.u32 	[%r118+1408], %r989;
	st.shared.u32 	[%r118+1536], %r990;
	st.shared.u32 	[%r118+1664], %r991;
	st.shared.u32 	[%r118+1792], %r992;
	st.shared.u32 	[%r118+1920], %r993;
	st.shared.u32 	[%r118+2048], %r994;
	st.shared.u32 	[%r118+2176], %r995;
	st.shared.u32 	[%r118+2304], %r996;
	bar.warp.sync 	-1;
	mad.lo.s32 	%r119, %r222, 72, %r118;
	ld.shared.u32 	%r120, [%r119];
	ld.shared.u32 	%r121, [%r119+4];
	ld.shared.u32 	%r122, [%r119+8];
	ld.shared.u32 	%r123, [%r119+12];
	ld.shared.u32 	%r124, [%r119+16];
	ld.shared.u32 	%r125, [%r119+20];
	ld.shared.u32 	%r126, [%r119+24];
	ld.shared.u32 	%r127, [%r119+28];
	ld.shared.u32 	%r128, [%r119+32];
	ld.shared.u32 	%r129, [%r119+36];
	ld.shared.u32 	%r130, [%r119+40];
	ld.shared.u32 	%r131, [%r119+44];
	ld.shared.u32 	%r132, [%r119+48];
	ld.shared.u32 	%r133, [%r119+52];
	ld.shared.u32 	%r134, [%r119+56];
	ld.shared.u32 	%r135, [%r119+60];
	ld.shared.u32 	%r136, [%r119+64];
	ld.shared.u32 	%r137, [%r119+68];
	ld.shared.u32 	%r138, [%r119+72];
	bar.sync 	0;
	setp.ne.s32 	%p22, %r1, 0;
	@%p22 bra 	$L__BB17_69;
	add.s32 	%r451, %r121, %r120;
	add.s32 	%r452, %r122, %r451;
	add.s32 	%r453, %r123, %r452;
	add.s32 	%r454, %r124, %r453;
	add.s32 	%r455, %r125, %r454;
	add.s32 	%r456, %r126, %r455;
	add.s32 	%r457, %r127, %r456;
	add.s32 	%r458, %r128, %r457;
	add.s32 	%r459, %r129, %r458;
	add.s32 	%r460, %r130, %r459;
	add.s32 	%r461, %r131, %r460;
	add.s32 	%r462, %r132, %r461;
	add.s32 	%r463, %r133, %r462;
	add.s32 	%r464, %r134, %r463;
	add.s32 	%r465, %r135, %r464;
	add.s32 	%r466, %r136, %r465;
	add.s32 	%r467, %r137, %r466;
	add.s32 	%r425, %r138, %r467;
	mov.b32 	%r423, 1;
	mov.b32 	%r448, 0;
	mov.b32 	%r450, -1;
	// begin inline asm
	{  .reg .s32 r0;  .reg .pred p;  shfl.sync.up.b32 r0|p, %r425, %r423, %r448, %r450;  @p add.s32 r0, r0, %r425;  mov.s32 %r421, r0;}
	// end inline asm
	mov.b32 	%r429, 2;
	// begin inline asm
	{  .reg .s32 r0;  .reg .pred p;  shfl.sync.up.b32 r0|p, %r421, %r429, %r448, %r450;  @p add.s32 r0, r0, %r421;  mov.s32 %r427, r0;}
	// end inline asm
	mov.b32 	%r435, 4;
	// begin inline asm
	{  .reg .s32 r0;  .reg .pred p;  shfl.sync.up.b32 r0|p, %r427, %r435, %r448, %r450;  @p add.s32 r0, r0, %r427;  mov.s32 %r433, r0;}
	// end inline asm
	mov.b32 	%r441, 8;
	// begin inline asm
	{  .reg .s32 r0;  .reg .pred p;  shfl.sync.up.b32 r0|p, %r433, %r441, %r448, %r450;  @p add.s32 r0, r0, %r433;  mov.s32 %r439, r0;}
	// end inline asm
	mov.b32 	%r447, 16;
	// begin inline asm
	{  .reg .s32 r0;  .reg .pred p;  shfl.sync.up.b32 r0|p, %r439, %r447, %r448, %r450;  @p add.s32 r0, r0, %r439;  mov.s32 %r445, r0;}
	// end inline asm
	setp.ne.s32 	%p65, %r222, 31;
	@%p65 bra 	$L__BB17_68;
	shl.b32 	%r468, %r117, 2;
	mov.u32 	%r469, _ZZN3cub18CUB_300001_SM_10006detail4scan16DeviceScanKernelINS2_10policy_hubIiiimN4cuda3std3__44plusIvEEE10Policy1000EN6thrust24THRUST_300001_SM_1000_NS6detail15normal_iteratorINSD_10device_ptrIiEEEESI_NS0_13ScanTileStateIiLb1EEES9_NS0_8NullTypeEmiLb0ESL_EEvT0_T1_T2_iT3_T4_T5_E12temp_storage;
	add.s32 	%r470, %r469, %r468;
	st.shared.u32 	[%r470+16], %r445;
$L__BB17_68:
	sub.s32 	%r471, %r445, %r425;
	bar.sync 	0;
	ld.shared.v4.u32 	{%r472, %r473, %r474, %r475}, [_ZZN3cub18CUB_300001_SM_10006detail4scan16DeviceScanKernelINS2_10policy_hubIiiimN4cuda3std3__44plusIvEEE10Policy1000EN6thrust24THRUST_300001_SM_1000_NS6detail15normal_iteratorINSD_10device_ptrIiEEEESI_NS0_13ScanTileStateIiLb1EEES9_NS0_8NullTypeEmiLb0ESL_EEvT0_T1_T2_iT3_T4_T5_E12temp_storage+16];
	add.s32 	%r476, %r473, %r472;
	setp.eq.s32 	%p66, %r117, 2;
	selp.b32 	%r477, %r476, %r472, %p66;
	add.s32 	%r478, %r476, %r474;
	setp.eq.s32 	%p67, %r117, 3;
	selp.b32 	%r479, %r478, %r477, %p67;
	add.s32 	%r480, %r478, %r475;
	setp.eq.s32 	%p68, %r117, 4;
	selp.b32 	%r481, %r480, %r479, %p68;
	ld.shared.v4.u32 	{%r482, %r483, %r484, %r485}, [_ZZN3cub18CUB_300001_SM_10006detail4scan16DeviceScanKernelINS2_10policy_hubIiiimN4cuda3std3__44plusIvEEE10Policy1000EN6thrust24THRUST_300001_SM_1000_NS6detail15normal_iteratorINSD_10device_ptrIiEEEESI_NS0_13ScanTileStateIiLb1EEES9_NS0_8NullTypeEmiLb0ESL_EEvT0_T1_T2_iT3_T4_T5_E12temp_storage+32];
	add.s32 	%r486, %r480, %r482;
	setp.eq.s32 	%p69, %r117, 5;
	selp.b32 	%r487, %r486, %r481, %p69;
	add.s32 	%r488, %r486, %r483;
	setp.eq.s32 	%p70, %r117, 6;
	selp.b32 	%r489, %r488, %r487, %p70;
	add.s32 	%r490, %r488, %r484;
	setp.eq.s32 	%p71, %r117, 7;
	selp.b32 	%r491, %r490, %r489, %p71;
	add.s32 	%r492, %r490, %r485;
	setp.eq.s32 	%p72, %r117, 8;
	selp.b32 	%r493, %r492, %r491, %p72;
	ld.shared.v4.u32 	{%r494, %r495, %r496, %r497}, [_ZZN3cub18CUB_300001_SM_10006detail4scan16DeviceScanKernelINS2_10policy_hubIiiimN4cuda3std3__44plusIvEEE10Policy1000EN6thrust24THRUST_300001_SM_1000_NS6detail15normal_iteratorINSD_10device_ptrIiEEEESI_NS0_13ScanTileStateIiLb1EEES9_NS0_8NullTypeEmiLb0ESL_EEvT0_T1_T2_iT3_T4_T5_E12temp_storage+48];
	add.s32 	%r498, %r492, %r494;
	setp.eq.s32 	%p73, %r117, 9;
	selp.b32 	%r499, %r498, %r493, %p73;
	add.s32 	%r500, %r498, %r495;
	setp.eq.s32 	%p74, %r117, 10;
	selp.b32 	%r501, %r500, %r499, %p74;
	add.s32 	%r502, %r500, %r496;
	setp.eq.s32 	%p75, %r117, 11;
	selp.b32 	%r503, %r502, %r501, %p75;
	add.s32 	%r504, %r502, %r497;
	setp.eq.s32 	%p76, %r117, 12;
	selp.b32 	%r505, %r504, %r503, %p76;
	setp.lt.u32 	%p77, %r73, 32;
	setp.eq.s32 	%p78, %r222, 0;
	selp.b32 	%r506, 0, %r471, %p78;
	add.s32 	%r507, %r505, %r506;
	selp.b32 	%r508, %r471, %r507, %p77;
	setp.eq.s32 	%p79, %r73, 0;
	selp.b32 	%r1008, 0, %r508, %p79;
	bra.uni 	$L__BB17_88;
$L__BB17_69:
	add.s32 	%r256, %r121, %r120;
	add.s32 	%r257, %r122, %r256;
	add.s32 	%r258, %r123, %r257;
	add.s32 	%r259, %r124, %r258;
	add.s32 	%r260, %r125, %r259;
	add.s32 	%r261, %r126, %r260;
	add.s32 	%r262, %r127, %r261;
	add.s32 	%r263, %r128, %r262;
	add.s32 	%r264, %r129, %r263;
	add.s32 	%r265, %r130, %r264;
	add.s32 	%r266, %r131, %r265;
	add.s32 	%r267, %r132, %r266;
	add.s32 	%r268, %r133, %r267;
	add.s32 	%r269, %r134, %r268;
	add.s32 	%r270, %r135, %r269;
	add.s32 	%r271, %r136, %r270;
	add.s32 	%r272, %r137, %r271;
	add.s32 	%r230, %r138, %r272;
	mov.b32 	%r228, 1;
	mov.b32 	%r253, 0;
	mov.b32 	%r255, -1;
	// begin inline asm
	{  .reg .s32 r0;  .reg .pred p;  shfl.sync.up.b32 r0|p, %r230, %r228, %r253, %r255;  @p add.s32 r0, r0, %r230;  mov.s32 %r226, r0;}
	// end inline asm
	mov.b32 	%r234, 2;
	// begin inline asm
	{  .reg .s32 r0;  .reg .pred p;  shfl.sync.up.b32 r0|p, %r226, %r234, %r253, %r255;  @p add.s32 r0, r0, %r226;  mov.s32 %r232, r0;}
	// end inline asm
	mov.b32 	%r240, 4;
	// begin inline asm
	{  .reg .s32 r0;  .reg .pred p;  shfl.sync.up.b32 r0|p, %r232, %r240, %r253, %r255;  @p add.s32 r0, r0, %r232;  mov.s32 %r238, r0;}
	// end inline asm
	mov.b32 	%r246, 8;
	// begin inline asm
	{  .reg .s32 r0;  .reg .pred p;  shfl.sync.up.b32 r0|p, %r238, %r246, %r253, %r255;  @p add.s32 r0, r0, %r238;  mov.s32 %r244, r0;}
	// end inline asm
	mov.b32 	%r252, 16;
	// begin inline asm
	{  .reg .s32 r0;  .reg .pred p;  shfl.sync.up.b32 r0|p, %r244, %r252, %r253, %r255;  @p add.s32 r0, r0, %r244;  mov.s32 %r250, r0;}
	// end inline asm
	setp.ne.s32 	%p23, %r222, 31;
	@%p23 bra 	$L__BB17_71;
	shl.b32 	%r273, %r117, 2;
	mov.u32 	%r274, _ZZN3cub18CUB_300001_SM_10006detail4scan16DeviceScanKernelINS2_10policy_hubIiiimN4cuda3std3__44plusIvEEE10Policy1000EN6thrust24THRUST_300001_SM_1000_NS6detail15normal_iteratorINSD_10device_ptrIiEEEESI_NS0_13ScanTileStateIiLb1EEES9_NS0_8NullTypeEmiLb0ESL_EEvT0_T1_T2_iT3_T4_T5_E12temp_storage;
	add.s32 	%r275, %r274, %r273;
	st.shared.u32 	[%r275+16], %r250;
$L__BB17_71:
	sub.s32 	%r276, %r250, %r230;
	bar.sync 	0;
	ld.shared.v4.u32 	{%r277, %r278, %r279, %r280}, [_ZZN3cub18CUB_300001_SM_10006detail4scan16DeviceScanKernelINS2_10policy_hubIiiimN4cuda3std3__44plusIvEEE10Policy1000EN6thrust24THRUST_300001_SM_1000_NS6detail15normal_iteratorINSD_10device_ptrIiEEEESI_NS0_13ScanTileStateIiLb1EEES9_NS0_8NullTypeEmiLb0ESL_EEvT0_T1_T2_iT3_T4_T5_E12temp_storage+16];
	add.s32 	%r281, %r278, %r277;
	setp.eq.s32 	%p24, %r117, 2;
	selp.b32 	%r282, %r281, %r277, %p24;
	add.s32 	%r283, %r281, %r279;
	setp.eq.s32 	%p25, %r117, 3;
	selp.b32 	%r284, %r283, %r282, %p25;
	add.s32 	%r285, %r283, %r280;
	setp.eq.s32 	%p26, %r117, 4;
	selp.b32 	%r286, %r285, %r284, %p26;
	ld.shared.v4.u32 	{%r287, %r288, %r289, %r290}, [_ZZN3cub18CUB_300001_SM_10006detail4scan16DeviceScanKernelINS2_10policy_hubIiiimN4cuda3std3__44plusIvEEE10Policy1000EN6thrust24THRUST_300001_SM_1000_NS6detail15normal_iteratorINSD_10device_ptrIiEEEESI_NS0_13ScanTileStateIiLb1EEES9_NS0_8NullTypeEmiLb0ESL_EEvT0_T1_T2_iT3_T4_T5_E12temp_storage+32];
	add.s32 	%r291, %r285, %r287;
	setp.eq.s32 	%p27, %r117, 5;
	selp.b32 	%r292, %r291, %r286, %p27;
	add.s32 	%r293, %r291, %r288;
	setp.eq.s32 	%p28, %r117, 6;
	selp.b32 	%r294, %r293, %r292, %p28;
	add.s32 	%r295, %r293, %r289;
	setp.eq.s32 	%p29, %r117, 7;
	selp.b32 	%r296, %r295, %r294, %p29;
	add.s32 	%r297, %r295, %r290;
	setp.eq.s32 	%p30, %r117, 8;
	selp.b32 	%r298, %r297, %r296, %p30;
	ld.shared.v4.u32 	{%r299, %r300, %r301, %r302}, [_ZZN3cub18CUB_300001_SM_10006detail4scan16DeviceScanKernelINS2_10policy_hubIiiimN4cuda3std3__44plusIvEEE10Policy1000EN6thrust24THRUST_300001_SM_1000_NS6detail15normal_iteratorINSD_10device_ptrIiEEEESI_NS0_13ScanTileStateIiLb1EEES9_NS0_8NullTypeEmiLb0ESL_EEvT0_T1_T2_iT3_T4_T5_E12temp_storage+48];
	add.s32 	%r303, %r297, %r299;
	setp.eq.s32 	%p31, %r117, 9;
	selp.b32 	%r304, %r303, %r298, %p31;
	add.s32 	%r305, %r303, %r300;
	setp.eq.s32 	%p32, %r117, 10;
	selp.b32 	%r306, %r305, %r304, %p32;
	add.s32 	%r307, %r305, %r301;
	setp.eq.s32 	%p33, %r117, 11;
	selp.b32 	%r308, %r307, %r306, %p33;
	add.s32 	%r309, %r307, %r302;
	setp.eq.s32 	%p34, %r117, 12;
	selp.b32 	%r310, %r309, %r308, %p34;
	ld.shared.u32 	%r311, [_ZZN3cub18CUB_300001_SM_10006detail4scan16DeviceScanKernelINS2_10policy_hubIiiimN4cuda3std3__44plusIvEEE10Policy1000EN6thrust24THRUST_300001_SM_1000_NS6detail15normal_iteratorINSD_10device_ptrIiEEEESI_NS0_13ScanTileStateIiLb1EEES9_NS0_8NullTypeEmiLb0ESL_EEvT0_T1_T2_iT3_T4_T5_E12temp_storage+64];
	add.s32 	%r144, %r309, %r311;
	setp.gt.u32 	%p35, %r73, 31;
	setp.lt.u32 	%p36, %r73, 32;
	setp.eq.s32 	%p37, %r222, 0;
	selp.b32 	%r312, 0, %r276, %p37;
	add.s32 	%r1007, %r310, %r312;
	selp.b32 	%r146, %r276, %r1007, %p36;
	@%p35 bra 	$L__BB17_87;
	setp.ne.s32 	%p38, %r73, 0;
	mul.wide.s32 	%rd22, %r1, 8;
	add.s64 	%rd12, %rd1, %rd22;
	@%p38 bra 	$L__BB17_74;
	st.shared.u32 	[_ZZN3cub18CUB_300001_SM_10006detail4scan16DeviceScanKernelINS2_10policy_hubIiiimN4cuda3std3__44plusIvEEE10Policy1000EN6thrust24THRUST_300001_SM_1000_NS6detail15normal_iteratorINSD_10device_ptrIiEEEESI_NS0_13ScanTileStateIiLb1EEES9_NS0_8NullTypeEmiLb0ESL_EEvT0_T1_T2_iT3_T4_T5_E12temp_storage+12], %r144;
	add.s64 	%rd23, %rd12, 256;
	mov.b32 	%r313, 100;
	// begin inline asm
	st.relaxed.gpu.v2.u32 [%rd23], {%r313, %r144};
	// end inline asm
$L__BB17_74:
	not.b32 	%r319, %r73;
	add.s32 	%r1003, %r1, %r319;
	mov.b32 	%r315, 550;
	// begin inline asm
	nanosleep.u32 %r315;
	// end inline asm
	mul.wide.s32 	%rd25, %r1003, 8;
	add.s64 	%rd26, %rd1, %rd25;
	add.s64 	%rd24, %rd26, 256;
	// begin inline asm
	ld.relaxed.gpu.v2.u32 {%r1004, %r998}, [%rd24];
	// end inline asm
	mov.b32 	%r999, 478;
$L__BB17_75:
	setp.eq.s32 	%p39, %r1004, 99;
	mov.b32 	%r320, -1;
	vote.sync.any.pred 	%p40, %p39, %r320;
	not.pred 	%p41, %p40;
	@%p41 bra 	$L__BB17_77;
	// begin inline asm
	nanosleep.u32 %r999;
	// end inline asm
	shr.u32 	%r999, %r999, 1;
	// begin inline asm
	ld.relaxed.gpu.v2.u32 {%r1004, %r998}, [%rd24];
	// end inline asm
	bra.uni 	$L__BB17_75;
$L__BB17_77:
	setp.eq.s32 	%p42, %r1004, 101;
	mov.b32 	%r347, -1;
	vote.sync.ballot.b32 	%r349, %p42, %r347;
	// begin inline asm
	mov.u32 %r322, %lanemask_ge;
	// end inline asm
	and.b32  	%r350, %r349, %r322;
	or.b32  	%r351, %r350, -2147483648;
	add.s32 	%r352, %r351, -1;
	not.b32 	%r353, %r351;
	and.b32  	%r354, %r353, %r352;
	popc.b32 	%r326, %r354;
	mov.b32 	%r325, 1;
	// begin inline asm
	shfl.sync.down.b32 %r323, %r998, %r325, %r326, %r347;
	// end inline asm
	setp.lt.s32 	%p44, %r222, %r326;
	selp.b32 	%r355, %r323, 0, %p44;
	add.s32 	%r329, %r355, %r998;
	mov.b32 	%r330, 2;
	// begin inline asm
	shfl.sync.down.b32 %r328, %r329, %r330, %r326, %r347;
	// end inline asm
	add.s32 	%r356, %r222, 2;
	setp.gt.s32 	%p45, %r356, %r326;
	selp.b32 	%r357, 0, %r328, %p45;
	add.s32 	%r334, %r329, %r357;
	mov.b32 	%r335, 4;
	// begin inline asm
	shfl.sync.down.b32 %r333, %r334, %r335, %r326, %r347;
	// end inline asm
	add.s32 	%r358, %r222, 4;
	setp.gt.s32 	%p46, %r358, %r326;
	selp.b32 	%r359, 0, %r333, %p46;
	add.s32 	%r339, %r334, %r359;
	mov.b32 	%r340, 8;
	// begin inline asm
	shfl.sync.down.b32 %r338, %r339, %r340, %r326, %r347;
	// end inline asm
	add.s32 	%r360, %r222, 8;
	setp.gt.s32 	%p47, %r360, %r326;
	selp.b32 	%r361, 0, %r338, %p47;
	add.s32 	%r344, %r339, %r361;
	mov.b32 	%r345, 16;
	// begin inline asm
	shfl.sync.down.b32 %r343, %r344, %r345, %r326, %r347;
	// end inline asm
	add.s32 	%r362, %r222, 16;
	setp.gt.s32 	%p48, %r362, %r326;
	selp.b32 	%r363, 0, %r343, %p48;
	add.s32 	%r1000, %r344, %r363;
	add.s64 	%rd13, %rd1, 256;
	mov.b32 	%r1001, 478;
$L__BB17_78:
	setp.ne.s32 	%p49, %r1004, 101;
	mov.b32 	%r364, -1;
	vote.sync.all.pred 	%p50, %p49, %r364;
	not.pred 	%p51, %p50;
	@%p51 bra 	$L__BB17_83;
	shr.u32 	%r1001, %r1001, 1;
	mul.wide.s32 	%rd29, %r1003, 8;
	add.s64 	%rd30, %rd13, %rd29;
	add.s64 	%rd28, %rd30, -256;
	// begin inline asm
	ld.relaxed.gpu.v2.u32 {%r1004, %r1005}, [%rd28];
	// end inline asm
	mov.u32 	%r1006, %r1001;
$L__BB17_80:
	setp.eq.s32 	%p55, %r1004, 99;
	mov.b32 	%r372, -1;
	vote.sync.any.pred 	%p56, %p55, %r372;
	not.pred 	%p57, %p56;
	@%p57 bra 	$L__BB17_82;
	// begin inline asm
	nanosleep.u32 %r1006;
	// end inline asm
	shr.u32 	%r1006, %r1006, 1;
	// begin inline asm
	ld.relaxed.gpu.v2.u32 {%r1004, %r1005}, [%rd28];
	// end inline asm
	bra.uni 	$L__BB17_80;
$L__BB17_82:
	setp.eq.s32 	%p58, %r1004, 101;
	mov.b32 	%r398, -1;
	vote.sync.ballot.b32 	%r399, %p58, %r398;
	and.b32  	%r400, %r399, %r322;
	or.b32  	%r401, %r400, -2147483648;
	add.s32 	%r402, %r401, -1;
	not.b32 	%r403, %r401;
	and.b32  	%r404, %r403, %r402;
	popc.b32 	%r377, %r404;
	mov.b32 	%r376, 1;
	// begin inline asm
	shfl.sync.down.b32 %r374, %r1005, %r376, %r377, %r398;
	// end inline asm
	setp.lt.s32 	%p60, %r222, %r377;
	selp.b32 	%r405, %r374, 0, %p60;
	add.s32 	%r380, %r405, %r1005;
	mov.b32 	%r381, 2;
	// begin inline asm
	shfl.sync.down.b32 %r379, %r380, %r381, %r377, %r398;
	// end inline asm
	add.s32 	%r406, %r222, 2;
	setp.gt.s32 	%p61, %r406, %r377;
	selp.b32 	%r407, 0, %r379, %p61;
	add.s32 	%r385, %r380, %r407;
	mov.b32 	%r386, 4;
	// begin inline asm
	shfl.sync.down.b32 %r384, %r385, %r386, %r377, %r398;
	// end inline asm
	add.s32 	%r408, %r222, 4;
	setp.gt.s32 	%p62, %r408, %r377;
	selp.b32 	%r409, 0, %r384, %p62;
	add.s32 	%r390, %r385, %r409;
	mov.b32 	%r391, 8;
	// begin inline asm
	shfl.sync.down.b32 %r389, %r390, %r391, %r377, %r398;
	// end inline asm
	add.s32 	%r410, %r222, 8;
	setp.gt.s32 	%p63, %r410, %r377;
	selp.b32 	%r411, 0, %r389, %p63;
	add.s32 	%r395, %r390, %r411;
	mov.b32 	%r396, 16;
	// begin inline asm
	shfl.sync.down.b32 %r394, %r395, %r396, %r377, %r398;
	// end inline asm
	add.s32 	%r412, %r222, 16;
	setp.gt.s32 	%p64, %r412, %r377;
	selp.b32 	%r413, 0, %r394, %p64;
	add.s32 	%r414, %r413, %r1000;
	add.s32 	%r1000, %r414, %r395;
	add.s32 	%r1003, %r1003, -32;
	bra.uni 	$L__BB17_78;
$L__BB17_83:
	@%p38 bra 	$L__BB17_85;
	add.s32 	%r367, %r1000, %r144;
	add.s64 	%rd27, %rd12, 256;
	mov.b32 	%r366, 101;
	// begin inline asm
	st.relaxed.gpu.v2.u32 [%rd27], {%r366, %r367};
	// end inline asm
	st.shared.u32 	[_ZZN3cub18CUB_300001_SM_10006detail4scan16DeviceScanKernelINS2_10policy_hubIiiimN4cuda3std3__44plusIvEEE10Policy1000EN6thrust24THRUST_300001_SM_1000_NS6detail15normal_iteratorINSD_10device_ptrIiEEEESI_NS0_13ScanTileStateIiLb1EEES9_NS0_8NullTypeEmiLb0ESL_EEvT0_T1_T2_iT3_T4_T5_E12temp_storage+4], %r1000;
	st.shared.u32 	[_ZZN3cub18CUB_300001_SM_10006detail4scan16DeviceScanKernelINS2_10policy_hubIiiimN4cuda3std3__44plusIvEEE10Policy1000EN6thrust24THRUST_300001_SM_1000_NS6detail15normal_iteratorINSD_10device_ptrIiEEEESI_NS0_13ScanTileStateIiLb1EEES9_NS0_8NullTypeEmiLb0ESL_EEvT0_T1_T2_iT3_T4_T5_E12temp_storage+8], %r367;
$L__BB17_85:
	setp.ne.s32 	%p53, %r222, 0;
	mov.u32 	%r1007, %r146;
	@%p53 bra 	$L__BB17_87;
	st.shared.u32 	[_ZZN3cub18CUB_300001_SM_10006detail4scan16DeviceScanKernelINS2_10policy_hubIiiimN4cuda3std3__44plusIvEEE10Policy1000EN6thrust24THRUST_300001_SM_1000_NS6detail15normal_iteratorINSD_10device_ptrIiEEEESI_NS0_13ScanTileStateIiLb1EEES9_NS0_8NullTypeEmiLb0ESL_EEvT0_T1_T2_iT3_T4_T5_E12temp_storage+84], %r1000;
	mov.u32 	%r1007, %r1000;
$L__BB17_87:
	bar.sync 	0;
	setp.eq.s32 	%p54, %r73, 0;
	ld.shared.u32 	%r368, [_ZZN3cub18CUB_300001_SM_10006detail4scan16DeviceScanKernelINS2_10policy_hubIiiimN4cuda3std3__44plusIvEEE10Policy1000EN6thrust24THRUST_300001_SM_1000_NS6detail15normal_iteratorINSD_10device_ptrIiEEEESI_NS0_13ScanTileStateIiLb1EEES9_NS0_8NullTypeEmiLb0ESL_EEvT0_T1_T2_iT3_T4_T5_E12temp_storage+84];
	selp.b32 	%r369, 0, %r368, %p54;
	add.s32 	%r1008, %r369, %r1007;
$L__BB17_88:
	add.s32 	%r509, %r1008, %r120;
	add.s32 	%r510, %r121, %r509;
	add.s32 	%r511, %r122, %r510;
	add.s32 	%r512, %r123, %r511;
	add.s32 	%r513, %r124, %r512;
	add.s32 	%r514, %r125, %r513;
	add.s32 	%r515, %r126, %r514;
	add.s32 	%r516, %r127, %r515;
	add.s32 	%r517, %r128, %r516;
	add.s32 	%r518, %r129, %r517;
	add.s32 	%r519, %r130, %r518;
	add.s32 	%r520, %r131, %r519;
	add.s32 	%r521, %r132, %r520;
	add.s32 	%r522, %r133, %r521;
	add.s32 	%r523, %r134, %r522;
	add.s32 	%r524, %r135, %r523;
	add.s32 	%r525, %r136, %r524;
	add.s32 	%r526, %r137, %r525;
	add.s32 	%r527, %r138, %r526;
	bar.sync 	0;
	st.shared.u32 	[%r119], %r509;
	st.shared.u32 	[%r119+4], %r510;
	st.shared.u32 	[%r119+8], %r511;
	st.shared.u32 	[%r119+12], %r512;
	st.shared.u32 	[%r119+16], %r513;
	st.shared.u32 	[%r119+20], %r514;
	st.shared.u32 	[%r119+24], %r515;
	st.shared.u32 	[%r119+28], %r516;
	st.shared.u32 	[%r119+32], %r517;
	st.shared.u32 	[%r119+36], %r518;
	st.shared.u32 	[%r119+40], %r519;
	st.shared.u32 	[%r119+44], %r520;
	st.shared.u32 	[%r119+48], %r521;
	st.shared.u32 	[%r119+52], %r522;
	st.shared.u32 	[%r119+56], %r523;
	st.shared.u32 	[%r119+60], %r524;
	st.shared.u32 	[%r119+64], %r525;
	st.shared.u32 	[%r119+68], %r526;
	st.shared.u32 	[%r119+72], %r527;
	bar.warp.sync 	-1;
	ld.shared.u32 	%r180, [%r118];
	ld.shared.u32 	%r181, [%r118+128];
	ld.shared.u32 	%r182, [%r118+256];
	ld.shared.u32 	%r183, [%r118+384];
	ld.shared.u32 	%r184, [%r118+512];
	ld.shared.u32 	%r185, [%r118+640];
	ld.shared.u32 	%r186, [%r118+768];
	ld.shared.u32 	%r187, [%r118+896];
	ld.shared.u32 	%r188, [%r118+1024];
	ld.shared.u32 	%r189, [%r118+1152];
	ld.shared.u32 	%r190, [%r118+1280];
	ld.shared.u32 	%r191, [%r118+1408];
	ld.shared.u32 	%r192, [%r118+1536];
	ld.shared.u32 	%r193, [%r118+1664];
	ld.shared.u32 	%r194, [%r118+1792];
	ld.shared.u32 	%r195, [%r118+1920];
	ld.shared.u32 	%r196, [%r118+2048];
	ld.shared.u32 	%r197, [%r118+2176];
	ld.shared.u32 	%r198, [%r118+2304];
	setp.ne.s32 	%p80, %r73, 0;
	@%p80 bra 	$L__BB17_90;
	st.volatile.shared.u32 	[_ZZN3cub18CUB_300001_SM_10006detail4scan16DeviceScanKernelINS2_10policy_hubIiiimN4cuda3std3__44plusIvEEE10Policy1000EN6thrust24THRUST_300001_SM_1000_NS6detail15normal_iteratorINSD_10device_ptrIiEEEESI_NS0_13ScanTileStateIiLb1EEES9_NS0_8NullTypeEmiLb0ESL_EEvT0_T1_T2_iT3_T4_T5_E12temp_storage+31616], %r72;
$L__BB17_90:
	bar.sync 	0;
	ld.volatile.shared.u32 	%r199, [_ZZN3cub18CUB_300001_SM_10006detail4scan16DeviceScanKernelINS2_10policy_hubIiiimN4cuda3std3__44plusIvEEE10Policy1000EN6thrust24THRUST_300001_SM_1000_NS6detail15normal_iteratorINSD_10device_ptrIiEEEESI_NS0_13ScanTileStateIiLb1EEES9_NS0_8NullTypeEmiLb0ESL_EEvT0_T1_T2_iT3_T4_T5_E12temp_storage+31616];
	cvt.u64.u32 	%rd35, %r75;
	add.s64 	%rd36, %rd4, %rd35;
	setp.ge.s32 	%p81, %r75, %r199;
	shl.b64 	%rd37, %rd36, 2;
	add.s64 	%rd15, %rd3, %rd37;
	@%p81 bra 	$L__BB17_92;
	st.global.u32 	[%rd15], %r180;
$L__BB17_92:
	mov.u32 	%r528, %tid.x;
	and.b32  	%r529, %r528, 992;
	mul.lo.s32 	%r530, %r529, 19;
	and.b32  	%r531, %r528, 31;
	or.b32  	%r532, %r530, %r531;
	add.s32 	%r533, %r532, 32;
	setp.ge.s32 	%p82, %r533, %r199;
	@%p82 bra 	$L__BB17_94;
	st.global.u32 	[%rd15+128], %r181;
$L__BB17_94:
	add.s32 	%r539, %r532, 64;
	setp.ge.s32 	%p83, %r539, %r199;
	@%p83 bra 	$L__BB17_96;
	st.global.u32 	[%rd15+256], %r182;
$L__BB17_96:
	add.s32 	%r545, %r532, 96;
	setp.ge.s32 	%p84, %r545, %r199;
	@%p84 bra 	$L__BB17_98;
	st.global.u32 	[%rd15+384], %r183;
$L__BB17_98:
	add.s32 	%r551, %r532, 128;
	setp.ge.s32 	%p85, %r551, %r199;
	@%p85 bra 	$L__BB17_100;
	st.global.u32 	[%rd15+512], %r184;
$L__BB17_100:
	add.s32 	%r557, %r532, 160;
	setp.ge.s32 	%p86, %r557, %r199;
	@%p86 bra 	$L__BB17_102;
	st.global.u32 	[%rd15+640], %r185;
$L__BB17_102:
	add.s32 	%r563, %r532, 192;
	setp.ge.s32 	%p87, %r563, %r199;
	@%p87 bra 	$L__BB17_104;
	st.global.u32 	[%rd15+768], %r186;
$L__BB17_104:
	add.s32 	%r569, %r532, 224;
	setp.ge.s32 	%p88, %r569, %r199;
	@%p88 bra 	$L__BB17_106;
	st.global.u32 	[%rd15+896], %r187;
$L__BB17_106:
	setp.ge.s32 	%p89, %r92, %r199;
	@%p89 bra 	$L__BB17_108;
	st.global.u32 	[%rd15+1024], %r188;
$L__BB17_108:
	add.s32 	%r575, %r532, 288;
	setp.ge.s32 	%p90, %r575, %r199;
	@%p90 bra 	$L__BB17_110;
	st.global.u32 	[%rd15+1152], %r189;
$L__BB17_110:
	add.s32 	%r581, %r532, 320;
	setp.ge.s32 	%p91, %r581, %r199;
	@%p91 bra 	$L__BB17_112;
	st.global.u32 	[%rd15+1280], %r190;
$L__BB17_112:
	add.s32 	%r587, %r532, 352;
	setp.ge.s32 	%p92, %r587, %r199;
	@%p92 bra 	$L__BB17_114;
	st.global.u32 	[%rd15+1408], %r191;
$L__BB17_114:
	add.s32 	%r593, %r532, 384;
	setp.ge.s32 	%p93, %r593, %r199;
	@%p93 bra 	$L__BB17_116;
	st.global.u32 	[%rd15+1536], %r192;
$L__BB17_116:
	add.s32 	%r599, %r532, 416;
	setp.ge.s32 	%p94, %r599, %r199;
	@%p94 bra 	$L__BB17_118;
	st.global.u32 	[%rd15+1664], %r193;
$L__BB17_118:
	add.s32 	%r605, %r532, 448;
	setp.ge.s32 	%p95, %r605, %r199;
	@%p95 bra 	$L__BB17_120;
	st.global.u32 	[%rd15+1792], %r194;
$L__BB17_120:
	add.s32 	%r611, %r532, 480;
	setp.ge.s32 	%p96, %r611, %r199;
	@%p96 bra 	$L__BB17_122;
	st.global.u32 	[%rd15+1920], %r195;
$L__BB17_122:
	add.s32 	%r617, %r532, 512;
	setp.ge.s32 	%p97, %r617, %r199;
	@%p97 bra 	$L__BB17_124;
	st.global.u32 	[%rd15+2048], %r196;
$L__BB17_124:
	add.s32 	%r623, %r532, 544;
	setp.ge.s32 	%p98, %r623, %r199;
	@%p98 bra 	$L__BB17_126;
	st.global.u32 	[%rd15+2176], %r197;
$L__BB17_126:
	setp.ge.s32 	%p99, %r113, %r199;
	@%p99 bra 	$L__BB17_128;
	st.global.u32 	[%rd15+2304], %r198;
$L__BB17_128:
	ret;

}


// ===== COMPILED SASS (sm_100) =====

	.target	sm_100

	.elftype	@"ET_EXEC"


//--------------------- .note.nv.tkinfo           --------------------------
	.section	.note.nv.tkinfo,"",@"SHT_NOTE"
	.sectionflags	@"SHF_NOTE_NV_TKINFO"
	.tkinfo
        /*0018*/ 	.word	0x00000002
        /*0030*/ 	.string	""
        /*0030*/ 	.string	"ptxas"
        /*0030*/ 	.string	"Cuda compilation tools, release 13.0, V13.0.88"
        /*0030*/ 	.string	"Build cuda_13.0.r13.0/compiler.36424714_0"
        /*0030*/ 	.string	"-arch sm_100 -m 64 "



//--------------------- .note.nv.cuinfo           --------------------------
	.section	.note.nv.cuinfo,"",@"SHT_NOTE"
	.sectionflags	@"SHF_NOTE_NV_CUINFO"
        /*0018*/ 	.short	0x0002
        /*001a*/ 	.short	0x0064
        /*001c*/ 	.short	0x0082
	.zero		2


//--------------------- .nv.info                  --------------------------
	.section	.nv.info,"",@"SHT_CUDA_INFO"
	.align	4


	//----- nvinfo : EIATTR_REGCOUNT
	.align		4
        /*0000*/ 	.byte	0x04, 0x2f
        /*0002*/ 	.short	(.L_44 - .L_43)
	.align		4
.L_43:
        /*0004*/ 	.word	index@(_Z19edge_doubler_kerneliPi)
        /*0008*/ 	.word	0x0000000c


	//----- nvinfo : EIATTR_FRAME_SIZE
	.align		4
.L_44:
        /*000c*/ 	.byte	0x04, 0x11
        /*000e*/ 	.short	(.L_46 - .L_45)
	.align		4
.L_45:
        /*0010*/ 	.word	index@(_Z19edge_doubler_kerneliPi)
        /*0014*/ 	.word	0x00000000


	//----- nvinfo : EIATTR_REGCOUNT
	.align		4
.L_46:
        /*0018*/ 	.byte	0x04, 0x2f
        /*001a*/ 	.short	(.L_48 - .L_47)
	.align		4
.L_47:
        /*001c*/ 	.word	index@(_Z18dir_counter_kerneliPiS_S_)
        /*0020*/ 	.word	0x0000000c


	//----- nvinfo : EIATTR_FRAME_SIZE
	.align		4
.L_48:
        /*0024*/ 	.byte	0x04, 0x11
        /*0026*/ 	.short	(.L_50 - .L_49)
	.align		4
.L_49:
        /*0028*/ 	.word	index@(_Z18dir_counter_kerneliPiS_S_)
        /*002c*/ 	.word	0x00000000


	//----- nvinfo : EIATTR_REGCOUNT
	.align		4
.L_50:
        /*0030*/ 	.byte	0x04, 0x2f
        /*0032*/ 	.short	(.L_52 - .L_51)
	.align		4
.L_51:
        /*0034*/ 	.word	index@(_Z17edge_maker_kerneliPiS_S_)
        /*0038*/ 	.word	0x0000000e


	//----- nvinfo : EIATTR_FRAME_SIZE
	.align		4
.L_52:
        /*003c*/ 	.byte	0x04, 0x11
        /*003e*/ 	.short	(.L_54 - .L_53)
	.align		4
.L_53:
        /*0040*/ 	.word	index@(_Z17edge_maker_kerneliPiS_S_)
        /*0044*/ 	.word	0x00000000


	//----- nvinfo : EIATTR_REGCOUNT
	.align		4
.L_54:
        /*0048*/ 	.byte	0x04, 0x2f
        /*004a*/ 	.short	(.L_56 - .L_55)
	.align		4
.L_55:
        /*004c*/ 	.word	index@(_Z20edge_director_kernelibPiS_)
        /*0050*/ 	.word	0x0000000a


	//----- nvinfo : EIATTR_FRAME_SIZE
	.align		4
.L_56:
        /*0054*/ 	.byte	0x04, 0x11
        /*0056*/ 	.short	(.L_58 - .L_57)
	.align		4
.L_57:
        /*0058*/ 	.word	index@(_Z20edge_director_kernelibPiS_)
        /*005c*/ 	.word	0x00000000


	//----- nvinfo : EIATTR_REGCOUNT
	.align		4
.L_58:
        /*0060*/ 	.byte	0x04, 0x2f
        /*0062*/ 	.short	(.L_60 - .L_59)
	.align		4
.L_59:
        /*0064*/ 	.word	index@(_Z19edge_updater_kerneliPiS_S_)
        /*0068*/ 	.word	0x00000010


	//----- nvinfo : EIATTR_FRAME_SIZE
	.align		4
.L_60:
        /*006c*/ 	.byte	0x04, 0x11
        /*006e*/ 	.short	(.L_62 - .L_61)
	.align		4
.L_61:
        /*0070*/ 	.word	index@(_Z19edge_updater_kerneliPiS_S_)
        /*0074*/ 	.word	0x00000000


	//----- nvinfo : EIATTR_REGCOUNT
	.align		4
.L_62:
        /*0078*/ 	.byte	0x04, 0x2f
        /*007a*/ 	.short	(.L_64 - .L_63)
	.align		4
.L_63:
        /*007c*/ 	.word	index@(_Z21pointer_jumper_kerneliPiS_)
        /*0080*/ 	.word	0x00000012


	//----- nvinfo : EIATTR_FRAME_SIZE
	.align		4
.L_64:
        /*0084*/ 	.byte	0x04, 0x11
        /*0086*/ 	.short	(.L_66 - .L_65)
	.align		4
.L_65:
        /*0088*/ 	.word	index@(_Z21pointer_jumper_kerneliPiS_)
        /*008c*/ 	.word	0x00000000


	//----- nvinfo : EIATTR_REGCOUNT
	.align		4
.L_66:
        /*0090*/ 	.byte	0x04, 0x2f
        /*0092*/ 	.short	(.L_68 - .L_67)
	.align		4
.L_67:
        /*0094*/ 	.word	index@(_ZN3cub18CUB_300001_SM_10006detail11EmptyKernelIvEEvv)
        /*0098*/ 	.word	0x00000004


	//----- nvinfo : EIATTR_FRAME_SIZE
	.align		4
.L_68:
        /*009c*/ 	.byte	0x04, 0x11
        /*009e*/ 	.short	(.L_70 - .L_69)
	.align		4
.L_69:
        /*00a0*/ 	.word	index@(_ZN3cub18CUB_300001_SM_10006detail11EmptyKernelIvEEvv)
        /*00a4*/ 	.word	0x00000000


	//----- nvinfo : EIATTR_REGCOUNT
	.align		4
.L_70:
        /*00a8*/ 	.byte	0x04, 0x2f
        /*00aa*/ 	.short	(.L_72 - .L_71)
	.align		4
.L_71:
        /*00ac*/ 	.word	index@(_ZN3cub18CUB_300001_SM_10006detail8for_each13static_kernelINS2_12policy_hub_t12policy_500_tEmN6thrust24THRUST_300001_SM_1000_NS8cuda_cub20__uninitialized_fill7functorINS7_10device_ptrIiEEiEEEEvT0_T1_)
        /*00b0*/ 	.word	0x00000008


	//----- nvinfo : EIATTR_FRAME_SIZE
	.align		4
.L_72:
        /*00b4*/ 	.byte	0x04, 0x11
        /*00b6*/ 	.short	(.L_74 - .L_73)
	.align		4
.L_73:
        /*00b8*/ 	.word	index@(_ZN3cub18CUB_300001_SM_10006detail8for_each13static_kernelINS2_12policy_hub_t12policy_500_tEmN6thrust24THRUST_300001_SM_1000_NS8cuda_cub20__uninitialized_fill7functorINS7_10device_ptrIiEEiEEEEvT0_T1_)
        /*00bc*/ 	.word	0x00000000


	//----- nvinfo : EIATTR_REGCOUNT
	.align		4
.L_74:
        /*00c0*/ 	.byte	0x04, 0x2f
        /*00c2*/ 	.short	(.L_76 - .L_75)
	.align		4
.L_75:
        /*00c4*/ 	.word	index@(_ZN3cub18CUB_300001_SM_10006detail8for_each13static_kernelINS2_12policy_hub_t12policy_500_tElN6thrust24THRUST_300001_SM_1000_NS8cuda_cub10__tabulate7functorINS7_6detail15normal_iteratorINS7_10device_ptrIiEEEENS7_6system6detail7generic6detail22compute_sequence_valueIivEElEEEEvT0_T1_)
        /*00c8*/ 	.word	0x0000000a


	//----- nvinfo : EIATTR_FRAME_SIZE
	.align		4
.L_76:
        /*00cc*/ 	.byte	0x04, 0x11
        /*00ce*/ 	.short	(.L_78 - .L_77)
	.align		4
.L_77:
        /*00d0*/ 	.word	index@(_ZN3cub18CUB_300001_SM_10006detail8for_each13static_kernelINS2_12policy_hub_t12policy_500_tElN6thrust24THRUST_300001_SM_1000_NS8cuda_cub10__tabulate7functorINS7_6detail15normal_iteratorINS7_10device_ptrIiEEEENS7_6system6detail7generic6detail22compute_sequence_valueIivEElEEEEvT0_T1_)
        /*00d4*/ 	.word	0x00000000


	//----- nvinfo : EIATTR_REGCOUNT
	.align		4
.L_78:
        /*00d8*/ 	.byte	0x04, 0x2f
        /*00da*/ 	.short	(.L_80 - .L_79)
	.align		4
.L_79:
        /*00dc*/ 	.word	index@(_ZN3cub18CUB_300001_SM_10006detail6reduce28DeviceReduceSingleTileKernelINS2_10policy_hubIijN4cuda3std3__44plusIiEEE10Policy1000EN6thrust24THRUST_300001_SM_1000_NS6detail15normal_iteratorINSD_10device_ptrIiEEEEPijS9_iiNS7_10__identityEEEvT0_T1_T2_T3_T4_T6_)
        /*00e0*/ 	.word	0x00000020


	//----- nvinfo : EIATTR_FRAME_SIZE
	.align		4
.L_80:
        /*00e4*/ 	.byte	0x04, 0x11
        /*00e6*/ 	.short	(.L_82 - .L_81)
	.align		4
.L_81:
        /*00e8*/ 	.word	index@(_ZN3cub18CUB_300001_SM_10006detail6reduce28DeviceReduceSingleTileKernelINS2_10policy_hubIijN4cuda3std3__44plusIiEEE10Policy1000EN6thrust24THRUST_300001_SM_1000_NS6detail15normal_iteratorINSD_10device_ptrIiEEEEPijS9_iiNS7_10__identityEEEvT0_T1_T2_T3_T4_T6_)
        /*00ec*/ 	.word	0x00000000


	//----- nvinfo : EIATTR_REGCOUNT
	.align		4
.L_82:
        /*00f0*/ 	.byte	0x04, 0x2f
        /*00f2*/ 	.short	(.L_84 - .L_83)
	.align		4
.L_83:
        /*00f4*/ 	.word	index@(_ZN3cub18CUB_300001_SM_10006detail6reduce18DeviceReduceKernelINS2_10policy_hubIijN4cuda3std3__44plusIiEEE10Policy1000EN6thrust24THRUST_300001_SM_1000_NS6detail15normal_iteratorINSD_10device_ptrIiEEEEjS9_iNS7_10__identityEEEvT0_PT3_T1_NS0_13GridEvenShareISN_EET2_T4_)
        /*00f8*/ 	.word	0x00000020


	//----- nvinfo : EIATTR_FRAME_SIZE
	.align		4
.L_84:
        /*00fc*/ 	.byte	0x04, 0x11
        /*00fe*/ 	.short	(.L_86 - .L_85)
	.align		4
.L_85:
        /*0100*/ 	.word	index@(_ZN3cub18CUB_300001_SM_10006detail6reduce18DeviceReduceKernelINS2_10policy_hubIijN4cuda3std3__44plusIiEEE10Policy1000EN6thrust24THRUST_300001_SM_1000_NS6detail15normal_iteratorINSD_10device_ptrIiEEEEjS9_iNS7_10__identityEEEvT0_PT3_T1_NS0_13GridEvenShareISN_EET2_T4_)
        /*0104*/ 	.word	0x00000000


	//----- nvinfo : EIATTR_REGCOUNT
	.align		4
.L_86:
        /*0108*/ 	.byte	0x04, 0x2f
        /*010a*/ 	.short	(.L_88 - .L_87)
	.align		4
.L_87:
        /*010c*/ 	.word	index@(_ZN3cub18CUB_300001_SM_10006detail6reduce28DeviceReduceSingleTileKernelINS2_10policy_hubIijN4cuda3std3__44plusIiEEE10Policy1000EPiSC_iS9_iiNS7_10__identityEEEvT0_T1_T2_T3_T4_T6_)
        /*0110*/ 	.word	0x00000020


	//----- nvinfo : EIATTR_FRAME_SIZE
	.align		4
.L_88:
        /*0114*/ 	.byte	0x04, 0x11
        /*0116*/ 	.short	(.L_90 - .L_89)
	.align		4
.L_89:
        /*0118*/ 	.word	index@(_ZN3cub18CUB_300001_SM_10006detail6reduce28DeviceReduceSingleTileKernelINS2_10policy_hubIijN4cuda3std3__44plusIiEEE10Policy1000EPiSC_iS9_iiNS7_10__identityEEEvT0_T1_T2_T3_T4_T6_)
        /*011c*/ 	.word	0x00000000


	//----- nvinfo : EIATTR_REGCOUNT
	.align		4
.L_90:
        /*0120*/ 	.byte	0x04, 0x2f
        /*0122*/ 	.short	(.L_92 - .L_91)
	.align		4
.L_91:
        /*0124*/ 	.word	index@(_ZN3cub18CUB_300001_SM_10006detail6reduce28DeviceReduceSingleTileKernelINS2_10policy_hubIiyN4cuda3std3__44plusIiEEE10Policy1000EN6thrust24THRUST_300001_SM_1000_NS6detail15normal_iteratorINSD_10device_ptrIiEEEEPiyS9_iiNS7_10__identityEEEvT0_T1_T2_T3_T4_T6_)
        /*0128*/ 	.word	0x0000001f


	//----- nvinfo : EIATTR_FRAME_SIZE
	.align		4
.L_92:
        /*012c*/ 	.byte	0x04, 0x11
        /*012e*/ 	.short	(.L_94 - .L_93)
	.align		4
.L_93:
        /*0130*/ 	.word	index@(_ZN3cub18CUB_300001_SM_10006detail6reduce28DeviceReduceSingleTileKernelINS2_10policy_hubIiyN4cuda3std3__44plusIiEEE10Policy1000EN6thrust24THRUST_300001_SM_1000_NS6detail15normal_iteratorINSD_10device_ptrIiEEEEPiyS9_iiNS7_10__identityEEEvT0_T1_T2_T3_T4_T6_)
        /*0134*/ 	.word	0x00000000


	//----- nvinfo : EIATTR_REGCOUNT
	.align		4
.L_94:
        /*0138*/ 	.byte	0x04, 0x2f
        /*013a*/ 	.short	(.L_96 - .L_95)
	.align		4
.L_95:
        /*013c*/ 	.word	index@(_ZN3cub18CUB_300001_SM_10006detail6reduce18DeviceReduceKernelINS2_10policy_hubIiyN4cuda3std3__44plusIiEEE10Policy1000EN6thrust24THRUST_300001_SM_1000_NS6detail15normal_iteratorINSD_10device_ptrIiEEEEyS9_iNS7_10__identityEEEvT0_PT3_T1_NS0_13GridEvenShareISN_EET2_T4_)
        /*0140*/ 	.word	0x0000001e


	//----- nvinfo : EIATTR_FRAME_SIZE
	.align		4
.L_96:
        /*0144*/ 	.byte	0x04, 0x11
        /*0146*/ 	.short	(.L_98 - .L_97)
	.align		4
.L_97:
        /*0148*/ 	.word	index@(_ZN3cub18CUB_300001_SM_10006detail6reduce18DeviceReduceKernelINS2_10policy_hubIiyN4cuda3std3__44plusIiEEE10Policy1000EN6thrust24THRUST_300001_SM_1000_NS6detail15normal_iteratorINSD_10device_ptrIiEEEEyS9_iNS7_10__identityEEEvT0_PT3_T1_NS0_13GridEvenShareISN_EET2_T4_)
        /*014c*/ 	.word	0x00000000


	//----- nvinfo : EIATTR_REGCOUNT
	.align		4
.L_98:
        /*0150*/ 	.byte	0x04, 0x2f
        /*0152*/ 	.short	(.L_100 - .L_99)
	.align		4
.L_99:
        /*0154*/ 	.word	index@(_ZN3cub18CUB_300001_SM_10006detail6reduce28DeviceReduceSingleTileKernelINS2_10policy_hubIiyN4cuda3std3__44plusIiEEE10Policy1000EPiSC_iS9_iiNS7_10__identityEEEvT0_T1_T2_T3_T4_T6_)
        /*0158*/ 	.word	0x00000020


	//----- nvinfo : EIATTR_FRAME_SIZE
	.align		4
.L_100:
        /*015c*/ 	.byte	0x04, 0x11
        /*015e*/ 	.short	(.L_102 - .L_101)
	.align		4
.L_101:
        /*0160*/ 	.word	index@(_ZN3cub18CUB_300001_SM_10006detail6reduce28DeviceReduceSingleTileKernelINS2_10policy_hubIiyN4cuda3std3__44plusIiEEE10Policy1000EPiSC_iS9_iiNS7_10__identityEEEvT0_T1_T2_T3_T4_T6_)
        /*0164*/ 	.word	0x00000000


	//----- nvinfo : EIATTR_REGCOUNT
	.align		4
.L_102:
        /*0168*/ 	.byte	0x04, 0x2f
        /*016a*/ 	.short	(.L_104 - .L_103)
	.align		4
.L_103:
        /*016c*/ 	.word	index@(_ZN3cub18CUB_300001_SM_10006detail4scan20DeviceScanInitKernelINS0_13ScanTileStateIiLb1EEEEEvT_i)
        /*0170*/ 	.word	0x00000008


	//----- nvinfo : EIATTR_FRAME_SIZE
	.align		4
.L_104:
        /*0174*/ 	.byte	0x04, 0x11
        /*0176*/ 	.short	(.L_106 - .L_105)
	.align		4
.L_105:
        /*0178*/ 	.word	index@(_ZN3cub18CUB_300001_SM_10006detail4scan20DeviceScanInitKernelINS0_13ScanTileStateIiLb1EEEEEvT_i)
        /*017c*/ 	.word	0x00000000


	//----- nvinfo : EIATTR_REGCOUNT
	.align		4
.L_106:
        /*0180*/ 	.byte	0x04, 0x2f
        /*0182*/ 	.short	(.L_108 - .L_107)
	.align		4
.L_107:
        /*0184*/ 	.word	index@(_ZN3cub18CUB_300001_SM_10006detail4scan16DeviceScanKernelINS2_10policy_hubIiiijN4cuda3std3__44plusIvEEE10Policy1000EN6thrust24THRUST_300001_SM_1000_NS6detail15normal_iteratorINSD_10device_ptrIiEEEESI_NS0_13ScanTileStateIiLb1EEES9_NS0_8NullTypeEjiLb0ESL_EEvT0_T1_T2_iT3_T4_T5_)
        /*0188*/ 	.word	0x00000038


	//----- nvinfo : EIATTR_FRAME_SIZE
	.align		4
.L_108:
        /*018c*/ 	.byte	0x04, 0x11
        /*018e*/ 	.short	(.L_110 - .L_109)
	.align		4
.L_109:
        /*0190*/ 	.word	index@(_ZN3cub18CUB_300001_SM_10006detail4scan16DeviceScanKernelINS2_10policy_hubIiiijN4cuda3std3__44plusIvEEE10Policy1000EN6thrust24THRUST_300001_SM_1000_NS6detail15normal_iteratorINSD_10device_ptrIiEEEESI_NS0_13ScanTileStateIiLb1EEES9_NS0_8NullTypeEjiLb0ESL_EEvT0_T1_T2_iT3_T4_T5_)
        /*0194*/ 	.word	0x00000000


	//----- nvinfo : EIATTR_REGCOUNT
	.align		4
.L_110:
        /*0198*/ 	.byte	0x04, 0x2f
        /*019a*/ 	.short	(.L_112 - .L_111)
	.align		4
.L_111:
        /*019c*/ 	.word	index@(_ZN3cub18CUB_300001_SM_10006detail4scan16DeviceScanKernelINS2_10policy_hubIiiimN4cuda3std3__44plusIvEEE10Policy1000EN6thrust24THRUST_300001_SM_1000_NS6detail15normal_iteratorINSD_10device_ptrIiEEEESI_NS0_13ScanTileStateIiLb1EEES9_NS0_8NullTypeEmiLb0ESL_EEvT0_T1_T2_iT3_T4_T5_)
        /*01a0*/ 	.word	0x00000030


	//----- nvinfo : EIATTR_FRAME_SIZE
	.align		4
.L_112:
        /*01a4*/ 	.byte	0x04, 0x11
        /*01a6*/ 	.short	(.L_114 - .L_113)
	.align		4
.L_113:
        /*01a8*/ 	.word	index@(_ZN3cub18CUB_300001_SM_10006detail4scan16DeviceScanKernelINS2_10policy_hubIiiimN4cuda3std3__44plusIvEEE10Policy1000EN6thrust24THRUST_300001_SM_1000_NS6detail15normal_iteratorINSD_10device_ptrIiEEEESI_NS0_13ScanTileStateIiLb1EEES9_NS0_8NullTypeEmiLb0ESL_EEvT0_T1_T2_iT3_T4_T5_)
        /*01ac*/ 	.word	0x00000000


	//----- nvinfo : EIATTR_MIN_STACK_SIZE
	.align		4
.L_114:
        /*01b0*/ 	.byte	0x04, 0x12
        /*01b2*/ 	.short	(.L_116 - .L_115)
	.align		4
.L_115:
        /*01b4*/ 	.word	index@(_ZN3cub18CUB_300001_SM_10006detail4scan16DeviceScanKernelINS2_10policy_hubIiiimN4cuda3std3__44plusIvEEE10Policy1000EN6thrust24THRUST_300001_SM_1000_NS6detail15normal_iteratorINSD_10device_ptrIiEEEESI_NS0_13ScanTileStateIiLb1EEES9_NS0_8NullTypeEmiLb0ESL_EEvT0_T1_T2_iT3_T4_T5_)
        /*01b8*/ 	.word	0x00000000


	//----- nvinfo : EIATTR_MIN_STACK_SIZE
	.align		4
.L_116:
        /*01bc*/ 	.byte	0x04, 0x12
        /*01be*/ 	.short	(.L_118 - .L_117)
	.align		4
.L_117:
        /*01c0*/ 	.word	index@(_ZN3cub18CUB_300001_SM_10006detail4scan16DeviceScanKernelINS2_10policy_hubIiiijN4cuda3std3__44plusIvEEE10Policy1000EN6thrust24THRUST_300001_SM_1000_NS6detail15normal_iteratorINSD_10device_ptrIiEEEESI_NS0_13ScanTileStateIiLb1EEES9_NS0_8NullTypeEjiLb0ESL_EEvT0_T1_T2_iT3_T4_T5_)
        /*01c4*/ 	.word	0x00000000


	//----- nvinfo : EIATTR_MIN_STACK_SIZE
	.align		4
.L_118:
        /*01c8*/ 	.byte	0x04, 0x12
        /*01ca*/ 	.short	(.L_120 - .L_119)
	.align		4
.L_119:
        /*01cc*/ 	.word	index@(_ZN3cub18CUB_300001_SM_10006detail4scan20DeviceScanInitKernelINS0_13ScanTileStateIiLb1EEEEEvT_i)
        /*01d0*/ 	.word	0x00000000


	//----- nvinfo : EIATTR_MIN_STACK_SIZE
	.align		4
.L_120:
        /*01d4*/ 	.byte	0x04, 0x12
        /*01d6*/ 	.short	(.L_122 - .L_121)
	.align		4
.L_121:
        /*01d8*/ 	.word	index@(_ZN3cub18CUB_300001_SM_10006detail6reduce28DeviceReduceSingleTileKernelINS2_10policy_hubIiyN4cuda3std3__44plusIiEEE10Policy1000EPiSC_iS9_iiNS7_10__identityEEEvT0_T1_T2_T3_T4_T6_)
        /*01dc*/ 	.word	0x00000000


	//----- nvinfo : EIATTR_MIN_STACK_SIZE
	.align		4
.L_122:
        /*01e0*/ 	.byte	0x04, 0x12
        /*01e2*/ 	.short	(.L_124 - .L_123)
	.align		4
.L_123:
        /*01e4*/ 	.word	index@(_ZN3cub18CUB_300001_SM_10006detail6reduce18DeviceReduceKernelINS2_10policy_hubIiyN4cuda3std3__44plusIiEEE10Policy1000EN6thrust24THRUST_300001_SM_1000_NS6detail15normal_iteratorINSD_10device_ptrIiEEEEyS9_iNS7_10__identityEEEvT0_PT3_T1_NS0_13GridEvenShareISN_EET2_T4_)
        /*01e8*/ 	.word	0x00000000


	//----- nvinfo : EIATTR_MIN_STACK_SIZE
	.align		4
.L_124:
        /*01ec*/ 	.byte	0x04, 0x12
        /*01ee*/ 	.short	(.L_126 - .L_125)
	.align		4
.L_125:
        /*01f0*/ 	.word	index@(_ZN3cub18CUB_300001_SM_10006detail6reduce28DeviceReduceSingleTileKernelINS2_10policy_hubIiyN4cuda3std3__44plusIiEEE10Policy1000EN6thrust24THRUST_300001_SM_1000_NS6detail15normal_iteratorINSD_10device_ptrIiEEEEPiyS9_iiNS7_10__identityEEEvT0_T1_T2_T3_T4_T6_)
        /*01f4*/ 	.word	0x00000000


	//----- nvinfo : EIATTR_MIN_STACK_SIZE
	.align		4
.L_126:
        /*01f8*/ 	.byte	0x04, 0x12
        /*01fa*/ 	.short	(.L_128 - .L_127)
	.align		4
.L_127:
        /*01fc*/ 	.word	index@(_ZN3cub18CUB_300001_SM_10006detail6reduce28DeviceReduceSingleTileKernelINS2_10policy_hubIijN4cuda3std3__44plusIiEEE10Policy1000EPiSC_iS9_iiNS7_10__identityEEEvT0_T1_T2_T3_T4_T6_)
        /*0200*/ 	.word	0x00000000


	//----- nvinfo : EIATTR_MIN_STACK_SIZE
	.align		4
.L_128:
        /*0204*/ 	.byte	0x04, 0x12
        /*0206*/ 	.short	(.L_130 - .L_129)
	.align		4
.L_129:
        /*0208*/ 	.word	index@(_ZN3cub18CUB_300001_SM_10006detail6reduce18DeviceReduceKernelINS2_10policy_hubIijN4cuda3std3__44plusIiEEE10Policy1000EN6thrust24THRUST_300001_SM_1000_NS6detail15normal_iteratorINSD_10device_ptrIiEEEEjS9_iNS7_10__identityEEEvT0_PT3_T1_NS0_13GridEvenShareISN_EET2_T4_)
        /*020c*/ 	.word	0x00000000


	//----- nvinfo : EIATTR_MIN_STACK_SIZE
	.align		4
.L_130:
        /*0210*/ 	.byte	0x04, 0x12
        /*0212*/ 	.short	(.L_132 - .L_131)
	.align		4
.L_131:
        /*0214*/ 	.word	index@(_ZN3cub18CUB_300001_SM_10006detail6reduce28DeviceReduceSingleTileKernelINS2_10policy_hubIijN4cuda3std3__44plusIiEEE10Policy1000EN6thrust24THRUST_300001_SM_1000_NS6detail15normal_iteratorINSD_10device_ptrIiEEEEPijS9_iiNS7_10__identityEEEvT0_T1_T2_T3_T4_T6_)
        /*0218*/ 	.word	0x00000000


	//----- nvinfo : EIATTR_MIN_STACK_SIZE
	.align		4
.L_132:
        /*021c*/ 	.byte	0x04, 0x12
        /*021e*/ 	.short	(.L_134 - .L_133)
	.align		4
.L_133:
        /*0220*/ 	.word	index@(_ZN3cub18CUB_300001_SM_10006detail8for_each13static_kernelINS2_12policy_hub_t12policy_500_tElN6thrust24THRUST_300001_SM_1000_NS8cuda_cub10__tabulate7functorINS7_6detail15normal_iteratorINS7_10device_ptrIiEEEENS7_6system6detail7generic6detail22compute_sequence_valueIivEElEEEEvT0_T1_)
        /*0224*/ 	.word	0x00000000


	//----- nvinfo : EIATTR_MIN_STACK_SIZE
	.align		4
.L_134:
        /*0228*/ 	.byte	0x04, 0x12
        /*022a*/ 	.short	(.L_136 - .L_135)
	.align		4
.L_135:
        /*022c*/ 	.word	index@(_ZN3cub18CUB_300001_SM_10006detail8for_each13static_kernelINS2_12policy_hub_t12policy_500_tEmN6thrust24THRUST_300001_SM_1000_NS8cuda_cub20__uninitialized_fill7functorINS7_10device_ptrIiEEiEEEEvT0_T1_)
        /*0230*/ 	.word	0x00000000


	//----- nvinfo : EIATTR_MIN_STACK_SIZE
	.align		4
.L_136:
        /*0234*/ 	.byte	0x04, 0x12
        /*0236*/ 	.short	(.L_138 - .L_137)
	.align		4
.L_137:
        /*0238*/ 	.word	index@(_ZN3cub18CUB_300001_SM_10006detail11EmptyKernelIvEEvv)
        /*023c*/ 	.word	0x00000000


	//----- nvinfo : EIATTR_MIN_STACK_SIZE
	.align		4
.L_138:
        /*0240*/ 	.byte	0x04, 0x12
        /*0242*/ 	.short	(.L_140 - .L_139)
	.align		4
.L_139:
        /*0244*/ 	.word	index@(_Z21pointer_jumper_kerneliPiS_)
        /*0248*/ 	.word	0x00000000


	//----- nvinfo : EIATTR_MIN_STACK_SIZE
	.align		4
.L_140:
        /*024c*/ 	.byte	0x04, 0x12
        /*024e*/ 	.short	(.L_142 - .L_141)
	.align		4
.L_141:
        /*0250*/ 	.word	index@(_Z19edge_updater_kerneliPiS_S_)
        /*0254*/ 	.word	0x00000000


	//----- nvinfo : EIATTR_MIN_STACK_SIZE
	.align		4
.L_142:
        /*0258*/ 	.byte	0x04, 0x12
        /*025a*/ 	.short	(.L_144 - .L_143)
	.align		4
.L_143:
        /*025c*/ 	.word	index@(_Z20edge_director_kernelibPiS_)
        /*0260*/ 	.word	0x00000000


	//----- nvinfo : EIATTR_MIN_STACK_SIZE
	.align		4
.L_144:
        /*0264*/ 	.byte	0x04, 0x12
        /*0266*/ 	.short	(.L_146 - .L_145)
	.align		4
.L_145:
        /*0268*/ 	.word	index@(_Z17edge_maker_kerneliPiS_S_)
        /*026c*/ 	.word	0x00000000


	//----- nvinfo : EIATTR_MIN_STACK_SIZE
	.align		4
.L_146:
        /*0270*/ 	.byte	0x04, 0x12
        /*0272*/ 	.short	(.L_148 - .L_147)
	.align		4
.L_147:
        /*0274*/ 	.word	index@(_Z18dir_counter_kerneliPiS_S_)
        /*0278*/ 	.word	0x00000000


	//----- nvinfo : EIATTR_MIN_STACK_SIZE
	.align		4
.L_148:
        /*027c*/ 	.byte	0x04, 0x12
        /*027e*/ 	.short	(.L_150 - .L_149)
	.align		4
.L_149:
        /*0280*/ 	.word	index@(_Z19edge_doubler_kerneliPi)
        /*0284*/ 	.word	0x00000000
.L_150:


//--------------------- .nv.compat                --------------------------
	.section	.nv.compat,"",@"SHT_CUDA_COMPAT_INFO"
	.align	4
        /*0000*/ 	.byte	0x02, 0x09, 0x00, 0x00, 0x02, 0x02, 0x01, 0x00, 0x02, 0x05, 0x05, 0x00, 0x03, 0x07, 0x01, 0x01
        /*0010*/ 	.byte	0x02, 0x03, 0x00, 0x00, 0x02, 0x06, 0x01, 0x00, 0x04, 0x0b, 0x08, 0x00, 0x09, 0x00, 0x00, 0x00
        /*0020*/ 	.byte	0x00, 0x00, 0x00, 0x00


//--------------------- .nv.info._ZN3cub18CUB_300001_SM_10006detail4scan16DeviceScanKernelINS2_10policy_hubIiiimN4cuda3std3__44plusIvEEE10Policy1000EN6thrust24THRUST_300001_SM_1000_NS6detail15normal_iteratorINSD_10device_ptrIiEEEESI_NS0_13ScanTileStateIiLb1EEES9_NS0_8NullTypeEmiLb0ESL_EEvT0_T1_T2_iT3_T4_T5_ --------------------------
	.section	.nv.info._ZN3cub18CUB_300001_SM_10006detail4scan16DeviceScanKernelINS2_10policy_hubIiiimN4cuda3std3__44plusIvEEE10Policy1000EN6thrust24THRUST_300001_SM_1000_NS6detail15normal_iteratorINSD_10device_ptrIiEEEESI_NS0_13ScanTileStateIiLb1EEES9_NS0_8NullTypeEmiLb0ESL_EEvT0_T1_T2_iT3_T4_T5_,"",@"SHT_CUDA_INFO"
	.sectionflags	@""
	.align	4


	//----- nvinfo : EIATTR_CUDA_API_VERSION
	.align		4
        /*0000*/ 	.byte	0x04, 0x37
        /*0002*/ 	.short	(.L_152 - .L_151)
.L_151:
        /*0004*/ 	.word	0x00000082


	//----- nvinfo : EIATTR_KPARAM_INFO
	.align		4
.L_152:
        /*0008*/ 	.byte	0x04, 0x17
        /*000a*/ 	.short	(.L_154 - .L_153)
.L_153:
        /*000c*/ 	.word	0x00000000
        /*0010*/ 	.short	0x0006
        /*0012*/ 	.short	0x0020
        /*0014*/ 	.byte	0x00, 0xf0, 0x21, 0x00


	//----- nvinfo : EIATTR_KPARAM_INFO
	.align		4
.L_154:
        /*0018*/ 	.byte	0x04, 0x17
        /*001a*/ 	.short	(.L_156 - .L_155)
.L_155:
        /*001c*/ 	.word	0x00000000
        /*0020*/ 	.short	0x0005
        /*0022*/ 	.short	0x001d
        /*0024*/ 	.byte	0x00, 0xf0, 0x05, 0x00


	//----- nvinfo : EIATTR_KPARAM_INFO
	.align		4
.L_156:
        /*0028*/ 	.byte	0x04, 0x17
        /*002a*/ 	.short	(.L_158 - .L_157)
.L_157:
        /*002c*/ 	.word	0x00000000
        /*0030*/ 	.short	0x0004
        /*0032*/ 	.short	0x001c
        /*0034*/ 	.byte	0x00, 0xf0, 0x05, 0x00


	//----- nvinfo : EIATTR_KPARAM_INFO
	.align		4
.L_158:
        /*0038*/ 	.byte	0x04, 0x17
        /*003a*/ 	.short	(.L_160 - .L_159)
.L_159:
        /*003c*/ 	.word	0x00000000
        /*0040*/ 	.short	0x0003
        /*0042*/ 	.short	0x0018
        /*0044*/ 	.byte	0x00, 0xf0, 0x11, 0x00


	//----- nvinfo : EIATTR_KPARAM_INFO
	.align		4
.L_160:
        /*0048*/ 	.byte	0x04, 0x17
        /*004a*/ 	.short	(.L_162 - .L_161)
.L_161:
        /*004c*/ 	.word	0x00000000
        /*0050*/ 	.short	0x0002
        /*0052*/ 	.short	0x0010
        /*0054*/ 	.byte	0x00, 0xf0, 0x21, 0x00


	//----- nvinfo : EIATTR_KPARAM_INFO
	.align		4
.L_162:
        /*0058*/ 	.byte	0x04, 0x17
        /*005a*/ 	.short	(.L_164 - .L_163)
.L_163:
        /*005c*/ 	.word	0x00000000
        /*0060*/ 	.short	0x0001
        /*0062*/ 	.short	0x0008
        /*0064*/ 	.byte	0x00, 0xf0, 0x21, 0x00


	//----- nvinfo : EIATTR_KPARAM_INFO
	.align		4
.L_164:
        /*0068*/ 	.byte	0x04, 0x17
        /*006a*/ 	.short	(.L_166 - .L_165)
.L_165:
        /*006c*/ 	.word	0x00000000
        /*0070*/ 	.short	0x0000
        /*0072*/ 	.short	0x0000
        /*0074*/ 	.byte	0x00, 0xf0, 0x21, 0x00


	//----- nvinfo : EIATTR_SPARSE_MMA_MASK
	.align		4
.L_166:
        /*0078*/ 	.byte	0x03, 0x50
        /*007a*/ 	.short	0x0000


	//----- nvinfo : EIATTR_MAXREG_COUNT
	.align		4
        /*007c*/ 	.byte	0x03, 0x1b
        /*007e*/ 	.short	0x0080


	//----- nvinfo : EIATTR_NUM_BARRIERS
	.align		4
        /*0080*/ 	.byte	0x02, 0x4c
        /*0082*/ 	.byte	0x01
	.zero		1


	//----- nvinfo : EIATTR_MERCURY_ISA_VERSION
	.align		4
        /*0084*/ 	.byte	0x03, 0x5f
        /*0086*/ 	.short	0x0101


	//----- nvinfo : EIATTR_COOP_GROUP_MASK_REGIDS
	.align		4
        /*0088*/ 	.byte	0x04, 0x29
        /*008a*/ 	.short	(.L_168 - .L_167)


	//   ....[0]....
.L_167:
        /*008c*/ 	.word	0xffffffff


	//   ....[1]....
        /*0090*/ 	.word	0xffffffff


	//   ....[2]....
        /*0094*/ 	.word	0xffffffff


	//   ....[3]....
        /*0098*/ 	.word	0xffffffff


	//   ....[4]....
        /*009c*/ 	.word	0xffffffff


	//   ....[5]....
        /*00a0*/ 	.word	0xffffffff


	//   ....[6]....
        /*00a4*/ 	.word	0xffffffff


	//   ....[7]....
        /*00a8*/ 	.word	0xffffffff


	//   ....[8]....
        /*00ac*/ 	.word	0xffffffff


	//   ....[9]....
        /*00b0*/ 	.word	0xffffffff


	//   ....[10]....
        /*00b4*/ 	.word	0xffffffff


	//   ....[11]....
        /*00b8*/ 	.word	0xffffffff


	//   ....[12]....
        /*00bc*/ 	.word	0xffffffff


	//   ....[13]....
        /*00c0*/ 	.word	0xffffffff


	//   ....[14]....
        /*00c4*/ 	.word	0xffffffff


	//   ....[15]....
        /*00c8*/ 	.word	0xffffffff


	//   ....[16]....
        /*00cc*/ 	.word	0xffffffff


	//   ....[17]....
        /*00d0*/ 	.word	0xffffffff


	//   ....[18]....
        /*00d4*/ 	.word	0xffffffff


	//   ....[19]....
        /*00d8*/ 	.word	0xffffffff


	//   ....[20]....
        /*00dc*/ 	.word	0xffffffff


	//   ....[21]....
        /*00e0*/ 	.word	0xffffffff


	//   ....[22]....
        /*00e4*/ 	.word	0xffffffff


	//   ....[23]....
        /*00e8*/ 	.word	0xffffffff


	//   ....[24]....
        /*00ec*/ 	.word	0xffffffff


	//   ....[25]....
        /*00f0*/ 	.word	0xffffffff


	//   ....[26]....
        /*00f4*/ 	.word	0xffffffff


	//   ....[27]....
        /*00f8*/ 	.word	0xffffffff


	//   ....[28]....
        /*00fc*/ 	.word	0xffffffff


	//   ....[29]....
        /*0100*/ 	.word	0xffffffff


	//   ....[30]....
        /*0104*/ 	.word	0xffffffff


	//   ....[31]....
        /*0108*/ 	.word	0xffffffff


	//   ....[32]....
        /*010c*/ 	.word	0xffffffff


	//   ....[33]....
        /*0110*/ 	.word	0xffffffff


	//   ....[34]....
        /*0114*/ 	.word	0xffffffff


	//   ....[35]....
        /*0118*/ 	.word	0xffffffff


	//   ....[36]....
        /*011c*/ 	.word	0xffffffff


	//   ....[37]....
        /*0120*/ 	.word	0xffffffff


	//   ....[38]....
        /*0124*/ 	.word	0xffffffff


	//   ....[39]....
        /*0128*/ 	.word	0xffffffff


	//   ....[40]....
        /*012c*/ 	.word	0xffffffff


	//   ....[41]....
        /*0130*/ 	.word	0xffffffff


	//   ....[42]....
        /*0134*/ 	.word	0xffffffff


	//   ....[43]....
        /*0138*/ 	.word	0xffffffff


	//   ....[44]....
        /*013c*/ 	.word	0xffffffff


	//   ....[45]....
        /*0140*/ 	.word	0xffffffff


	//   ....[46]....
        /*0144*/ 	.word	0xffffffff


	//   ....[47]....
        /*0148*/ 	.word	0xffffffff


	//   ....[48]....
        /*014c*/ 	.word	0xffffffff


	//   ....[49]....
        /*0150*/ 	.word	0xffffffff


	//   ....[50]....
        /*0154*/ 	.word	0xffffffff


	//   ....[51]....
        /*0158*/ 	.word	0xffffffff


	//   ....[52]....
        /*015c*/ 	.word	0xffffffff


	//   ....[53]....
        /*0160*/ 	.word	0xffffffff


	//   ....[54]....
        /*0164*/ 	.word	0xffffffff


	//   ....[55]....
        /*0168*/ 	.word	0xffffffff


	//   ....[56]....
        /*016c*/ 	.word	0xffffffff


	//   ....[57]....
        /*0170*/ 	.word	0xffffffff


	//   ....[58]....
        /*0174*/ 	.word	0xffffffff


	//   ....[59]....
        /*0178*/ 	.word	0xffffffff


	//   ....[60]....
        /*017c*/ 	.word	0x05000008


	//   ....[61]....
        /*0180*/ 	.word	0x05000008


	//   ....[62]....
        /*0184*/ 	.word	0x05000008


	//   ....[63]....
        /*0188*/ 	.word	0x05000008


	//   ....[64]....
        /*018c*/ 	.word	0x05000008


	//   ....[65]....
        /*0190*/ 	.word	0x05000008


	//   ....[66]....
        /*0194*/ 	.word	0x05000008


	//   ....[67]....
        /*0198*/ 	.word	0x05000008


	//   ....[68]....
        /*019c*/ 	.word	0x05000008


	//   ....[69]....
        /*01a0*/ 	.word	0x05000008


	//   ....[70]....
        /*01a4*/ 	.word	0x05000008


	//   ....[71]....
        /*01a8*/ 	.word	0x05000008


	//   ....[72]....
        /*01ac*/ 	.word	0x05000008


	//   ....[73]....
        /*01b0*/ 	.word	0x05000008


	//   ....[74]....
        /*01b4*/ 	.word	0x05000008


	//   ....[75]....
        /*01b8*/ 	.word	0x05000008


	//   ....[76]....
        /*01bc*/ 	.word	0x05000008


	//   ....[77]....
        /*01c0*/ 	.word	0x05000008


	//   ....[78]....
        /*01c4*/ 	.word	0x05000008


	//   ....[79]....
        /*01c8*/ 	.word	0x05000008


	//   ....[80]....
        /*01cc*/ 	.word	0x05000008


	//   ....[81]....
        /*01d0*/ 	.word	0x05000008


	//   ....[82]....
        /*01d4*/ 	.word	0x05000008


	//   ....[83]....
        /*01d8*/ 	.word	0x05000008


	//   ....[84]....
        /*01dc*/ 	.word	0x05000008


	//   ....[85]....
        /*01e0*/ 	.word	0x05000008


	//   ....[86]....
        /*01e4*/ 	.word	0x05000008


	//   ....[87]....
        /*01e8*/ 	.word	0x05000008


	//   ....[88]....
        /*01ec*/ 	.word	0x05000008


	//   ....[89]....
        /*01f0*/ 	.word	0x05000008


	//   ....[90]....
        /*01f4*/ 	.word	0x05000008


	//   ....[91]....
        /*01f8*/ 	.word	0x05000008


	//   ....[92]....
        /*01fc*/ 	.word	0x05000008


	//   ....[93]....
        /*0200*/ 	.word	0x05000008


	//   ....[94]....
        /*0204*/ 	.word	0x05000008


	//   ....[95]....
        /*0208*/ 	.word	0x05000008


	//----- nvinfo : EIATTR_COOP_GROUP_INSTR_OFFSETS
	.align		4
.L_168:
        /*020c*/ 	.byte	0x04, 0x28
        /*020e*/ 	.short	(.L_170 - .L_169)


	//   ....[0]....
.L_169:
        /*0210*/ 	.word	0x00000470


	//   ....[1]....
        /*0214*/ 	.word	0x000006a0


	//   ....[2]....
        /*0218*/ 	.word	0x000006c0


	//   ....[3]....
        /*021c*/ 	.word	0x000006e0


	//   ....[4]....
        /*0220*/ 	.word	0x00000700


	//   ....[5]....
        /*0224*/ 	.word	0x00000720


	//   ....[6]....
        /*0228*/ 	.word	0x00000b20


	//   ....[7]....
        /*022c*/ 	.word	0x00000b40


	//   ....[8]....
        /*0230*/ 	.word	0x00000b60


	//   ....[9]....
        /*0234*/ 	.word	0x00000b80


	//   ....[10]....
        /*0238*/ 	.word	0x00000ba0


	//   ....[11]....
        /*023c*/ 	.word	0x00000fa0


	//   ....[12]....
        /*0240*/ 	.word	0x00001030


	//   ....[13]....
        /*0244*/ 	.word	0x00001090


	//   ....[14]....
        /*0248*/ 	.word	0x00001130


	//   ....[15]....
        /*024c*/ 	.word	0x00001190


	//   ....[16]....
        /*0250*/ 	.word	0x000011d0


	//   ....[17]....
        /*0254*/ 	.word	0x00001220


	//   ....[18]....
        /*0258*/ 	.word	0x00001270


	//   ....[19]....
        /*025c*/ 	.word	0x00001280


	//   ....[20]....
        /*0260*/ 	.word	0x00001360


	//   ....[21]....
        /*0264*/ 	.word	0x000013f0


	//   ....[22]....
        /*0268*/ 	.word	0x00001440


	//   ....[23]....
        /*026c*/ 	.word	0x000014a0


	//   ....[24]....
        /*0270*/ 	.word	0x00001500


	//   ....[25]....
        /*0274*/ 	.word	0x00001540


	//   ....[26]....
        /*0278*/ 	.word	0x00001580


	//   ....[27]....
        /*027c*/ 	.word	0x000015c0


	//   ....[28]....
        /*0280*/ 	.word	0x000015d0


	//   ....[29]....
        /*0284*/ 	.word	0x00001a50


	//   ....[30]....
        /*0288*/ 	.word	0x00002410


	//   ....[31]....
        /*028c*/ 	.word	0x00002640


	//   ....[32]....
        /*0290*/ 	.word	0x00002660


	//   ....[33]....
        /*0294*/ 	.word	0x00002680


	//   ....[34]....
        /*0298*/ 	.word	0x000026a0


	//   ....[35]....
        /*029c*/ 	.word	0x000026c0


	//   ....[36]....
        /*02a0*/ 	.word	0x00002a50


	//   ....[37]....
        /*02a4*/ 	.word	0x00002a70


	//   ....[38]....
        /*02a8*/ 	.word	0x00002a90


	//   ....[39]....
        /*02ac*/ 	.word	0x00002ab0


	//   ....[40]....
        /*02b0*/ 	.word	0x00002ad0


	//   ....[41]....
        /*02b4*/ 	.word	0x00002ed0


	//   ....[42]....
        /*02b8*/ 	.word	0x00002f60


	//   ....[43]....
        /*02bc*/ 	.word	0x00002fc0


	//   ....[44]....
        /*02c0*/ 	.word	0x00003030


	//   ....[45]....
        /*02c4*/ 	.word	0x00003090


	//   ....[46]....
        /*02c8*/ 	.word	0x000030f0


	//   ....[47]....
        /*02cc*/ 	.word	0x00003140


	//   ....[48]....
        /*02d0*/ 	.word	0x000031a0


	//   ....[49]....
        /*02d4*/ 	.word	0x000031b0


	//   ....[50]....
        /*02d8*/ 	.word	0x00003290


	//   ....[51]....
        /*02dc*/ 	.word	0x00003320


	//   ....[52]....
        /*02e0*/ 	.word	0x00003370


	//   ....[53]....
        /*02e4*/ 	.word	0x000033e0


	//   ....[54]....
        /*02e8*/ 	.word	0x00003440


	//   ....[55]....
        /*02ec*/ 	.word	0x00003490


	//   ....[56]....
        /*02f0*/ 	.word	0x000034f0


	//   ....[57]....
        /*02f4*/ 	.word	0x00003530


	//   ....[58]....
        /*02f8*/ 	.word	0x00003540


	//   ....[59]....
        /*02fc*/ 	.word	0x000039a0


	//   ....[60]....
        /*0300*/ 	.word	0x00003f50


	//   ....[61]....
        /*0304*/ 	.word	0x00003fd0


	//   ....[62]....
        /*0308*/ 	.word	0x00004070


	//   ....[63]....
        /*030c*/ 	.word	0x00004160


	//   ....[64]....
        /*0310*/ 	.word	0x000041e0


	//   ....[65]....
        /*0314*/ 	.word	0x00004260


	//   ....[66]....
        /*0318*/ 	.word	0x000042e0


	//   ....[67]....
        /*031c*/ 	.word	0x00004360


	//   ....[68]....
        /*0320*/ 	.word	0x00004400


	//   ....[69]....
        /*0324*/ 	.word	0x00004470


	//   ....[70]....
        /*0328*/ 	.word	0x000044f0


	//   ....[71]....
        /*032c*/ 	.word	0x00004570


	//   ....[72]....
        /*0330*/ 	.word	0x00004620


	//   ....[73]....
        /*0334*/ 	.word	0x000046a0


	//   ....[74]....
        /*0338*/ 	.word	0x00004710


	//   ....[75]....
        /*033c*/ 	.word	0x00004780


	//   ....[76]....
        /*0340*/ 	.word	0x000047f0


	//   ....[77]....
        /*0344*/ 	.word	0x00004850


	//   ....[78]....
        /*0348*/ 	.word	0x000048c0


	//   ....[79]....
        /*034c*/ 	.word	0x00004940


	//   ....[80]....
        /*0350*/ 	.word	0x000049e0


	//   ....[81]....
        /*0354*/ 	.word	0x00004ab0


	//   ....[82]....
        /*0358*/ 	.word	0x00004b30


	//   ....[83]....
        /*035c*/ 	.word	0x00004bd0


	//   ....[84]....
        /*0360*/ 	.word	0x00004c60


	//   ....[85]....
        /*0364*/ 	.word	0x00004cd0


	//   ....[86]....
        /*0368*/ 	.word	0x00004d70


	//   ....[87]....
        /*036c*/ 	.word	0x00004de0


	//   ....[88]....
        /*0370*/ 	.word	0x00004e60


	//   ....[89]....
        /*0374*/ 	.word	0x00004ee0


	//   ....[90]....
        /*0378*/ 	.word	0x00004f90


	//   ....[91]....
        /*037c*/ 	.word	0x00005030


	//   ....[92]....
        /*0380*/ 	.word	0x000050c0


	//   ....[93]....
        /*0384*/ 	.word	0x00005160


	//   ....[94]....
        /*0388*/ 	.word	0x000051e0


	//   ....[95]....
        /*038c*/ 	.word	0x00005240


	//----- nvinfo : EIATTR_VRC_CTA_INIT_COUNT
	.align		4
.L_170:
        /*0390*/ 	.byte	0x02, 0x4a
	.zero		1
	.zero		1


	//----- nvinfo : EIATTR_EXIT_INSTR_OFFSETS
	.align		4
        /*0394*/ 	.byte	0x04, 0x1c
        /*0396*/ 	.short	(.L_172 - .L_171)


	//   ....[0]....
.L_171:
        /*0398*/ 	.word	0x00001cc0


	//   ....[1]....
        /*039c*/ 	.word	0x00001cf0


	//   ....[2]....
        /*03a0*/ 	.word	0x00003ee0


	//   ....[3]....
        /*03a4*/ 	.word	0x00003f00


	//----- nvinfo : EIATTR_MAX_THREADS
	.align		4
.L_172:
        /*03a8*/ 	.byte	0x04, 0x05
        /*03aa*/ 	.short	(.L_174 - .L_173)
.L_173:
        /*03ac*/ 	.word	0x000001a0
        /*03b0*/ 	.word	0x00000001
        /*03b4*/ 	.word	0x00000001


	//----- nvinfo : EIATTR_CRS_STACK_SIZE
	.align		4
.L_174:
        /*03b8*/ 	.byte	0x04, 0x1e
        /*03ba*/ 	.short	(.L_176 - .L_175)
.L_175:
        /*03bc*/ 	.word	0x00000000


	//----- nvinfo : EIATTR_CBANK_PARAM_SIZE
	.align		4
.L_176:
        /*03c0*/ 	.byte	0x03, 0x19
        /*03c2*/ 	.short	0x0028


	//----- nvinfo : EIATTR_PARAM_CBANK
	.align		4
        /*03c4*/ 	.byte	0x04, 0x0a
        /*03c6*/ 	.short	(.L_178 - .L_177)
	.align		4
.L_177:
        /*03c8*/ 	.word	index@(.nv.constant0._ZN3cub18CUB_300001_SM_10006detail4scan16DeviceScanKernelINS2_10policy_hubIiiimN4cuda3std3__44plusIvEEE10Policy1000EN6thrust24THRUST_300001_SM_1000_NS6detail15normal_iteratorINSD_10device_ptrIiEEEESI_NS0_13ScanTileStateIiLb1EEES9_NS0_8NullTypeEmiLb0ESL_EEvT0_T1_T2_iT3_T4_T5_)
        /*03cc*/ 	.short	0x0380
        /*03ce*/ 	.short	0x0028


	//----- nvinfo : EIATTR_SW_WAR
	.align		4
.L_178:
        /*03d0*/ 	.byte	0x04, 0x36
        /*03d2*/ 	.short	(.L_180 - .L_179)
.L_179:
        /*03d4*/ 	.word	0x00000008
.L_180:


//--------------------- .nv.info._ZN3cub18CUB_300001_SM_10006detail4scan16DeviceScanKernelINS2_10policy_hubIiiijN4cuda3std3__44plusIvEEE10Policy1000EN6thrust24THRUST_300001_SM_1000_NS6detail15normal_iteratorINSD_10device_ptrIiEEEESI_NS0_13ScanTileStateIiLb1EEES9_NS0_8NullTypeEjiLb0ESL_EEvT0_T1_T2_iT3_T4_T5_ --------------------------
	.section	.nv.info._ZN3cub18CUB_300001_SM_10006detail4scan16DeviceScanKernelINS2_10policy_hubIiiijN4cuda3std3__44plusIvEEE10Policy1000EN6thrust24THRUST_300001_SM_1000_NS6detail15normal_iteratorINSD_10device_ptrIiEEEESI_NS0_13ScanTileStateIiLb1EEES9_NS0_8NullTypeEjiLb0ESL_EEvT0_T1_T2_iT3_T4_T5_,"",@"SHT_CUDA_INFO"
	.sectionflags	@""
	.align	4


	//----- nvinfo : EIATTR_CUDA_API_VERSION
	.align		4
        /*0000*/ 	.byte	0x04, 0x37
        /*0002*/ 	.short	(.L_182 - .L_181)
.L_181:
        /*0004*/ 	.word	0x00000082


	//----- nvinfo : EIATTR_KPARAM_INFO
	.align		4
.L_182:
        /*0008*/ 	.byte	0x04, 0x17
        /*000a*/ 	.short	(.L_184 - .L_183)
.L_183:
        /*000c*/ 	.word	0x00000000
        /*0010*/ 	.short	0x0006
        /*0012*/ 	.short	0x0020
        /*0014*/ 	.byte	0x00, 0xf0, 0x11, 0x00


	//----- nvinfo : EIATTR_KPARAM_INFO
	.align		4
.L_184:
        /*0018*/ 	.byte	0x04, 0x17
        /*001a*/ 	.short	(.L_186 - .L_185)
.L_185:
        /*001c*/ 	.word	0x00000000
        /*0020*/ 	.short	0x0005
        /*0022*/ 	.short	0x001d
        /*0024*/ 	.byte	0x00, 0xf0, 0x05, 0x00


	//----- nvinfo : EIATTR_KPARAM_INFO
	.align		4
.L_186:
        /*0028*/ 	.byte	0x04, 0x17
        /*002a*/ 	.short	(.L_188 - .L_187)
.L_187:
        /*002c*/ 	.word	0x00000000
        /*0030*/ 	.short	0x0004
        /*0032*/ 	.short	0x001c
        /*0034*/ 	.byte	0x00, 0xf0, 0x05, 0x00


	//----- nvinfo : EIATTR_KPARAM_INFO
	.align		4
.L_188:
        /*0038*/ 	.byte	0x04, 0x17
        /*003a*/ 	.short	(.L_190 - .L_189)
.L_189:
        /*003c*/ 	.word	0x00000000
        /*0040*/ 	.short	0x0003
        /*0042*/ 	.short	0x0018
        /*0044*/ 	.byte	0x00, 0xf0, 0x11, 0x00


	//----- nvinfo : EIATTR_KPARAM_INFO
	.align		4
.L_190:
        /*0048*/ 	.byte	0x04, 0x17
        /*004a*/ 	.short	(.L_192 - .L_191)
.L_191:
        /*004c*/ 	.word	0x00000000
        /*0050*/ 	.short	0x0002
        /*0052*/ 	.short	0x0010
        /*0054*/ 	.byte	0x00, 0xf0, 0x21, 0x00


	//----- nvinfo : EIATTR_KPARAM_INFO
	.align		4
.L_192:
        /*0058*/ 	.byte	0x04, 0x17
        /*005a*/ 	.short	(.L_194 - .L_193)
.L_193:
        /*005c*/ 	.word	0x00000000
        /*0060*/ 	.short	0x0001
        /*0062*/ 	.short	0x0008
        /*0064*/ 	.byte	0x00, 0xf0, 0x21, 0x00


	//----- nvinfo : EIATTR_KPARAM_INFO
	.align		4
.L_194:
        /*0068*/ 	.byte	0x04, 0x17
        /*006a*/ 	.short	(.L_196 - .L_195)
.L_195:
        /*006c*/ 	.word	0x00000000
        /*0070*/ 	.short	0x0000
        /*0072*/ 	.short	0x0000
        /*0074*/ 	.byte	0x00, 0xf0, 0x21, 0x00


	//----- nvinfo : EIATTR_SPARSE_MMA_MASK
	.align		4
.L_196:
        /*0078*/ 	.byte	0x03, 0x50
        /*007a*/ 	.short	0x0000


	//----- nvinfo : EIATTR_MAXREG_COUNT
	.align		4
        /*007c*/ 	.byte	0x03, 0x1b
        /*007e*/ 	.short	0x00a8


	//----- nvinfo : EIATTR_NUM_BARRIERS
	.align		4
        /*0080*/ 	.byte	0x02, 0x4c
        /*0082*/ 	.byte	0x01
	.zero		1


	//----- nvinfo : EIATTR_MERCURY_ISA_VERSION
	.align		4
        /*0084*/ 	.byte	0x03, 0x5f
        /*0086*/ 	.short	0x0101


	//----- nvinfo : EIATTR_UNUSED_LOAD_BYTE_OFFSET
	.align		4
        /*0088*/ 	.byte	0x04, 0x44
        /*008a*/ 	.short	(.L_198 - .L_197)


	//   ....[0]....
.L_197:
        /*008c*/ 	.word	0x00002a20
        /*0090*/ 	.word	0x00000fff


	//----- nvinfo : EIATTR_COOP_GROUP_MASK_REGIDS
	.align		4
.L_198:
        /*0094*/ 	.byte	0x04, 0x29
        /*0096*/ 	.short	(.L_200 - .L_199)


	//   ....[0]....
.L_199:
        /*0098*/ 	.word	0xffffffff


	//   ....[1]....
        /*009c*/ 	.word	0xffffffff


	//   ....[2]....
        /*00a0*/ 	.word	0xffffffff


	//   ....[3]....
        /*00a4*/ 	.word	0xffffffff


	//   ....[4]....
        /*00a8*/ 	.word	0xffffffff


	//   ....[5]....
        /*00ac*/ 	.word	0xffffffff


	//   ....[6]....
        /*00b0*/ 	.word	0xffffffff


	//   ....[7]....
        /*00b4*/ 	.word	0xffffffff


	//   ....[8]....
        /*00b8*/ 	.word	0xffffffff


	//   ....[9]....
        /*00bc*/ 	.word	0xffffffff


	//   ....[10]....
        /*00c0*/ 	.word	0xffffffff


	//   ....[11]....
        /*00c4*/ 	.word	0xffffffff


	//   ....[12]....
        /*00c8*/ 	.word	0xffffffff


	//   ....[13]....
        /*00cc*/ 	.word	0xffffffff


	//   ....[14]....
        /*00d0*/ 	.word	0xffffffff


	//   ....[15]....
        /*00d4*/ 	.word	0xffffffff


	//   ....[16]....
        /*00d8*/ 	.word	0xffffffff


	//   ....[17]....
        /*00dc*/ 	.word	0xffffffff


	//   ....[18]....
        /*00e0*/ 	.word	0xffffffff


	//   ....[19]....
        /*00e4*/ 	.word	0xffffffff


	//   ....[20]....
        /*00e8*/ 	.word	0xffffffff


	//   ....[21]....
        /*00ec*/ 	.word	0xffffffff


	//   ....[22]....
        /*00f0*/ 	.word	0xffffffff


	//   ....[23]....
        /*00f4*/ 	.word	0xffffffff


	//   ....[24]....
        /*00f8*/ 	.word	0xffffffff


	//   ....[25]....
        /*00fc*/ 	.word	0xffffffff


	//   ....[26]....
        /*0100*/ 	.word	0xffffffff


	//   ....[27]....
        /*0104*/ 	.word	0xffffffff


	//   ....[28]....
        /*0108*/ 	.word	0xffffffff


	//   ....[29]....
        /*010c*/ 	.word	0xffffffff


	//   ....[30]....
        /*0110*/ 	.word	0xffffffff


	//   ....[31]....
        /*0114*/ 	.word	0xffffffff


	//   ....[32]....
        /*0118*/ 	.word	0xffffffff


	//   ....[33]....
        /*011c*/ 	.word	0xffffffff


	//   ....[34]....
        /*0120*/ 	.word	0xffffffff


	//   ....[35]....
        /*0124*/ 	.word	0xffffffff


	//   ....[36]....
        /*0128*/ 	.word	0xffffffff


	//   ....[37]....
        /*012c*/ 	.word	0xffffffff


	//   ....[38]....
        /*0130*/ 	.word	0xffffffff


	//   ....[39]....
        /*0134*/ 	.word	0xffffffff


	//   ....[40]....
        /*0138*/ 	.word	0xffffffff


	//   ....[41]....
        /*013c*/ 	.word	0xffffffff


	//   ....[42]....
        /*0140*/ 	.word	0xffffffff


	//   ....[43]....
        /*0144*/ 	.word	0xffffffff


	//   ....[44]....
        /*0148*/ 	.word	0xffffffff


	//   ....[45]....
        /*014c*/ 	.word	0xffffffff


	//   ....[46]....
        /*0150*/ 	.word	0xffffffff


	//   ....[47]....
        /*0154*/ 	.word	0xffffffff


	//   ....[48]....
        /*0158*/ 	.word	0xffffffff


	//   ....[49]....
        /*015c*/ 	.word	0xffffffff


	//   ....[50]....
        /*0160*/ 	.word	0xffffffff


	//   ....[51]....
        /*0164*/ 	.word	0xffffffff


	//   ....[52]....
        /*0168*/ 	.word	0xffffffff


	//   ....[53]....
        /*016c*/ 	.word	0xffffffff


	//   ....[54]....
        /*0170*/ 	.word	0xffffffff


	//   ....[55]....
        /*0174*/ 	.word	0xffffffff


	//   ....[56]....
        /*0178*/ 	.word	0xffffffff


	//   ....[57]....
        /*017c*/ 	.word	0xffffffff


	//   ....[58]....
        /*0180*/ 	.word	0xffffffff


	//   ....[59]....
        /*0184*/ 	.word	0xffffffff


	//   ....[60]....
        /*0188*/ 	.word	0x05000015


	//   ....[61]....
        /*018c*/ 	.word	0x05000015


	//   ....[62]....
        /*0190*/ 	.word	0x05000015


	//   ....[63]....
        /*0194*/ 	.word	0x05000015


	//   ....[64]....
        /*0198*/ 	.word	0x05000015


	//   ....[65]....
        /*019c*/ 	.word	0x05000015


	//   ....[66]....
        /*01a0*/ 	.word	0x05000015


	//   ....[67]....
        /*01a4*/ 	.word	0x05000015


	//   ....[68]....
        /*01a8*/ 	.word	0x05000015


	//   ....[69]....
        /*01ac*/ 	.word	0x05000015


	//   ....[70]....
        /*01b0*/ 	.word	0x05000015


	//   ....[71]....
        /*01b4*/ 	.word	0x05000015


	//   ....[72]....
        /*01b8*/ 	.word	0x05000015


	//   ....[73]....
        /*01bc*/ 	.word	0x05000015


	//   ....[74]....
        /*01c0*/ 	.word	0x05000015


	//   ....[75]....
        /*01c4*/ 	.word	0x05000015


	//   ....[76]....
        /*01c8*/ 	.word	0x05000015


	//   ....[77]....
        /*01cc*/ 	.word	0x05000015


	//   ....[78]....
        /*01d0*/ 	.word	0x05000015


	//   ....[79]....
        /*01d4*/ 	.word	0x05000015


	//   ....[80]....
        /*01d8*/ 	.word	0x05000015


	//   ....[81]....
        /*01dc*/ 	.word	0x05000015


	//   ....[82]....
        /*01e0*/ 	.word	0x05000015


	//   ....[83]....
        /*01e4*/ 	.word	0x05000015


	//   ....[84]....
        /*01e8*/ 	.word	0x05000015


	//   ....[85]....
        /*01ec*/ 	.word	0x05000015


	//   ....[86]....
        /*01f0*/ 	.word	0x05000015


	//   ....[87]....
        /*01f4*/ 	.word	0x05000015


	//   ....[88]....
        /*01f8*/ 	.word	0x05000015


	//   ....[89]....
        /*01fc*/ 	.word	0x05000015


	//   ....[90]....
        /*0200*/ 	.word	0x05000015


	//   ....[91]....
        /*0204*/ 	.word	0x05000015


	//   ....[92]....
        /*0208*/ 	.word	0x05000015


	//   ....[93]....
        /*020c*/ 	.word	0x05000015


	//   ....[94]....
        /*0210*/ 	.word	0x05000015


	//   ....[95]....
        /*0214*/ 	.word	0x05000015


	//----- nvinfo : EIATTR_COOP_GROUP_INSTR_OFFSETS
	.align		4
.L_200:
        /*0218*/ 	.byte	0x04, 0x28
        /*021a*/ 	.short	(.L_202 - .L_201)


	//   ....[0]....
.L_201:
        /*021c*/ 	.word	0x000004b0


	//   ....[1]....
        /*0220*/ 	.word	0x00000680


	//   ....[2]....
        /*0224*/ 	.word	0x000006a0


	//   ....[3]....
        /*0228*/ 	.word	0x000006c0


	//   ....[4]....
        /*022c*/ 	.word	0x000006e0


	//   ....[5]....
        /*0230*/ 	.word	0x00000700


	//   ....[6]....
        /*0234*/ 	.word	0x00000ae0


	//   ....[7]....
        /*0238*/ 	.word	0x00000b00


	//   ....[8]....
        /*023c*/ 	.word	0x00000b20


	//   ....[9]....
        /*0240*/ 	.word	0x00000b40


	//   ....[10]....
        /*0244*/ 	.word	0x00000b60


	//   ....[11]....
        /*0248*/ 	.word	0x00000f10


	//   ....[12]....
        /*024c*/ 	.word	0x000010e0


	//   ....[13]....
        /*0250*/ 	.word	0x00001140


	//   ....[14]....
        /*0254*/ 	.word	0x000011d0


	//   ....[15]....
        /*0258*/ 	.word	0x00001230


	//   ....[16]....
        /*025c*/ 	.word	0x00001280


	//   ....[17]....
        /*0260*/ 	.word	0x000012e0


	//   ....[18]....
        /*0264*/ 	.word	0x00001320


	//   ....[19]....
        /*0268*/ 	.word	0x00001330


	//   ....[20]....
        /*026c*/ 	.word	0x000013f0


	//   ....[21]....
        /*0270*/ 	.word	0x000015c0


	//   ....[22]....
        /*0274*/ 	.word	0x00001610


	//   ....[23]....
        /*0278*/ 	.word	0x00001670


	//   ....[24]....
        /*027c*/ 	.word	0x000016d0


	//   ....[25]....
        /*0280*/ 	.word	0x00001710


	//   ....[26]....
        /*0284*/ 	.word	0x00001750


	//   ....[27]....
        /*0288*/ 	.word	0x00001790


	//   ....[28]....
        /*028c*/ 	.word	0x000017a0


	//   ....[29]....
        /*0290*/ 	.word	0x00001c60


	//   ....[30]....
        /*0294*/ 	.word	0x00002740


	//   ....[31]....
        /*0298*/ 	.word	0x00002910


	//   ....[32]....
        /*029c*/ 	.word	0x00002930


	//   ....[33]....
        /*02a0*/ 	.word	0x00002950


	//   ....[34]....
        /*02a4*/ 	.word	0x00002970


	//   ....[35]....
        /*02a8*/ 	.word	0x00002990


	//   ....[36]....
        /*02ac*/ 	.word	0x00002d10


	//   ....[37]....
        /*02b0*/ 	.word	0x00002d30


	//   ....[38]....
        /*02b4*/ 	.word	0x00002d50


	//   ....[39]....
        /*02b8*/ 	.word	0x00002d70


	//   ....[40]....
        /*02bc*/ 	.word	0x00002d90


	//   ....[41]....
        /*02c0*/ 	.word	0x00003140


	//   ....[42]....
        /*02c4*/ 	.word	0x00003310


	//   ....[43]....
        /*02c8*/ 	.word	0x00003370


	//   ....[44]....
        /*02cc*/ 	.word	0x000033e0


	//   ....[45]....
        /*02d0*/ 	.word	0x00003430


	//   ....[46]....
        /*02d4*/ 	.word	0x00003480


	//   ....[47]....
        /*02d8*/ 	.word	0x000034c0


	//   ....[48]....
        /*02dc*/ 	.word	0x00003530


	//   ....[49]....
        /*02e0*/ 	.word	0x00003540


	//   ....[50]....
        /*02e4*/ 	.word	0x00003620


	//   ....[51]....
        /*02e8*/ 	.word	0x000037f0


	//   ....[52]....
        /*02ec*/ 	.word	0x00003840


	//   ....[53]....
        /*02f0*/ 	.word	0x000038c0


	//   ....[54]....
        /*02f4*/ 	.word	0x00003910


	//   ....[55]....
        /*02f8*/ 	.word	0x00003960


	//   ....[56]....
        /*02fc*/ 	.word	0x000039c0


	//   ....[57]....
        /*0300*/ 	.word	0x00003a00


	//   ....[58]....
        /*0304*/ 	.word	0x00003a10


	//   ....[59]....
        /*0308*/ 	.word	0x00003eb0


	//   ....[60]....
        /*030c*/ 	.word	0x00004510


	//   ....[61]....
        /*0310*/ 	.word	0x00004590


	//   ....[62]....
        /*0314*/ 	.word	0x00004620


	//   ....[63]....
        /*0318*/ 	.word	0x00004720


	//   ....[64]....
        /*031c*/ 	.word	0x000047a0


	//   ....[65]....
        /*0320*/ 	.word	0x00004840


	//   ....[66]....
        /*0324*/ 	.word	0x000048c0


	//   ....[67]....
        /*0328*/ 	.word	0x00004950


	//   ....[68]....
        /*032c*/ 	.word	0x00004980


	//   ....[69]....
        /*0330*/ 	.word	0x00004a30


	//   ....[70]....
        /*0334*/ 	.word	0x00004ab0


	//   ....[71]....
        /*0338*/ 	.word	0x00004b30


	//   ....[72]....
        /*033c*/ 	.word	0x00004bf0


	//   ....[73]....
        /*0340*/ 	.word	0x00004c80


	//   ....[74]....
        /*0344*/ 	.word	0x00004d00


	//   ....[75]....
        /*0348*/ 	.word	0x00004d80


	//   ....[76]....
        /*034c*/ 	.word	0x00004e00


	//   ....[77]....
        /*0350*/ 	.word	0x00004e60


	//   ....[78]....
        /*0354*/ 	.word	0x00004ed0


	//   ....[79]....
        /*0358*/ 	.word	0x00004f50


	//   ....[80]....
        /*035c*/ 	.word	0x00004fe0


	//   ....[81]....
        /*0360*/ 	.word	0x000050b0


	//   ....[82]....
        /*0364*/ 	.word	0x00005140


	//   ....[83]....
        /*0368*/ 	.word	0x000051d0


	//   ....[84]....
        /*036c*/ 	.word	0x00005260


	//   ....[85]....
        /*0370*/ 	.word	0x00005310


	//   ....[86]....
        /*0374*/ 	.word	0x00005340


	//   ....[87]....
        /*0378*/ 	.word	0x000053f0


	//   ....[88]....
        /*037c*/ 	.word	0x00005470


	//   ....[89]....
        /*0380*/ 	.word	0x000054f0


	//   ....[90]....
        /*0384*/ 	.word	0x000055b0


	//   ....[91]....
        /*0388*/ 	.word	0x00005650


	//   ....[92]....
        /*038c*/ 	.word	0x000056f0


	//   ....[93]....
        /*0390*/ 	.word	0x00005780


	//   ....[94]....
        /*0394*/ 	.word	0x00005800


	//   ....[95]....
        /*0398*/ 	.word	0x00005860


	//----- nvinfo : EIATTR_VRC_CTA_INIT_COUNT
	.align		4
.L_202:
        /*039c*/ 	.byte	0x02, 0x4a
	.zero		1
	.zero		1


	//----- nvinfo : EIATTR_EXIT_INSTR_OFFSETS
	.align		4
        /*03a0*/ 	.byte	0x04, 0x1c
        /*03a2*/ 	.short	(.L_204 - .L_203)


	//   ....[0]....
.L_203:
        /*03a4*/ 	.word	0x00001f30


	//   ....[1]....
        /*03a8*/ 	.word	0x00001f50


	//   ....[2]....
        /*03ac*/ 	.word	0x000044a0


	//   ....[3]....
        /*03b0*/ 	.word	0x000044c0


	//----- nvinfo : EIATTR_MAX_THREADS
	.align		4
.L_204:
        /*03b4*/ 	.byte	0x04, 0x05
        /*03b6*/ 	.short	(.L_206 - .L_205)
.L_205:
        /*03b8*/ 	.word	0x00000180
        /*03bc*/ 	.word	0x00000001
        /*03c0*/ 	.word	0x00000001


	//----- nvinfo : EIATTR_CRS_STACK_SIZE
	.align		4
.L_206:
        /*03c4*/ 	.byte	0x04, 0x1e
        /*03c6*/ 	.short	(.L_208 - .L_207)
.L_207:
        /*03c8*/ 	.word	0x00000000


	//----- nvinfo : EIATTR_CBANK_PARAM_SIZE
	.align		4
.L_208:
        /*03cc*/ 	.byte	0x03, 0x19
        /*03ce*/ 	.short	0x0024


	//----- nvinfo : EIATTR_PARAM_CBANK
	.align		4
        /*03d0*/ 	.byte	0x04, 0x0a
        /*03d2*/ 	.short	(.L_210 - .L_209)
	.align		4
.L_209:
        /*03d4*/ 	.word	index@(.nv.constant0._ZN3cub18CUB_300001_SM_10006detail4scan16DeviceScanKernelINS2_10policy_hubIiiijN4cuda3std3__44plusIvEEE10Policy1000EN6thrust24THRUST_300001_SM_1000_NS6detail15normal_iteratorINSD_10device_ptrIiEEEESI_NS0_13ScanTileStateIiLb1EEES9_NS0_8NullTypeEjiLb0ESL_EEvT0_T1_T2_iT3_T4_T5_)
        /*03d8*/ 	.short	0x0380
        /*03da*/ 	.short	0x0024


	//----- nvinfo : EIATTR_SW_WAR
	.align		4
.L_210:
        /*03dc*/ 	.byte	0x04, 0x36
        /*03de*/ 	.short	(.L_212 - .L_211)
.L_211:
        /*03e0*/ 	.word	0x00000008
.L_212:


//--------------------- .nv.info._ZN3cub18CUB_300001_SM_10006detail4scan20DeviceScanInitKernelINS0_13ScanTileStateIiLb1EEEEEvT_i --------------------------
	.section	.nv.info._ZN3cub18CUB_300001_SM_10006detail4scan20DeviceScanInitKernelINS0_13ScanTileStateIiLb1EEEEEvT_i,"",@"SHT_CUDA_INFO"
	.sectionflags	@""
	.align	4


	//----- nvinfo : EIATTR_CUDA_API_VERSION
	.align		4
        /*0000*/ 	.byte	0x04, 0x37
        /*0002*/ 	.short	(.L_214 - .L_213)
.L_213:
        /*0004*/ 	.word	0x00000082


	//----- nvinfo : EIATTR_KPARAM_INFO
	.align		4
.L_214:
        /*0008*/ 	.byte	0x04, 0x17
        /*000a*/ 	.short	(.L_216 - .L_215)
.L_215:
        /*000c*/ 	.word	0x00000000
        /*0010*/ 	.short	0x0001
        /*0012*/ 	.short	0x0008
        /*0014*/ 	.byte	0x00, 0xf0, 0x11, 0x00


	//----- nvinfo : EIATTR_KPARAM_INFO
	.align		4
.L_216:
        /*0018*/ 	.byte	0x04, 0x17
        /*001a*/ 	.short	(.L_218 - .L_217)
.L_217:
        /*001c*/ 	.word	0x00000000
        /*0020*/ 	.short	0x0000
        /*0022*/ 	.short	0x0000
        /*0024*/ 	.byte	0x00, 0xf0, 0x21, 0x00


	//----- nvinfo : EIATTR_SPARSE_MMA_MASK
	.align		4
.L_218:
        /*0028*/ 	.byte	0x03, 0x50
        /*002a*/ 	.short	0x0000


	//----- nvinfo : EIATTR_MAXREG_COUNT
	.align		4
        /*002c*/ 	.byte	0x03, 0x1b
        /*002e*/ 	.short	0x00ff


	//----- nvinfo : EIATTR_MERCURY_ISA_VERSION
	.align		4
        /*0030*/ 	.byte	0x03, 0x5f
        /*0032*/ 	.short	0x0101


	//----- nvinfo : EIATTR_VRC_CTA_INIT_COUNT
	.align		4
        /*0034*/ 	.byte	0x02, 0x4a
	.zero		1
	.zero		1


	//----- nvinfo : EIATTR_EXIT_INSTR_OFFSETS
	.align		4
        /*0038*/ 	.byte	0x04, 0x1c
        /*003a*/ 	.short	(.L_220 - .L_219)


	//   ....[0]....
.L_219:
        /*003c*/ 	.word	0x000000f0


	//   ....[1]....
        /*0040*/ 	.word	0x00000130


	//----- nvinfo : EIATTR_CBANK_PARAM_SIZE
	.align		4
.L_220:
        /*0044*/ 	.byte	0x03, 0x19
        /*0046*/ 	.short	0x000c


	//----- nvinfo : EIATTR_PARAM_CBANK
	.align		4
        /*0048*/ 	.byte	0x04, 0x0a
        /*004a*/ 	.short	(.L_222 - .L_221)
	.align		4
.L_221:
        /*004c*/ 	.word	index@(.nv.constant0._ZN3cub18CUB_300001_SM_10006detail4scan20DeviceScanInitKernelINS0_13ScanTileStateIiLb1EEEEEvT_i)
        /*0050*/ 	.short	0x0380
        /*0052*/ 	.short	0x000c


	//----- nvinfo : EIATTR_SW_WAR
	.align		4
.L_222:
        /*0054*/ 	.byte	0x04, 0x36
        /*0056*/ 	.short	(.L_224 - .L_223)
.L_223:
        /*0058*/ 	.word	0x00000008
.L_224:


//--------------------- .nv.info._ZN3cub18CUB_300001_SM_10006detail6reduce28DeviceReduceSingleTileKernelINS2_10policy_hubIiyN4cuda3std3__44plusIiEEE10Policy1000EPiSC_iS9_iiNS7_10__identityEEEvT0_T1_T2_T3_T4_T6_ --------------------------
	.section	.nv.info._ZN3cub18CUB_300001_SM_10006detail6reduce28DeviceReduceSingleTileKernelINS2_10policy_hubIiyN4cuda3std3__44plusIiEEE10Policy1000EPiSC_iS9_iiNS7_10__identityEEEvT0_T1_T2_T3_T4_T6_,"",@"SHT_CUDA_INFO"
	.sectionflags	@""
	.align	4


	//----- nvinfo : EIATTR_CUDA_API_VERSION
	.align		4
        /*0000*/ 	.byte	0x04, 0x37
        /*0002*/ 	.short	(.L_226 - .L_225)
.L_225:
        /*0004*/ 	.word	0x00000082


	//----- nvinfo : EIATTR_KPARAM_INFO
	.align		4
.L_226:
        /*0008*/ 	.byte	0x04, 0x17
        /*000a*/ 	.short	(.L_228 - .L_227)
.L_227:
        /*000c*/ 	.word	0x00000000
        /*0010*/ 	.short	0x0005
        /*0012*/ 	.short	0x001c
        /*0014*/ 	.byte	0x00, 0xf0, 0x05, 0x00


	//----- nvinfo : EIATTR_KPARAM_INFO
	.align		4
.L_228:
        /*0018*/ 	.byte	0x04, 0x17
        /*001a*/ 	.short	(.L_230 - .L_229)
.L_229:
        /*001c*/ 	.word	0x00000000
        /*0020*/ 	.short	0x0004
        /*0022*/ 	.short	0x0018
        /*0024*/ 	.byte	0x00, 0xf0, 0x11, 0x00


	//----- nvinfo : EIATTR_KPARAM_INFO
	.align		4
.L_230:
        /*0028*/ 	.byte	0x04, 0x17
        /*002a*/ 	.short	(.L_232 - .L_231)
.L_231:
        /*002c*/ 	.word	0x00000000
        /*0030*/ 	.short	0x0003
        /*0032*/ 	.short	0x0014
        /*0034*/ 	.byte	0x00, 0xf0, 0x05, 0x00


	//----- nvinfo : EIATTR_KPARAM_INFO
	.align		4
.L_232:
        /*0038*/ 	.byte	0x04, 0x17
        /*003a*/ 	.short	(.L_234 - .L_233)
.L_233:
        /*003c*/ 	.word	0x00000000
        /*0040*/ 	.short	0x0002
        /*0042*/ 	.short	0x0010
        /*0044*/ 	.byte	0x00, 0xf0, 0x11, 0x00


	//----- nvinfo : EIATTR_KPARAM_INFO
	.align		4
.L_234:
        /*0048*/ 	.byte	0x04, 0x17
        /*004a*/ 	.short	(.L_236 - .L_235)
.L_235:
        /*004c*/ 	.word	0x00000000
        /*0050*/ 	.short	0x0001
        /*0052*/ 	.short	0x0008
        /*0054*/ 	.byte	0x00, 0xf5, 0x21, 0x00


	//----- nvinfo : EIATTR_KPARAM_INFO
	.align		4
.L_236:
        /*0058*/ 	.byte	0x04, 0x17
        /*005a*/ 	.short	(.L_238 - .L_237)
.L_237:
        /*005c*/ 	.word	0x00000000
        /*0060*/ 	.short	0x0000
        /*0062*/ 	.short	0x0000
        /*0064*/ 	.byte	0x00, 0xf5, 0x21, 0x00


	//----- nvinfo : EIATTR_SPARSE_MMA_MASK
	.align		4
.L_238:
        /*0068*/ 	.byte	0x03, 0x50
        /*006a*/ 	.short	0x0000


	//----- nvinfo : EIATTR_MAXREG_COUNT
	.align		4
        /*006c*/ 	.byte	0x03, 0x1b
        /*006e*/ 	.short	0x00ff


	//----- nvinfo : EIATTR_NUM_BARRIERS
	.align		4
        /*0070*/ 	.byte	0x02, 0x4c
        /*0072*/ 	.byte	0x01
	.zero		1


	//----- nvinfo : EIATTR_MERCURY_ISA_VERSION
	.align		4
        /*0074*/ 	.byte	0x03, 0x5f
        /*0076*/ 	.short	0x0101


	//----- nvinfo : EIATTR_COOP_GROUP_MASK_REGIDS
	.align		4
        /*0078*/ 	.byte	0x04, 0x29
        /*007a*/ 	.short	(.L_240 - .L_239)


	//   ....[0]....
.L_239:
        /*007c*/ 	.word	0xffffffff


	//   ....[1]....
        /*0080*/ 	.word	0xffffffff


	//   ....[2]....
        /*0084*/ 	.word	0xffffffff


	//   ....[3]....
        /*0088*/ 	.word	0xffffffff


	//   ....[4]....
        /*008c*/ 	.word	0xffffffff


	//   ....[5]....
        /*0090*/ 	.word	0xffffffff


	//   ....[6]....
        /*0094*/ 	.word	0xffffffff


	//   ....[7]....
        /*0098*/ 	.word	0xffffffff


	//   ....[8]....
        /*009c*/ 	.word	0xffffffff


	//   ....[9]....
        /*00a0*/ 	.word	0xffffffff


	//   ....[10]....
        /*00a4*/ 	.word	0xffffffff


	//   ....[11]....
        /*00a8*/ 	.word	0xffffffff


	//   ....[12]....
        /*00ac*/ 	.word	0xffffffff


	//   ....[13]....
        /*00b0*/ 	.word	0xffffffff


	//   ....[14]....
        /*00b4*/ 	.word	0xffffffff


	//   ....[15]....
        /*00b8*/ 	.word	0xffffffff


	//   ....[16]....
        /*00bc*/ 	.word	0xffffffff


	//   ....[17]....
        /*00c0*/ 	.word	0xffffffff


	//   ....[18]....
        /*00c4*/ 	.word	0xffffffff


	//   ....[19]....
        /*00c8*/ 	.word	0xffffffff


	//   ....[20]....
        /*00cc*/ 	.word	0xffffffff


	//   ....[21]....
        /*00d0*/ 	.word	0xffffffff


	//   ....[22]....
        /*00d4*/ 	.word	0xffffffff


	//   ....[23]....
        /*00d8*/ 	.word	0xffffffff


	//   ....[24]....
        /*00dc*/ 	.word	0xffffffff


	//   ....[25]....
        /*00e0*/ 	.word	0xffffffff


	//   ....[26]....
        /*00e4*/ 	.word	0xffffffff


	//   ....[27]....
        /*00e8*/ 	.word	0xffffffff


	//   ....[28]....
        /*00ec*/ 	.word	0xffffffff


	//   ....[29]....
        /*00f0*/ 	.word	0xffffffff


	//----- nvinfo : EIATTR_COOP_GROUP_INSTR_OFFSETS
	.align		4
.L_240:
        /*00f4*/ 	.byte	0x04, 0x28
        /*00f6*/ 	.short	(.L_242 - .L_241)


	//   ....[0]....
.L_241:
        /*00f8*/ 	.word	0x00000890


	//   ....[1]....
        /*00fc*/ 	.word	0x000008f0


	//   ....[2]....
        /*0100*/ 	.word	0x00000940


	//   ....[3]....
        /*0104*/ 	.word	0x000009b0


	//   ....[4]....
        /*0108*/ 	.word	0x00000a10


	//   ....[5]....
        /*010c*/ 	.word	0x00000ba0


	//   ....[6]....
        /*0110*/ 	.word	0x00000c40


	//   ....[7]....
        /*0114*/ 	.word	0x00000cc0


	//   ....[8]....
        /*0118*/ 	.word	0x00000d20


	//   ....[9]....
        /*011c*/ 	.word	0x00000d60


	//   ....[10]....
        /*0120*/ 	.word	0x000019d0


	//   ....[11]....
        /*0124*/ 	.word	0x00001a30


	//   ....[12]....
        /*0128*/ 	.word	0x00001a90


	//   ....[13]....
        /*012c*/ 	.word	0x00001af0


	//   ....[14]....
        /*0130*/ 	.word	0x00001b50


	//   ....[15]....
        /*0134*/ 	.word	0x000023f0


	//   ....[16]....
        /*0138*/ 	.word	0x00002450


	//   ....[17]....
        /*013c*/ 	.word	0x000024a0


	//   ....[18]....
        /*0140*/ 	.word	0x00002510


	//   ....[19]....
        /*0144*/ 	.word	0x00002570


	//   ....[20]....
        /*0148*/ 	.word	0x00002700


	//   ....[21]....
        /*014c*/ 	.word	0x00002790


	//   ....[22]....
        /*0150*/ 	.word	0x000027e0


	//   ....[23]....
        /*0154*/ 	.word	0x00002850


	//   ....[24]....
        /*0158*/ 	.word	0x000028c0


	//   ....[25]....
        /*015c*/ 	.word	0x000036a0


	//   ....[26]....
        /*0160*/ 	.word	0x00003700


	//   ....[27]....
        /*0164*/ 	.word	0x00003760


	//   ....[28]....
        /*0168*/ 	.word	0x000037c0


	//   ....[29]....
        /*016c*/ 	.word	0x00003820


	//----- nvinfo : EIATTR_VRC_CTA_INIT_COUNT
	.align		4
.L_242:
        /*0170*/ 	.byte	0x02, 0x4a
	.zero		1
	.zero		1


	//----- nvinfo : EIATTR_EXIT_INSTR_OFFSETS
	.align		4
        /*0174*/ 	.byte	0x04, 0x1c
        /*0176*/ 	.short	(.L_244 - .L_243)


	//   ....[0]....
.L_243:
        /*0178*/ 	.word	0x00000080


	//   ....[1]....
        /*017c*/ 	.word	0x000000c0


	//   ....[2]....
        /*0180*/ 	.word	0x00003940


	//   ....[3]....
        /*0184*/ 	.word	0x00003990


	//----- nvinfo : EIATTR_MAX_THREADS
	.align		4
.L_244:
        /*0188*/ 	.byte	0x04, 0x05
        /*018a*/ 	.short	(.L_246 - .L_245)
.L_245:
        /*018c*/ 	.word	0x00000100
        /*0190*/ 	.word	0x00000001
        /*0194*/ 	.word	0x00000001


	//----- nvinfo : EIATTR_CRS_STACK_SIZE
	.align		4
.L_246:
        /*0198*/ 	.byte	0x04, 0x1e
        /*019a*/ 	.short	(.L_248 - .L_247)
.L_247:
        /*019c*/ 	.word	0x00000000


	//----- nvinfo : EIATTR_CBANK_PARAM_SIZE
	.align		4
.L_248:
        /*01a0*/ 	.byte	0x03, 0x19
        /*01a2*/ 	.short	0x001d


	//----- nvinfo : EIATTR_PARAM_CBANK
	.align		4
        /*01a4*/ 	.byte	0x04, 0x0a
        /*01a6*/ 	.short	(.L_250 - .L_249)
	.align		4
.L_249:
        /*01a8*/ 	.word	index@(.nv.constant0._ZN3cub18CUB_300001_SM_10006detail6reduce28DeviceReduceSingleTileKernelINS2_10policy_hubIiyN4cuda3std3__44plusIiEEE10Policy1000EPiSC_iS9_iiNS7_10__identityEEEvT0_T1_T2_T3_T4_T6_)
        /*01ac*/ 	.short	0x0380
        /*01ae*/ 	.short	0x001d


	//----- nvinfo : EIATTR_SW_WAR
	.align		4
.L_250:
        /*01b0*/ 	.byte	0x04, 0x36
        /*01b2*/ 	.short	(.L_252 - .L_251)
.L_251:
        /*01b4*/ 	.word	0x00000008
.L_252:


//--------------------- .nv.info._ZN3cub18CUB_300001_SM_10006detail6reduce18DeviceReduceKernelINS2_10policy_hubIiyN4cuda3std3__44plusIiEEE10Policy1000EN6thrust24THRUST_300001_SM_1000_NS6detail15normal_iteratorINSD_10device_ptrIiEEEEyS9_iNS7_10__identityEEEvT0_PT3_T1_NS0_13GridEvenShareISN_EET2_T4_ --------------------------
	.section	.nv.info._ZN3cub18CUB_300001_SM_10006detail6reduce18DeviceReduceKernelINS2_10policy_hubIiyN4cuda3std3__44plusIiEEE10Policy1000EN6thrust24THRUST_300001_SM_1000_NS6detail15normal_iteratorINSD_10device_ptrIiEEEEyS9_iNS7_10__identityEEEvT0_PT3_T1_NS0_13GridEvenShareISN_EET2_T4_,"",@"SHT_CUDA_INFO"
	.sectionflags	@""
	.align	4


	//----- nvinfo : EIATTR_CUDA_API_VERSION
	.align		4
        /*0000*/ 	.byte	0x04, 0x37
        /*0002*/ 	.short	(.L_254 - .L_253)
.L_253:
        /*0004*/ 	.word	0x00000082


	//----- nvinfo : EIATTR_KPARAM_INFO
	.align		4
.L_254:
        /*0008*/ 	.byte	0x04, 0x17
        /*000a*/ 	.short	(.L_256 - .L_255)
.L_255:
        /*000c*/ 	.word	0x00000000
        /*0010*/ 	.short	0x0005
        /*0012*/ 	.short	0x0061
        /*0014*/ 	.byte	0x00, 0xf0, 0x05, 0x00


	//----- nvinfo : EIATTR_KPARAM_INFO
	.align		4
.L_256:
        /*0018*/ 	.byte	0x04, 0x17
        /*001a*/ 	.short	(.L_258 - .L_257)
.L_257:
        /*001c*/ 	.word	0x00000000
        /*0020*/ 	.short	0x0004
        /*0022*/ 	.short	0x0060
        /*0024*/ 	.byte	0x00, 0xf0, 0x05, 0x00


	//----- nvinfo : EIATTR_KPARAM_INFO
	.align		4
.L_258:
        /*0028*/ 	.byte	0x04, 0x17
        /*002a*/ 	.short	(.L_260 - .L_259)
.L_259:
        /*002c*/ 	.word	0x00000000
        /*0030*/ 	.short	0x0003
        /*0032*/ 	.short	0x0018
        /*0034*/ 	.byte	0x00, 0xf0, 0x21, 0x01


	//----- nvinfo : EIATTR_KPARAM_INFO
	.align		4
.L_260:
        /*0038*/ 	.byte	0x04, 0x17
        /*003a*/ 	.short	(.L_262 - .L_261)
.L_261:
        /*003c*/ 	.word	0x00000000
        /*0040*/ 	.short	0x0002
        /*0042*/ 	.short	0x0010
        /*0044*/ 	.byte	0x00, 0xf0, 0x21, 0x00


	//----- nvinfo : EIATTR_KPARAM_INFO
	.align		4
.L_262:
        /*0048*/ 	.byte	0x04, 0x17
        /*004a*/ 	.short	(.L_264 - .L_263)
.L_263:
        /*004c*/ 	.word	0x00000000
        /*0050*/ 	.short	0x0001
        /*0052*/ 	.short	0x0008
        /*0054*/ 	.byte	0x00, 0xf5, 0x21, 0x00


	//----- nvinfo : EIATTR_KPARAM_INFO
	.align		4
.L_264:
        /*0058*/ 	.byte	0x04, 0x17
        /*005a*/ 	.short	(.L_266 - .L_265)
.L_265:
        /*005c*/ 	.word	0x00000000
        /*0060*/ 	.short	0x0000
        /*0062*/ 	.short	0x0000
        /*0064*/ 	.byte	0x00, 0xf0, 0x21, 0x00


	//----- nvinfo : EIATTR_SPARSE_MMA_MASK
	.align		4
.L_266:
        /*0068*/ 	.byte	0x03, 0x50
        /*006a*/ 	.short	0x0000


	//----- nvinfo : EIATTR_MAXREG_COUNT
	.align		4
        /*006c*/ 	.byte	0x03, 0x1b
        /*006e*/ 	.short	0x00ff


	//----- nvinfo : EIATTR_NUM_BARRIERS
	.align		4
        /*0070*/ 	.byte	0x02, 0x4c
        /*0072*/ 	.byte	0x01
	.zero		1


	//----- nvinfo : EIATTR_MERCURY_ISA_VERSION
	.align		4
        /*0074*/ 	.byte	0x03, 0x5f
        /*0076*/ 	.short	0x0101


	//----- nvinfo : EIATTR_COOP_GROUP_MASK_REGIDS
	.align		4
        /*0078*/ 	.byte	0x04, 0x29
        /*007a*/ 	.short	(.L_268 - .L_267)


	//   ....[0]....
.L_267:
        /*007c*/ 	.word	0xffffffff


	//   ....[1]....
        /*0080*/ 	.word	0xffffffff


	//   ....[2]....
        /*0084*/ 	.word	0xffffffff


	//   ....[3]....
        /*0088*/ 	.word	0xffffffff


	//   ....[4]....
        /*008c*/ 	.word	0xffffffff


	//   ....[5]....
        /*0090*/ 	.word	0xffffffff


	//   ....[6]....
        /*0094*/ 	.word	0xffffffff


	//   ....[7]....
        /*0098*/ 	.word	0xffffffff


	//   ....[8]....
        /*009c*/ 	.word	0xffffffff


	//   ....[9]....
        /*00a0*/ 	.word	0xffffffff


	//   ....[10]....
        /*00a4*/ 	.word	0xffffffff


	//   ....[11]....
        /*00a8*/ 	.word	0xffffffff


	//   ....[12]....
        /*00ac*/ 	.word	0xffffffff


	//   ....[13]....
        /*00b0*/ 	.word	0xffffffff


	//   ....[14]....
        /*00b4*/ 	.word	0xffffffff


	//----- nvinfo : EIATTR_COOP_GROUP_INSTR_OFFSETS
	.align		4
.L_268:
        /*00b8*/ 	.byte	0x04, 0x28
        /*00ba*/ 	.short	(.L_270 - .L_269)


	//   ....[0]....
.L_269:
        /*00bc*/ 	.word	0x000008e0


	//   ....[1]....
        /*00c0*/ 	.word	0x00000940


	//   ....[2]....
        /*00c4*/ 	.word	0x000009a0


	//   ....[3]....
        /*00c8*/ 	.word	0x00000a00


	//   ....[4]....
        /*00cc*/ 	.word	0x00000a60


	//   ....[5]....
        /*00d0*/ 	.word	0x00000bf0


	//   ....[6]....
        /*00d4*/ 	.word	0x00000c90


	//   ....[7]....
        /*00d8*/ 	.word	0x00000d10


	//   ....[8]....
        /*00dc*/ 	.word	0x00000d70


	//   ....[9]....
        /*00e0*/ 	.word	0x00000db0


	//   ....[10]....
        /*00e4*/ 	.word	0x00001db0


	//   ....[11]....
        /*00e8*/ 	.word	0x00001e10


	//   ....[12]....
        /*00ec*/ 	.word	0x00001e70


	//   ....[13]....
        /*00f0*/ 	.word	0x00001ed0


	//   ....[14]....
        /*00f4*/ 	.word	0x00001f30


	//----- nvinfo : EIATTR_VRC_CTA_INIT_COUNT
	.align		4
.L_270:
        /*00f8*/ 	.byte	0x02, 0x4a
	.zero		1
	.zero		1


	//----- nvinfo : EIATTR_EXIT_INSTR_OFFSETS
	.align		4
        /*00fc*/ 	.byte	0x04, 0x1c
        /*00fe*/ 	.short	(.L_272 - .L_271)


	//   ....[0]....
.L_271:
        /*0100*/ 	.word	0x00002050


	//   ....[1]....
        /*0104*/ 	.word	0x000020b0


	//----- nvinfo : EIATTR_MAX_THREADS
	.align		4
.L_272:
        /*0108*/ 	.byte	0x04, 0x05
        /*010a*/ 	.short	(.L_274 - .L_273)
.L_273:
        /*010c*/ 	.word	0x00000100
        /*0110*/ 	.word	0x00000001
        /*0114*/ 	.word	0x00000001


	//----- nvinfo : EIATTR_CRS_STACK_SIZE
	.align		4
.L_274:
        /*0118*/ 	.byte	0x04, 0x1e
        /*011a*/ 	.short	(.L_276 - .L_275)
.L_275:
        /*011c*/ 	.word	0x00000000


	//----- nvinfo : EIATTR_CBANK_PARAM_SIZE
	.align		4
.L_276:
        /*0120*/ 	.byte	0x03, 0x19
        /*0122*/ 	.short	0x0062


	//----- nvinfo : EIATTR_PARAM_CBANK
	.align		4
        /*0124*/ 	.byte	0x04, 0x0a
        /*0126*/ 	.short	(.L_278 - .L_277)
	.align		4
.L_277:
        /*0128*/ 	.word	index@(.nv.constant0._ZN3cub18CUB_300001_SM_10006detail6reduce18DeviceReduceKernelINS2_10policy_hubIiyN4cuda3std3__44plusIiEEE10Policy1000EN6thrust24THRUST_300001_SM_1000_NS6detail15normal_iteratorINSD_10device_ptrIiEEEEyS9_iNS7_10__identityEEEvT0_PT3_T1_NS0_13GridEvenShareISN_EET2_T4_)
        /*012c*/ 	.short	0x0380
        /*012e*/ 	.short	0x0062


	//----- nvinfo : EIATTR_SW_WAR
	.align		4
.L_278:
        /*0130*/ 	.byte	0x04, 0x36
        /*0132*/ 	.short	(.L_280 - .L_279)
.L_279:
        /*0134*/ 	.word	0x00000008
.L_280:


//--------------------- .nv.info._ZN3cub18CUB_300001_SM_10006detail6reduce28DeviceReduceSingleTileKernelINS2_10policy_hubIiyN4cuda3std3__44plusIiEEE10Policy1000EN6thrust24THRUST_300001_SM_1000_NS6detail15normal_iteratorINSD_10device_ptrIiEEEEPiyS9_iiNS7_10__identityEEEvT0_T1_T2_T3_T4_T6_ --------------------------
	.section	.nv.info._ZN3cub18CUB_300001_SM_10006detail6reduce28DeviceReduceSingleTileKernelINS2_10policy_hubIiyN4cuda3std3__44plusIiEEE10Policy1000EN6thrust24THRUST_300001_SM_1000_NS6detail15normal_iteratorINSD_10device_ptrIiEEEEPiyS9_iiNS7_10__identityEEEvT0_T1_T2_T3_T4_T6_,"",@"SHT_CUDA_INFO"
	.sectionflags	@""
	.align	4


	//----- nvinfo : EIATTR_CUDA_API_VERSION
	.align		4
        /*0000*/ 	.byte	0x04, 0x37
        /*0002*/ 	.short	(.L_282 - .L_281)
.L_281:
        /*0004*/ 	.word	0x00000082


	//----- nvinfo : EIATTR_KPARAM_INFO
	.align		4
.L_282:
        /*0008*/ 	.byte	0x04, 0x17
        /*000a*/ 	.short	(.L_284 - .L_283)
.L_283:
        /*000c*/ 	.word	0x00000000
        /*0010*/ 	.short	0x0005
        /*0012*/ 	.short	0x0020
        /*0014*/ 	.byte	0x00, 0xf0, 0x05, 0x00


	//----- nvinfo : EIATTR_KPARAM_INFO
	.align		4
.L_284:
        /*0018*/ 	.byte	0x04, 0x17
        /*001a*/ 	.short	(.L_286 - .L_285)
.L_285:
        /*001c*/ 	.word	0x00000000
        /*0020*/ 	.short	0x0004
        /*0022*/ 	.short	0x001c
        /*0024*/ 	.byte	0x00, 0xf0, 0x11, 0x00


	//----- nvinfo : EIATTR_KPARAM_INFO
	.align		4
.L_286:
        /*0028*/ 	.byte	0x04, 0x17
        /*002a*/ 	.short	(.L_288 - .L_287)
.L_287:
        /*002c*/ 	.word	0x00000000
        /*0030*/ 	.short	0x0003
        /*0032*/ 	.short	0x0018
        /*0034*/ 	.byte	0x00, 0xf0, 0x05, 0x00


	//----- nvinfo : EIATTR_KPARAM_INFO
	.align		4
.L_288:
        /*0038*/ 	.byte	0x04, 0x17
        /*003a*/ 	.short	(.L_290 - .L_289)
.L_289:
        /*003c*/ 	.word	0x00000000
        /*0040*/ 	.short	0x0002
        /*0042*/ 	.short	0x0010
        /*0044*/ 	.byte	0x00, 0xf0, 0x21, 0x00


	//----- nvinfo : EIATTR_KPARAM_INFO
	.align		4
.L_290:
        /*0048*/ 	.byte	0x04, 0x17
        /*004a*/ 	.short	(.L_292 - .L_291)
.L_291:
        /*004c*/ 	.word	0x00000000
        /*0050*/ 	.short	0x0001
        /*0052*/ 	.short	0x0008
        /*0054*/ 	.byte	0x00, 0xf5, 0x21, 0x00


	//----- nvinfo : EIATTR_KPARAM_INFO
	.align		4
.L_292:
        /*0058*/ 	.byte	0x04, 0x17
        /*005a*/ 	.short	(.L_294 - .L_293)
.L_293:
        /*005c*/ 	.word	0x00000000
        /*0060*/ 	.short	0x0000
        /*0062*/ 	.short	0x0000
        /*0064*/ 	.byte	0x00, 0xf0, 0x21, 0x00


	//----- nvinfo : EIATTR_SPARSE_MMA_MASK
	.align		4
.L_294:
        /*0068*/ 	.byte	0x03, 0x50
        /*006a*/ 	.short	0x0000


	//----- nvinfo : EIATTR_MAXREG_COUNT
	.align		4
        /*006c*/ 	.byte	0x03, 0x1b
        /*006e*/ 	.short	0x00ff


	//----- nvinfo : EIATTR_NUM_BARRIERS
	.align		4
        /*0070*/ 	.byte	0x02, 0x4c
        /*0072*/ 	.byte	0x01
	.zero		1


	//----- nvinfo : EIATTR_MERCURY_ISA_VERSION
	.align		4
        /*0074*/ 	.byte	0x03, 0x5f
        /*0076*/ 	.short	0x0101


	//----- nvinfo : EIATTR_COOP_GROUP_MASK_REGIDS
	.align		4
        /*0078*/ 	.byte	0x04, 0x29
        /*007a*/ 	.short	(.L_296 - .L_295)


	//   ....[0]....
.L_295:
        /*007c*/ 	.word	0xffffffff


	//   ....[1]....
        /*0080*/ 	.word	0xffffffff


	//   ....[2]....
        /*0084*/ 	.word	0xffffffff


	//   ....[3]....
        /*0088*/ 	.word	0xffffffff


	//   ....[4]....
        /*008c*/ 	.word	0xffffffff


	//   ....[5]....
        /*0090*/ 	.word	0xffffffff


	//   ....[6]....
        /*0094*/ 	.word	0xffffffff


	//   ....[7]....
        /*0098*/ 	.word	0xffffffff


	//   ....[8]....
        /*009c*/ 	.word	0xffffffff


	//   ....[9]....
        /*00a0*/ 	.word	0xffffffff


	//   ....[10]....
        /*00a4*/ 	.word	0xffffffff


	//   ....[11]....
        /*00a8*/ 	.word	0xffffffff


	//   ....[12]....
        /*00ac*/ 	.word	0xffffffff


	//   ....[13]....
        /*00b0*/ 	.word	0xffffffff


	//   ....[14]....
        /*00b4*/ 	.word	0xffffffff


	//----- nvinfo : EIATTR_COOP_GROUP_INSTR_OFFSETS
	.align		4
.L_296:
        /*00b8*/ 	.byte	0x04, 0x28
        /*00ba*/ 	.short	(.L_298 - .L_297)


	//   ....[0]....
.L_297:
        /*00bc*/ 	.word	0x00000850


	//   ....[1]....
        /*00c0*/ 	.word	0x000008b0


	//   ....[2]....
        /*00c4*/ 	.word	0x00000910


	//   ....[3]....
        /*00c8*/ 	.word	0x00000970


	//   ....[4]....
        /*00cc*/ 	.word	0x000009d0


	//   ....[5]....
        /*00d0*/ 	.word	0x00000b60


	//   ....[6]....
        /*00d4*/ 	.word	0x00000c00


	//   ....[7]....
        /*00d8*/ 	.word	0x00000c80


	//   ....[8]....
        /*00dc*/ 	.word	0x00000ce0


	//   ....[9]....
        /*00e0*/ 	.word	0x00000d20


	//   ....[10]....
        /*00e4*/ 	.word	0x00001b90


	//   ....[11]....
        /*00e8*/ 	.word	0x00001bf0


	//   ....[12]....
        /*00ec*/ 	.word	0x00001c50


	//   ....[13]....
        /*00f0*/ 	.word	0x00001cb0


	//   ....[14]....
        /*00f4*/ 	.word	0x00001d10


	//----- nvinfo : EIATTR_VRC_CTA_INIT_COUNT
	.align		4
.L_298:
        /*00f8*/ 	.byte	0x02, 0x4a
	.zero		1
	.zero		1


	//----- nvinfo : EIATTR_EXIT_INSTR_OFFSETS
	.align		4
        /*00fc*/ 	.byte	0x04, 0x1c
        /*00fe*/ 	.short	(.L_300 - .L_299)


	//   ....[0]....
.L_299:
        /*0100*/ 	.word	0x000000a0


	//   ....[1]....
        /*0104*/ 	.word	0x000000e0


	//   ....[2]....
        /*0108*/ 	.word	0x00001e20


	//   ....[3]....
        /*010c*/ 	.word	0x00001e70


	//----- nvinfo : EIATTR_MAX_THREADS
	.align		4
.L_300:
        /*0110*/ 	.byte	0x04, 0x05
        /*0112*/ 	.short	(.L_302 - .L_301)
.L_301:
        /*0114*/ 	.word	0x00000100
        /*0118*/ 	.word	0x00000001
        /*011c*/ 	.word	0x00000001


	//----- nvinfo : EIATTR_CRS_STACK_SIZE
	.align		4
.L_302:
        /*0120*/ 	.byte	0x04, 0x1e
        /*0122*/ 	.short	(.L_304 - .L_303)
.L_303:
        /*0124*/ 	.word	0x00000000


	//----- nvinfo : EIATTR_CBANK_PARAM_SIZE
	.align		4
.L_304:
        /*0128*/ 	.byte	0x03, 0x19
        /*012a*/ 	.short	0x0021


	//----- nvinfo : EIATTR_PARAM_CBANK
	.align		4
        /*012c*/ 	.byte	0x04, 0x0a
        /*012e*/ 	.short	(.L_306 - .L_305)
	.align		4
.L_305:
        /*0130*/ 	.word	index@(.nv.constant0._ZN3cub18CUB_300001_SM_10006detail6reduce28DeviceReduceSingleTileKernelINS2_10policy_hubIiyN4cuda3std3__44plusIiEEE10Policy1000EN6thrust24THRUST_300001_SM_1000_NS6detail15normal_iteratorINSD_10device_ptrIiEEEEPiyS9_iiNS7_10__identityEEEvT0_T1_T2_T3_T4_T6_)
        /*0134*/ 	.short	0x0380
        /*0136*/ 	.short	0x0021


	//----- nvinfo : EIATTR_SW_WAR
	.align		4
.L_306:
        /*0138*/ 	.byte	0x04, 0x36
        /*013a*/ 	.short	(.L_308 - .L_307)
.L_307:
        /*013c*/ 	.word	0x00000008
.L_308:


//--------------------- .nv.info._ZN3cub18CUB_300001_SM_10006detail6reduce28DeviceReduceSingleTileKernelINS2_10policy_hubIijN4cuda3std3__44plusIiEEE10Policy1000EPiSC_iS9_iiNS7_10__identityEEEvT0_T1_T2_T3_T4_T6_ --------------------------
	.section	.nv.info._ZN3cub18CUB_300001_SM_10006detail6reduce28DeviceReduceSingleTileKernelINS2_10policy_hubIijN4cuda3std3__44plusIiEEE10Policy1000EPiSC_iS9_iiNS7_10__identityEEEvT0_T1_T2_T3_T4_T6_,"",@"SHT_CUDA_INFO"
	.sectionflags	@""
	.align	4


	//----- nvinfo : EIATTR_CUDA_API_VERSION
	.align		4
        /*0000*/ 	.byte	0x04, 0x37
        /*0002*/ 	.short	(.L_310 - .L_309)
.L_309:
        /*0004*/ 	.word	0x00000082


	//----- nvinfo : EIATTR_KPARAM_INFO
	.align		4
.L_310:
        /*0008*/ 	.byte	0x04, 0x17
        /*000a*/ 	.short	(.L_312 - .L_311)
.L_311:
        /*000c*/ 	.word	0x00000000
        /*0010*/ 	.short	0x0005
        /*0012*/ 	.short	0x001c
        /*0014*/ 	.byte	0x00, 0xf0, 0x05, 0x00


	//----- nvinfo : EIATTR_KPARAM_INFO
	.align		4
.L_312:
        /*0018*/ 	.byte	0x04, 0x17
        /*001a*/ 	.short	(.L_314 - .L_313)
.L_313:
        /*001c*/ 	.word	0x00000000
        /*0020*/ 	.short	0x0004
        /*0022*/ 	.short	0x0018
        /*0024*/ 	.byte	0x00, 0xf0, 0x11, 0x00


	//----- nvinfo : EIATTR_KPARAM_INFO
	.align		4
.L_314:
        /*0028*/ 	.byte	0x04, 0x17
        /*002a*/ 	.short	(.L_316 - .L_315)
.L_315:
        /*002c*/ 	.word	0x00000000
        /*0030*/ 	.short	0x0003
        /*0032*/ 	.short	0x0014
        /*0034*/ 	.byte	0x00, 0xf0, 0x05, 0x00


	//----- nvinfo : EIATTR_KPARAM_INFO
	.align		4
.L_316:
        /*0038*/ 	.byte	0x04, 0x17
        /*003a*/ 	.short	(.L_318 - .L_317)
.L_317:
        /*003c*/ 	.word	0x00000000
        /*0040*/ 	.short	0x0002
        /*0042*/ 	.short	0x0010
        /*0044*/ 	.byte	0x00, 0xf0, 0x11, 0x00


	//----- nvinfo : EIATTR_KPARAM_INFO
	.align		4
.L_318:
        /*0048*/ 	.byte	0x04, 0x17
        /*004a*/ 	.short	(.L_320 - .L_319)
.L_319:
        /*004c*/ 	.word	0x00000000
        /*0050*/ 	.short	0x0001
        /*0052*/ 	.short	0x0008
        /*0054*/ 	.byte	0x00, 0xf5, 0x21, 0x00


	//----- nvinfo : EIATTR_KPARAM_INFO
	.align		4
.L_320:
        /*0058*/ 	.byte	0x04, 0x17
        /*005a*/ 	.short	(.L_322 - .L_321)
.L_321:
        /*005c*/ 	.word	0x00000000
        /*0060*/ 	.short	0x0000
        /*0062*/ 	.short	0x0000
        /*0064*/ 	.byte	0x00, 0xf5, 0x21, 0x00


	//----- nvinfo : EIATTR_SPARSE_MMA_MASK
	.align		4
.L_322:
        /*0068*/ 	.byte	0x03, 0x50
        /*006a*/ 	.short	0x0000


	//----- nvinfo : EIATTR_MAXREG_COUNT
	.align		4
        /*006c*/ 	.byte	0x03, 0x1b
        /*006e*/ 	.short	0x00ff


	//----- nvinfo : EIATTR_NUM_BARRIERS
	.align		4
        /*0070*/ 	.byte	0x02, 0x4c
        /*0072*/ 	.byte	0x01
	.zero		1


	//----- nvinfo : EIATTR_MERCURY_ISA_VERSION
	.align		4
        /*0074*/ 	.byte	0x03, 0x5f
        /*0076*/ 	.short	0x0101


	//----- nvinfo : EIATTR_COOP_GROUP_MASK_REGIDS
	.align		4
        /*0078*/ 	.byte	0x04, 0x29
        /*007a*/ 	.short	(.L_324 - .L_323)


	//   ....[0]....
.L_323:
        /*007c*/ 	.word	0xffffffff


	//   ....[1]....
        /*0080*/ 	.word	0xffffffff


	//   ....[2]....
        /*0084*/ 	.word	0xffffffff


	//   ....[3]....
        /*0088*/ 	.word	0xffffffff


	//   ....[4]....
        /*008c*/ 	.word	0xffffffff


	//   ....[5]....
        /*0090*/ 	.word	0xffffffff


	//   ....[6]....
        /*0094*/ 	.word	0xffffffff


	//   ....[7]....
        /*0098*/ 	.word	0xffffffff


	//   ....[8]....
        /*009c*/ 	.word	0xffffffff


	//   ....[9]....
        /*00a0*/ 	.word	0xffffffff


	//   ....[10]....
        /*00a4*/ 	.word	0xffffffff


	//   ....[11]....
        /*00a8*/ 	.word	0xffffffff


	//   ....[12]....
        /*00ac*/ 	.word	0xffffffff


	//   ....[13]....
        /*00b0*/ 	.word	0xffffffff


	//   ....[14]....
        /*00b4*/ 	.word	0xffffffff


	//   ....[15]....
        /*00b8*/ 	.word	0xffffffff


	//   ....[16]....
        /*00bc*/ 	.word	0xffffffff


	//   ....[17]....
        /*00c0*/ 	.word	0xffffffff


	//   ....[18]....
        /*00c4*/ 	.word	0xffffffff


	//   ....[19]....
        /*00c8*/ 	.word	0xffffffff


	//   ....[20]....
        /*00cc*/ 	.word	0xffffffff


	//   ....[21]....
        /*00d0*/ 	.word	0xffffffff


	//   ....[22]....
        /*00d4*/ 	.word	0xffffffff


	//   ....[23]....
        /*00d8*/ 	.word	0xffffffff


	//   ....[24]....
        /*00dc*/ 	.word	0xffffffff


	//   ....[25]....
        /*00e0*/ 	.word	0xffffffff


	//   ....[26]....
        /*00e4*/ 	.word	0xffffffff


	//   ....[27]....
        /*00e8*/ 	.word	0xffffffff


	//   ....[28]....
        /*00ec*/ 	.word	0xffffffff


	//   ....[29]....
        /*00f0*/ 	.word	0xffffffff


	//----- nvinfo : EIATTR_COOP_GROUP_INSTR_OFFSETS
	.align		4
.L_324:
        /*00f4*/ 	.byte	0x04, 0x28
        /*00f6*/ 	.short	(.L_326 - .L_325)


	//   ....[0]....
.L_325:
        /*00f8*/ 	.word	0x00000890


	//   ....[1]....
        /*00fc*/ 	.word	0x000008f0


	//   ....[2]....
        /*0100*/ 	.word	0x00000940


	//   ....[3]....
        /*0104*/ 	.word	0x000009b0


	//   ....[4]....
        /*0108*/ 	.word	0x00000a10


	//   ....[5]....
        /*010c*/ 	.word	0x00000ba0


	//   ....[6]....
        /*0110*/ 	.word	0x00000c40


	//   ....[7]....
        /*0114*/ 	.word	0x00000cc0


	//   ....[8]....
        /*0118*/ 	.word	0x00000d20


	//   ....[9]....
        /*011c*/ 	.word	0x00000d60


	//   ....[10]....
        /*0120*/ 	.word	0x000019d0


	//   ....[11]....
        /*0124*/ 	.word	0x00001a30


	//   ....[12]....
        /*0128*/ 	.word	0x00001a90


	//   ....[13]....
        /*012c*/ 	.word	0x00001af0


	//   ....[14]....
        /*0130*/ 	.word	0x00001b50


	//   ....[15]....
        /*0134*/ 	.word	0x000023f0


	//   ....[16]....
        /*0138*/ 	.word	0x00002450


	//   ....[17]....
        /*013c*/ 	.word	0x000024a0


	//   ....[18]....
        /*0140*/ 	.word	0x00002510


	//   ....[19]....
        /*0144*/ 	.word	0x00002570


	//   ....[20]....
        /*0148*/ 	.word	0x00002700


	//   ....[21]....
        /*014c*/ 	.word	0x00002790


	//   ....[22]....
        /*0150*/ 	.word	0x000027e0


	//   ....[23]....
        /*0154*/ 	.word	0x00002850


	//   ....[24]....
        /*0158*/ 	.word	0x000028c0


	//   ....[25]....
        /*015c*/ 	.word	0x000036a0


	//   ....[26]....
        /*0160*/ 	.word	0x00003700


	//   ....[27]....
        /*0164*/ 	.word	0x00003760


	//   ....[28]....
        /*0168*/ 	.word	0x000037c0


	//   ....[29]....
        /*016c*/ 	.word	0x00003820


	//----- nvinfo : EIATTR_VRC_CTA_INIT_COUNT
	.align		4
.L_326:
        /*0170*/ 	.byte	0x02, 0x4a
	.zero		1
	.zero		1


	//----- nvinfo : EIATTR_EXIT_INSTR_OFFSETS
	.align		4
        /*0174*/ 	.byte	0x04, 0x1c
        /*0176*/ 	.short	(.L_328 - .L_327)


	//   ....[0]....
.L_327:
        /*0178*/ 	.word	0x00000080


	//   ....[1]....
        /*017c*/ 	.word	0x000000c0


	//   ....[2]....
        /*0180*/ 	.word	0x00003940


	//   ....[3]....
        /*0184*/ 	.word	0x00003990


	//----- nvinfo : EIATTR_MAX_THREADS
	.align		4
.L_328:
        /*0188*/ 	.byte	0x04, 0x05
        /*018a*/ 	.short	(.L_330 - .L_329)
.L_329:
        /*018c*/ 	.word	0x00000100
        /*0190*/ 	.word	0x00000001
        /*0194*/ 	.word	0x00000001


	//----- nvinfo : EIATTR_CRS_STACK_SIZE
	.align		4
.L_330:
        /*0198*/ 	.byte	0x04, 0x1e
        /*019a*/ 	.short	(.L_332 - .L_331)
.L_331:
        /*019c*/ 	.word	0x00000000


	//----- nvinfo : EIATTR_CBANK_PARAM_SIZE
	.align		4
.L_332:
        /*01a0*/ 	.byte	0x03, 0x19
        /*01a2*/ 	.short	0x001d


	//----- nvinfo : EIATTR_PARAM_CBANK
	.align		4
        /*01a4*/ 	.byte	0x04, 0x0a
        /*01a6*/ 	.short	(.L_334 - .L_333)
	.align		4
.L_333:
        /*01a8*/ 	.word	index@(.nv.constant0._ZN3cub18CUB_300001_SM_10006detail6reduce28DeviceReduceSingleTileKernelINS2_10policy_hubIijN4cuda3std3__44plusIiEEE10Policy1000EPiSC_iS9_iiNS7_10__identityEEEvT0_T1_T2_T3_T4_T6_)
        /*01ac*/ 	.short	0x0380
        /*01ae*/ 	.short	0x001d


	//----- nvinfo : EIATTR_SW_WAR
	.align		4
.L_334:
        /*01b0*/ 	.byte	0x04, 0x36
        /*01b2*/ 	.short	(.L_336 - .L_335)
.L_335:
        /*01b4*/ 	.word	0x00000008
.L_336:


//--------------------- .nv.info._ZN3cub18CUB_300001_SM_10006detail6reduce18DeviceReduceKernelINS2_10policy_hubIijN4cuda3std3__44plusIiEEE10Policy1000EN6thrust24THRUST_300001_SM_1000_NS6detail15normal_iteratorINSD_10device_ptrIiEEEEjS9_iNS7_10__identityEEEvT0_PT3_T1_NS0_13GridEvenShareISN_EET2_T4_ --------------------------
	.section	.nv.info._ZN3cub18CUB_300001_SM_10006detail6reduce18DeviceReduceKernelINS2_10policy_hubIijN4cuda3std3__44plusIiEEE10Policy1000EN6thrust24THRUST_300001_SM_1000_NS6detail15normal_iteratorINSD_10device_ptrIiEEEEjS9_iNS7_10__identityEEEvT0_PT3_T1_NS0_13GridEvenShareISN_EET2_T4_,"",@"SHT_CUDA_INFO"
	.sectionflags	@""
	.align	4


	//----- nvinfo : EIATTR_CUDA_API_VERSION
	.align		4
        /*0000*/ 	.byte	0x04, 0x37
        /*0002*/ 	.short	(.L_338 - .L_337)
.L_337:
        /*0004*/ 	.word	0x00000082


	//----- nvinfo : EIATTR_KPARAM_INFO
	.align		4
.L_338:
        /*0008*/ 	.byte	0x04, 0x17
        /*000a*/ 	.short	(.L_340 - .L_339)
.L_339:
        /*000c*/ 	.word	0x00000000
        /*0010*/ 	.short	0x0005
        /*0012*/ 	.short	0x003d
        /*0014*/ 	.byte	0x00, 0xf0, 0x05, 0x00


	//----- nvinfo : EIATTR_KPARAM_INFO
	.align		4
.L_340:
        /*0018*/ 	.byte	0x04, 0x17
        /*001a*/ 	.short	(.L_342 - .L_341)
.L_341:
        /*001c*/ 	.word	0x00000000
        /*0020*/ 	.short	0x0004
        /*0022*/ 	.short	0x003c
        /*0024*/ 	.byte	0x00, 0xf0, 0x05, 0x00


	//----- nvinfo : EIATTR_KPARAM_INFO
	.align		4
.L_342:
        /*0028*/ 	.byte	0x04, 0x17
        /*002a*/ 	.short	(.L_344 - .L_343)
.L_343:
        /*002c*/ 	.word	0x00000000
        /*0030*/ 	.short	0x0003
        /*0032*/ 	.short	0x0014
        /*0034*/ 	.byte	0x00, 0xf0, 0xa1, 0x00


	//----- nvinfo : EIATTR_KPARAM_INFO
	.align		4
.L_344:
        /*0038*/ 	.byte	0x04, 0x17
        /*003a*/ 	.short	(.L_346 - .L_345)
.L_345:
        /*003c*/ 	.word	0x00000000
        /*0040*/ 	.short	0x0002
        /*0042*/ 	.short	0x0010
        /*0044*/ 	.byte	0x00, 0xf0, 0x11, 0x00


	//----- nvinfo : EIATTR_KPARAM_INFO
	.align		4
.L_346:
        /*0048*/ 	.byte	0x04, 0x17
        /*004a*/ 	.short	(.L_348 - .L_347)
.L_347:
        /*004c*/ 	.word	0x00000000
        /*0050*/ 	.short	0x0001
        /*0052*/ 	.short	0x0008
        /*0054*/ 	.byte	0x00, 0xf5, 0x21, 0x00


	//----- nvinfo : EIATTR_KPARAM_INFO
	.align		4
.L_348:
        /*0058*/ 	.byte	0x04, 0x17
        /*005a*/ 	.short	(.L_350 - .L_349)
.L_349:
        /*005c*/ 	.word	0x00000000
        /*0060*/ 	.short	0x0000
        /*0062*/ 	.short	0x0000
        /*0064*/ 	.byte	0x00, 0xf0, 0x21, 0x00


	//----- nvinfo : EIATTR_SPARSE_MMA_MASK
	.align		4
.L_350:
        /*0068*/ 	.byte	0x03, 0x50
        /*006a*/ 	.short	0x0000


	//----- nvinfo : EIATTR_MAXREG_COUNT
	.align		4
        /*006c*/ 	.byte	0x03, 0x1b
        /*006e*/ 	.short	0x00ff


	//----- nvinfo : EIATTR_NUM_BARRIERS
	.align		4
        /*0070*/ 	.byte	0x02, 0x4c
        /*0072*/ 	.byte	0x01
	.zero		1


	//----- nvinfo : EIATTR_MERCURY_ISA_VERSION
	.align		4
        /*0074*/ 	.byte	0x03, 0x5f
        /*0076*/ 	.short	0x0101


	//----- nvinfo : EIATTR_COOP_GROUP_MASK_REGIDS
	.align		4
        /*0078*/ 	.byte	0x04, 0x29
        /*007a*/ 	.short	(.L_352 - .L_351)


	//   ....[0]....
.L_351:
        /*007c*/ 	.word	0xffffffff


	//   ....[1]....
        /*0080*/ 	.word	0xffffffff


	//   ....[2]....
        /*0084*/ 	.word	0xffffffff


	//   ....[3]....
        /*0088*/ 	.word	0xffffffff


	//   ....[4]....
        /*008c*/ 	.word	0xffffffff


	//   ....[5]....
        /*0090*/ 	.word	0xffffffff


	//   ....[6]....
        /*0094*/ 	.word	0xffffffff


	//   ....[7]....
        /*0098*/ 	.word	0xffffffff


	//   ....[8]....
        /*009c*/ 	.word	0xffffffff


	//   ....[9]....
        /*00a0*/ 	.word	0xffffffff


	//   ....[10]....
        /*00a4*/ 	.word	0xffffffff


	//   ....[11]....
        /*00a8*/ 	.word	0xffffffff


	//   ....[12]....
        /*00ac*/ 	.word	0xffffffff


	//   ....[13]....
        /*00b0*/ 	.word	0xffffffff


	//   ....[14]....
        /*00b4*/ 	.word	0xffffffff


	//----- nvinfo : EIATTR_COOP_GROUP_INSTR_OFFSETS
	.align		4
.L_352:
        /*00b8*/ 	.byte	0x04, 0x28
        /*00ba*/ 	.short	(.L_354 - .L_353)


	//   ....[0]....
.L_353:
        /*00bc*/ 	.word	0x00000b10


	//   ....[1]....
        /*00c0*/ 	.word	0x00000b70


	//   ....[2]....
        /*00c4*/ 	.word	0x00000bd0


	//   ....[3]....
        /*00c8*/ 	.word	0x00000c30


	//   ....[4]....
        /*00cc*/ 	.word	0x00000c90


	//   ....[5]....
        /*00d0*/ 	.word	0x00000e20


	//   ....[6]....
        /*00d4*/ 	.word	0x00000ec0


	//   ....[7]....
        /*00d8*/ 	.word	0x00000f20


	//   ....[8]....
        /*00dc*/ 	.word	0x00000f80


	//   ....[9]....
        /*00e0*/ 	.word	0x00000fe0


	//   ....[10]....
        /*00e4*/ 	.word	0x00002100


	//   ....[11]....
        /*00e8*/ 	.word	0x00002170


	//   ....[12]....
        /*00ec*/ 	.word	0x000021c0


	//   ....[13]....
        /*00f0*/ 	.word	0x00002210


	//   ....[14]....
        /*00f4*/ 	.word	0x00002280


	//----- nvinfo : EIATTR_VRC_CTA_INIT_COUNT
	.align		4
.L_354:
        /*00f8*/ 	.byte	0x02, 0x4a
	.zero		1
	.zero		1


	//----- nvinfo : EIATTR_EXIT_INSTR_OFFSETS
	.align		4
        /*00fc*/ 	.byte	0x04, 0x1c
        /*00fe*/ 	.short	(.L_356 - .L_355)


	//   ....[0]....
.L_355:
        /*0100*/ 	.word	0x000023b0


	//   ....[1]....
        /*0104*/ 	.word	0x000023f0


	//----- nvinfo : EIATTR_MAX_THREADS
	.align		4
.L_356:
        /*0108*/ 	.byte	0x04, 0x05
        /*010a*/ 	.short	(.L_358 - .L_357)
.L_357:
        /*010c*/ 	.word	0x00000100
        /*0110*/ 	.word	0x00000001
        /*0114*/ 	.word	0x00000001


	//----- nvinfo : EIATTR_CRS_STACK_SIZE
	.align		4
.L_358:
        /*0118*/ 	.byte	0x04, 0x1e
        /*011a*/ 	.short	(.L_360 - .L_359)
.L_359:
        /*011c*/ 	.word	0x00000000


	//----- nvinfo : EIATTR_CBANK_PARAM_SIZE
	.align		4
.L_360:
        /*0120*/ 	.byte	0x03, 0x19
        /*0122*/ 	.short	0x003e


	//----- nvinfo : EIATTR_PARAM_CBANK
	.align		4
        /*0124*/ 	.byte	0x04, 0x0a
        /*0126*/ 	.short	(.L_362 - .L_361)
	.align		4
.L_361:
        /*0128*/ 	.word	index@(.nv.constant0._ZN3cub18CUB_300001_SM_10006detail6reduce18DeviceReduceKernelINS2_10policy_hubIijN4cuda3std3__44plusIiEEE10Policy1000EN6thrust24THRUST_300001_SM_1000_NS6detail15normal_iteratorINSD_10device_ptrIiEEEEjS9_iNS7_10__identityEEEvT0_PT3_T1_NS0_13GridEvenShareISN_EET2_T4_)
        /*012c*/ 	.short	0x0380
        /*012e*/ 	.short	0x003e


	//----- nvinfo : EIATTR_SW_WAR
	.align		4
.L_362:
        /*0130*/ 	.byte	0x04, 0x36
        /*0132*/ 	.short	(.L_364 - .L_363)
.L_363:
        /*0134*/ 	.word	0x00000008
.L_364:


//--------------------- .nv.info._ZN3cub18CUB_300001_SM_10006detail6reduce28DeviceReduceSingleTileKernelINS2_10policy_hubIijN4cuda3std3__44plusIiEEE10Policy1000EN6thrust24THRUST_300001_SM_1000_NS6detail15normal_iteratorINSD_10device_ptrIiEEEEPijS9_iiNS7_10__identityEEEvT0_T1_T2_T3_T4_T6_ --------------------------
	.section	.nv.info._ZN3cub18CUB_300001_SM_10006detail6reduce28DeviceReduceSingleTileKernelINS2_10policy_hubIijN4cuda3std3__44plusIiEEE10Policy1000EN6thrust24THRUST_300001_SM_1000_NS6detail15normal_iteratorINSD_10device_ptrIiEEEEPijS9_iiNS7_10__identityEEEvT0_T1_T2_T3_T4_T6_,"",@"SHT_CUDA_INFO"
	.sectionflags	@""
	.align	4


	//----- nvinfo : EIATTR_CUDA_API_VERSION
	.align		4
        /*0000*/ 	.byte	0x04, 0x37
        /*0002*/ 	.short	(.L_366 - .L_365)
.L_365:
        /*0004*/ 	.word	0x00000082


	//----- nvinfo : EIATTR_KPARAM_INFO
	.align		4
.L_366:
        /*0008*/ 	.byte	0x04, 0x17
        /*000a*/ 	.short	(.L_368 - .L_367)
.L_367:
        /*000c*/ 	.word	0x00000000
        /*0010*/ 	.short	0x0005
        /*0012*/ 	.short	0x001c
        /*0014*/ 	.byte	0x00, 0xf0, 0x05, 0x00


	//----- nvinfo : EIATTR_KPARAM_INFO
	.align		4
.L_368:
        /*0018*/ 	.byte	0x04, 0x17
        /*001a*/ 	.short	(.L_370 - .L_369)
.L_369:
        /*001c*/ 	.word	0x00000000
        /*0020*/ 	.short	0x0004
        /*0022*/ 	.short	0x0018
        /*0024*/ 	.byte	0x00, 0xf0, 0x11, 0x00


	//----- nvinfo : EIATTR_KPARAM_INFO
	.align		4
.L_370:
        /*0028*/ 	.byte	0x04, 0x17
        /*002a*/ 	.short	(.L_372 - .L_371)
.L_371:
        /*002c*/ 	.word	0x00000000
        /*0030*/ 	.short	0x0003
        /*0032*/ 	.short	0x0014
        /*0034*/ 	.byte	0x00, 0xf0, 0x05, 0x00


	//----- nvinfo : EIATTR_KPARAM_INFO
	.align		4
.L_372:
        /*0038*/ 	.byte	0x04, 0x17
        /*003a*/ 	.short	(.L_374 - .L_373)
.L_373:
        /*003c*/ 	.word	0x00000000
        /*0040*/ 	.short	0x0002
        /*0042*/ 	.short	0x0010
        /*0044*/ 	.byte	0x00, 0xf0, 0x11, 0x00


	//----- nvinfo : EIATTR_KPARAM_INFO
	.align		4
.L_374:
        /*0048*/ 	.byte	0x04, 0x17
        /*004a*/ 	.short	(.L_376 - .L_375)
.L_375:
        /*004c*/ 	.word	0x00000000
        /*0050*/ 	.short	0x0001
        /*0052*/ 	.short	0x0008
        /*0054*/ 	.byte	0x00, 0xf5, 0x21, 0x00


	//----- nvinfo : EIATTR_KPARAM_INFO
	.align		4
.L_376:
        /*0058*/ 	.byte	0x04, 0x17
        /*005a*/ 	.short	(.L_378 - .L_377)
.L_377:
        /*005c*/ 	.word	0x00000000
        /*0060*/ 	.short	0x0000
        /*0062*/ 	.short	0x0000
        /*0064*/ 	.byte	0x00, 0xf0, 0x21, 0x00


	//----- nvinfo : EIATTR_SPARSE_MMA_MASK
	.align		4
.L_378:
        /*0068*/ 	.byte	0x03, 0x50
        /*006a*/ 	.short	0x0000


	//----- nvinfo : EIATTR_MAXREG_COUNT
	.align		4
        /*006c*/ 	.byte	0x03, 0x1b
        /*006e*/ 	.short	0x00ff


	//----- nvinfo : EIATTR_NUM_BARRIERS
	.align		4
        /*0070*/ 	.byte	0x02, 0x4c
        /*0072*/ 	.byte	0x01
	.zero		1


	//----- nvinfo : EIATTR_MERCURY_ISA_VERSION
	.align		4
        /*0074*/ 	.byte	0x03, 0x5f
        /*0076*/ 	.short	0x0101


	//----- nvinfo : EIATTR_COOP_GROUP_MASK_REGIDS
	.align		4
        /*0078*/ 	.byte	0x04, 0x29
        /*007a*/ 	.short	(.L_380 - .L_379)


	//   ....[0]....
.L_379:
        /*007c*/ 	.word	0xffffffff


	//   ....[1]....
        /*0080*/ 	.word	0xffffffff


	//   ....[2]....
        /*0084*/ 	.word	0xffffffff


	//   ....[3]....
        /*0088*/ 	.word	0xffffffff


	//   ....[4]....
        /*008c*/ 	.word	0xffffffff


	//   ....[5]....
        /*0090*/ 	.word	0xffffffff


	//   ....[6]....
        /*0094*/ 	.word	0xffffffff


	//   ....[7]....
        /*0098*/ 	.word	0xffffffff


	//   ....[8]....
        /*009c*/ 	.word	0xffffffff


	//   ....[9]....
        /*00a0*/ 	.word	0xffffffff


	//   ....[10]....
        /*00a4*/ 	.word	0xffffffff


	//   ....[11]....
        /*00a8*/ 	.word	0xffffffff


	//   ....[12]....
        /*00ac*/ 	.word	0xffffffff


	//   ....[13]....
        /*00b0*/ 	.word	0xffffffff


	//   ....[14]....
        /*00b4*/ 	.word	0xffffffff


	//----- nvinfo : EIATTR_COOP_GROUP_INSTR_OFFSETS
	.align		4
.L_380:
        /*00b8*/ 	.byte	0x04, 0x28
        /*00ba*/ 	.short	(.L_382 - .L_381)


	//   ....[0]....
.L_381:
        /*00bc*/ 	.word	0x00000830


	//   ....[1]....
        /*00c0*/ 	.word	0x00000890


	//   ....[2]....
        /*00c4*/ 	.word	0x000008f0


	//   ....[3]....
        /*00c8*/ 	.word	0x00000950


	//   ....[4]....
        /*00cc*/ 	.word	0x000009b0


	//   ....[5]....
        /*00d0*/ 	.word	0x00000b40


	//   ....[6]....
        /*00d4*/ 	.word	0x00000be0


	//   ....[7]....
        /*00d8*/ 	.word	0x00000c60


	//   ....[8]....
        /*00dc*/ 	.word	0x00000cc0


	//   ....[9]....
        /*00e0*/ 	.word	0x00000d00


	//   ....[10]....
        /*00e4*/ 	.word	0x00001cc0


	//   ....[11]....
        /*00e8*/ 	.word	0x00001d20


	//   ....[12]....
        /*00ec*/ 	.word	0x00001d80


	//   ....[13]....
        /*00f0*/ 	.word	0x00001de0


	//   ....[14]....
        /*00f4*/ 	.word	0x00001e40


	//----- nvinfo : EIATTR_VRC_CTA_INIT_COUNT
	.align		4
.L_382:
        /*00f8*/ 	.byte	0x02, 0x4a
	.zero		1
	.zero		1


	//----- nvinfo : EIATTR_EXIT_INSTR_OFFSETS
	.align		4
        /*00fc*/ 	.byte	0x04, 0x1c
        /*00fe*/ 	.short	(.L_384 - .L_383)


	//   ....[0]....
.L_383:
        /*0100*/ 	.word	0x00000080


	//   ....[1]....
        /*0104*/ 	.word	0x000000c0


	//   ....[2]....
        /*0108*/ 	.word	0x00001f60


	//   ....[3]....
        /*010c*/ 	.word	0x00001fb0


	//----- nvinfo : EIATTR_MAX_THREADS
	.align		4
.L_384:
        /*0110*/ 	.byte	0x04, 0x05
        /*0112*/ 	.short	(.L_386 - .L_385)
.L_385:
        /*0114*/ 	.word	0x00000100
        /*0118*/ 	.word	0x00000001
        /*011c*/ 	.word	0x00000001


	//----- nvinfo : EIATTR_CRS_STACK_SIZE
	.align		4
.L_386:
        /*0120*/ 	.byte	0x04, 0x1e
        /*0122*/ 	.short	(.L_388 - .L_387)
.L_387:
        /*0124*/ 	.word	0x00000000


	//----- nvinfo : EIATTR_CBANK_PARAM_SIZE
	.align		4
.L_388:
        /*0128*/ 	.byte	0x03, 0x19
        /*012a*/ 	.short	0x001d


	//----- nvinfo : EIATTR_PARAM_CBANK
	.align		4
        /*012c*/ 	.byte	0x04, 0x0a
        /*012e*/ 	.short	(.L_390 - .L_389)
	.align		4
.L_389:
        /*0130*/ 	.word	index@(.nv.constant0._ZN3cub18CUB_300001_SM_10006detail6reduce28DeviceReduceSingleTileKernelINS2_10policy_hubIijN4cuda3std3__44plusIiEEE10Policy1000EN6thrust24THRUST_300001_SM_1000_NS6detail15normal_iteratorINSD_10device_ptrIiEEEEPijS9_iiNS7_10__identityEEEvT0_T1_T2_T3_T4_T6_)
        /*0134*/ 	.short	0x0380
        /*0136*/ 	.short	0x001d


	//----- nvinfo : EIATTR_SW_WAR
	.align		4
.L_390:
        /*0138*/ 	.byte	0x04, 0x36
        /*013a*/ 	.short	(.L_392 - .L_391)
.L_391:
        /*013c*/ 	.word	0x00000008
.L_392:


//--------------------- .nv.info._ZN3cub18CUB_300001_SM_10006detail8for_each13static_kernelINS2_12policy_hub_t12policy_500_tElN6thrust24THRUST_300001_SM_1000_NS8cuda_cub10__tabulate7functorINS7_6detail15normal_iteratorINS7_10device_ptrIiEEEENS7_6system6detail7generic6detail22compute_sequence_valueIivEElEEEEvT0_T1_ --------------------------
	.section	.nv.info._ZN3cub18CUB_300001_SM_10006detail8for_each13static_kernelINS2_12policy_hub_t12policy_500_tElN6thrust24THRUST_300001_SM_1000_NS8cuda_cub10__tabulate7functorINS7_6detail15normal_iteratorINS7_10device_ptrIiEEEENS7_6system6detail7generic6detail22compute_sequence_valueIivEElEEEEvT0_T1_,"",@"SHT_CUDA_INFO"
	.sectionflags	@""
	.align	4


	//----- nvinfo : EIATTR_CUDA_API_VERSION
	.align		4
        /*0000*/ 	.byte	0x04, 0x37
        /*0002*/ 	.short	(.L_394 - .L_393)
.L_393:
        /*0004*/ 	.word	0x00000082


	//----- nvinfo : EIATTR_KPARAM_INFO
	.align		4
.L_394:
        /*0008*/ 	.byte	0x04, 0x17
        /*000a*/ 	.short	(.L_396 - .L_395)
.L_395:
        /*000c*/ 	.word	0x00000000
        /*0010*/ 	.short	0x0001
        /*0012*/ 	.short	0x0008
        /*0014*/ 	.byte	0x00, 0xf0, 0x41, 0x00


	//----- nvinfo : EIATTR_KPARAM_INFO
	.align		4
.L_396:
        /*0018*/ 	.byte	0x04, 0x17
        /*001a*/ 	.short	(.L_398 - .L_397)
.L_397:
        /*001c*/ 	.word	0x00000000
        /*0020*/ 	.short	0x0000
        /*0022*/ 	.short	0x0000
        /*0024*/ 	.byte	0x00, 0xf0, 0x21, 0x00


	//----- nvinfo : EIATTR_SPARSE_MMA_MASK
	.align		4
.L_398:
        /*0028*/ 	.byte	0x03, 0x50
        /*002a*/ 	.short	0x0000


	//----- nvinfo : EIATTR_MAXREG_COUNT
	.align		4
        /*002c*/ 	.byte	0x03, 0x1b
        /*002e*/ 	.short	0x00ff


	//----- nvinfo : EIATTR_MERCURY_ISA_VERSION
	.align		4
        /*0030*/ 	.byte	0x03, 0x5f
        /*0032*/ 	.short	0x0101


	//----- nvinfo : EIATTR_VRC_CTA_INIT_COUNT
	.align		4
        /*0034*/ 	.byte	0x02, 0x4a
	.zero		1
	.zero		1


	//----- nvinfo : EIATTR_EXIT_INSTR_OFFSETS
	.align		4
        /*0038*/ 	.byte	0x04, 0x1c
        /*003a*/ 	.short	(.L_400 - .L_399)


	//   ....[0]....
.L_399:
        /*003c*/ 	.word	0x00000160


	//   ....[1]....
        /*0040*/ 	.word	0x000002b0


	//   ....[2]....
        /*0044*/ 	.word	0x00000340


	//----- nvinfo : EIATTR_MAX_THREADS
	.align		4
.L_400:
        /*0048*/ 	.byte	0x04, 0x05
        /*004a*/ 	.short	(.L_402 - .L_401)
.L_401:
        /*004c*/ 	.word	0x00000100
        /*0050*/ 	.word	0x00000001
        /*0054*/ 	.word	0x00000001


	//----- nvinfo : EIATTR_CRS_STACK_SIZE
	.align		4
.L_402:
        /*0058*/ 	.byte	0x04, 0x1e
        /*005a*/ 	.short	(.L_404 - .L_403)
.L_403:
        /*005c*/ 	.word	0x00000000


	//----- nvinfo : EIATTR_CBANK_PARAM_SIZE
	.align		4
.L_404:
        /*0060*/ 	.byte	0x03, 0x19
        /*0062*/ 	.short	0x0018


	//----- nvinfo : EIATTR_PARAM_CBANK
	.align		4
        /*0064*/ 	.byte	0x04, 0x0a
        /*0066*/ 	.short	(.L_406 - .L_405)
	.align		4
.L_405:
        /*0068*/ 	.word	index@(.nv.constant0._ZN3cub18CUB_300001_SM_10006detail8for_each13static_kernelINS2_12policy_hub_t12policy_500_tElN6thrust24THRUST_300001_SM_1000_NS8cuda_cub10__tabulate7functorINS7_6detail15normal_iteratorINS7_10device_ptrIiEEEENS7_6system6detail7generic6detail22compute_sequence_valueIivEElEEEEvT0_T1_)
        /*006c*/ 	.short	0x0380
        /*006e*/ 	.short	0x0018


	//----- nvinfo : EIATTR_SW_WAR
	.align		4
.L_406:
        /*0070*/ 	.byte	0x04, 0x36
        /*0072*/ 	.short	(.L_408 - .L_407)
.L_407:
        /*0074*/ 	.word	0x00000008
.L_408:


//--------------------- .nv.info._ZN3cub18CUB_300001_SM_10006detail8for_each13static_kernelINS2_12policy_hub_t12policy_500_tEmN6thrust24THRUST_300001_SM_1000_NS8cuda_cub20__uninitialized_fill7functorINS7_10device_ptrIiEEiEEEEvT0_T1_ --------------------------
	.section	.nv.info._ZN3cub18CUB_300001_SM_10006detail8for_each13static_kernelINS2_12policy_hub_t12policy_500_tEmN6thrust24THRUST_300001_SM_1000_NS8cuda_cub20__uninitialized_fill7functorINS7_10device_ptrIiEEiEEEEvT0_T1_,"",@"SHT_CUDA_INFO"
	.sectionflags	@""
	.align	4


	//----- nvinfo : EIATTR_CUDA_API_VERSION
	.align		4
        /*0000*/ 	.byte	0x04, 0x37
        /*0002*/ 	.short	(.L_410 - .L_409)
.L_409:
        /*0004*/ 	.word	0x00000082


	//----- nvinfo : EIATTR_KPARAM_INFO
	.align		4
.L_410:
        /*0008*/ 	.byte	0x04, 0x17
        /*000a*/ 	.short	(.L_412 - .L_411)
.L_411:
        /*000c*/ 	.word	0x00000000
        /*0010*/ 	.short	0x0001
        /*0012*/ 	.short	0x0008
        /*0014*/ 	.byte	0x00, 0xf0, 0x41, 0x00


	//----- nvinfo : EIATTR_KPARAM_INFO
	.align		4
.L_412:
        /*0018*/ 	.byte	0x04, 0x17
        /*001a*/ 	.short	(.L_414 - .L_413)
.L_413:
        /*001c*/ 	.word	0x00000000
        /*0020*/ 	.short	0x0000
        /*0022*/ 	.short	0x0000
        /*0024*/ 	.byte	0x00, 0xf0, 0x21, 0x00


	//----- nvinfo : EIATTR_SPARSE_MMA_MASK
	.align		4
.L_414:
        /*0028*/ 	.byte	0x03, 0x50
        /*002a*/ 	.short	0x0000


	//----- nvinfo : EIATTR_MAXREG_COUNT
	.align		4
        /*002c*/ 	.byte	0x03, 0x1b
        /*002e*/ 	.short	0x00ff


	//----- nvinfo : EIATTR_MERCURY_ISA_VERSION
	.align		4
        /*0030*/ 	.byte	0x03, 0x5f
        /*0032*/ 	.short	0x0101


	//----- nvinfo : EIATTR_VRC_CTA_INIT_COUNT
	.align		4
        /*0034*/ 	.byte	0x02, 0x4a
	.zero		1
	.zero		1


	//----- nvinfo : EIATTR_EXIT_INSTR_OFFSETS
	.align		4
        /*0038*/ 	.byte	0x04, 0x1c
        /*003a*/ 	.short	(.L_416 - .L_415)


	//   ....[0]....
.L_415:
        /*003c*/ 	.word	0x00000130


	//   ....[1]....
        /*0040*/ 	.word	0x00000230


	//   ....[2]....
        /*0044*/ 	.word	0x00000260


	//----- nvinfo : EIATTR_MAX_THREADS
	.align		4
.L_416:
        /*0048*/ 	.byte	0x04, 0x05
        /*004a*/ 	.short	(.L_418 - .L_417)
.L_417:
        /*004c*/ 	.word	0x00000100
        /*0050*/ 	.word	0x00000001
        /*0054*/ 	.word	0x00000001


	//----- nvinfo : EIATTR_CBANK_PARAM_SIZE
	.align		4
.L_418:
        /*0058*/ 	.byte	0x03, 0x19
        /*005a*/ 	.short	0x0018


	//----- nvinfo : EIATTR_PARAM_CBANK
	.align		4
        /*005c*/ 	.byte	0x04, 0x0a
        /*005e*/ 	.short	(.L_420 - .L_419)
	.align		4
.L_419:
        /*0060*/ 	.word	index@(.nv.constant0._ZN3cub18CUB_300001_SM_10006detail8for_each13static_kernelINS2_12policy_hub_t12policy_500_tEmN6thrust24THRUST_300001_SM_1000_NS8cuda_cub20__uninitialized_fill7functorINS7_10device_ptrIiEEiEEEEvT0_T1_)
        /*0064*/ 	.short	0x0380
        /*0066*/ 	.short	0x0018


	//----- nvinfo : EIATTR_SW_WAR
	.align		4
.L_420:
        /*0068*/ 	.byte	0x04, 0x36
        /*006a*/ 	.short	(.L_422 - .L_421)
.L_421:
        /*006c*/ 	.word	0x00000008
.L_422:


//--------------------- .nv.info._ZN3cub18CUB_300001_SM_10006detail11EmptyKernelIvEEvv --------------------------
	.section	.nv.info._ZN3cub18CUB_300001_SM_10006detail11EmptyKernelIvEEvv,"",@"SHT_CUDA_INFO"
	.sectionflags	@""
	.align	4


	//----- nvinfo : EIATTR_CUDA_API_VERSION
	.align		4
        /*0000*/ 	.byte	0x04, 0x37
        /*0002*/ 	.short	(.L_424 - .L_423)
.L_423:
        /*0004*/ 	.word	0x00000082


	//----- nvinfo : EIATTR_SPARSE_MMA_MASK
	.align		4
.L_424:
        /*0008*/ 	.byte	0x03, 0x50
        /*000a*/ 	.short	0x0000


	//----- nvinfo : EIATTR_MAXREG_COUNT
	.align		4
        /*000c*/ 	.byte	0x03, 0x1b
        /*000e*/ 	.short	0x00ff


	//----- nvinfo : EIATTR_MERCURY_ISA_VERSION
	.align		4
        /*0010*/ 	.byte	0x03, 0x5f
        /*0012*/ 	.short	0x0101


	//----- nvinfo : EIATTR_VRC_CTA_INIT_COUNT
	.align		4
        /*0014*/ 	.byte	0x02, 0x4a
	.zero		1
	.zero		1


	//----- nvinfo : EIATTR_EXIT_INSTR_OFFSETS
	.align		4
        /*0018*/ 	.byte	0x04, 0x1c
        /*001a*/ 	.short	(.L_426 - .L_425)


	//   ....[0]....
.L_425:
        /*001c*/ 	.word	0x00000010


	//----- nvinfo : EIATTR_SW_WAR
	.align		4
.L_426:
        /*0020*/ 	.byte	0x04, 0x36
        /*0022*/ 	.short	(.L_428 - .L_427)
.L_427:
        /*0024*/ 	.word	0x00000008
.L_428:


//--------------------- .nv.info._Z21pointer_jumper_kerneliPiS_ --------------------------
	.section	.nv.info._Z21pointer_jumper_kerneliPiS_,"",@"SHT_CUDA_INFO"
	.sectionflags	@""
	.align	4


	//----- nvinfo : EIATTR_CUDA_API_VERSION
	.align		4
        /*0000*/ 	.byte	0x04, 0x37
        /*0002*/ 	.short	(.L_430 - .L_429)
.L_429:
        /*0004*/ 	.word	0x00000082


	//----- nvinfo : EIATTR_KPARAM_INFO
	.align		4
.L_430:
        /*0008*/ 	.byte	0x04, 0x17
        /*000a*/ 	.short	(.L_432 - .L_431)
.L_431:
        /*000c*/ 	.word	0x00000000
        /*0010*/ 	.short	0x0002
        /*0012*/ 	.short	0x0010
        /*0014*/ 	.byte	0x00, 0xf5, 0x21, 0x00


	//----- nvinfo : EIATTR_KPARAM_INFO
	.align		4
.L_432:
        /*0018*/ 	.byte	0x04, 0x17
        /*001a*/ 	.short	(.L_434 - .L_433)
.L_433:
        /*001c*/ 	.word	0x00000000
        /*0020*/ 	.short	0x0001
        /*0022*/ 	.short	0x0008
        /*0024*/ 	.byte	0x00, 0xf5, 0x21, 0x00


	//----- nvinfo : EIATTR_KPARAM_INFO
	.align		4
.L_434:
        /*0028*/ 	.byte	0x04, 0x17
        /*002a*/ 	.short	(.L_436 - .L_435)
.L_435:
        /*002c*/ 	.word	0x00000000
        /*0030*/ 	.short	0x0000
        /*0032*/ 	.short	0x0000
        /*0034*/ 	.byte	0x00, 0xf0, 0x11, 0x00


	//----- nvinfo : EIATTR_SPARSE_MMA_MASK
	.align		4
.L_436:
        /*0038*/ 	.byte	0x03, 0x50
        /*003a*/ 	.short	0x0000


	//----- nvinfo : EIATTR_MAXREG_COUNT
	.align		4
        /*003c*/ 	.byte	0x03, 0x1b
        /*003e*/ 	.short	0x00ff


	//----- nvinfo : EIATTR_MERCURY_ISA_VERSION
	.align		4
        /*0040*/ 	.byte	0x03, 0x5f
        /*0042*/ 	.short	0x0101


	//----- nvinfo : EIATTR_VRC_CTA_INIT_COUNT
	.align		4
        /*0044*/ 	.byte	0x02, 0x4a
	.zero		1
	.zero		1


	//----- nvinfo : EIATTR_EXIT_INSTR_OFFSETS
	.align		4
        /*0048*/ 	.byte	0x04, 0x1c
        /*004a*/ 	.short	(.L_438 - .L_437)


	//   ....[0]....
.L_437:
        /*004c*/ 	.word	0x00000070


	//   ....[1]....
        /*0050*/ 	.word	0x00000550


	//   ....[2]....
        /*0054*/ 	.word	0x00000590


	//----- nvinfo : EIATTR_CBANK_PARAM_SIZE
	.align		4
.L_438:
        /*0058*/ 	.byte	0x03, 0x19
        /*005a*/ 	.short	0x0018


	//----- nvinfo : EIATTR_PARAM_CBANK
	.align		4
        /*005c*/ 	.byte	0x04, 0x0a
        /*005e*/ 	.short	(.L_440 - .L_439)
	.align		4
.L_439:
        /*0060*/ 	.word	index@(.nv.constant0._Z21pointer_jumper_kerneliPiS_)
        /*0064*/ 	.short	0x0380
        /*0066*/ 	.short	0x0018


	//----- nvinfo : EIATTR_SW_WAR
	.align		4
.L_440:
        /*0068*/ 	.byte	0x04, 0x36
        /*006a*/ 	.short	(.L_442 - .L_441)
.L_441:
        /*006c*/ 	.word	0x00000008
.L_442:


//--------------------- .nv.info._Z19edge_updater_kerneliPiS_S_ --------------------------
	.section	.nv.info._Z19edge_updater_kerneliPiS_S_,"",@"SHT_CUDA_INFO"
	.sectionflags	@""
	.align	4


	//----- nvinfo : EIATTR_CUDA_API_VERSION
	.align		4
        /*0000*/ 	.byte	0x04, 0x37
        /*0002*/ 	.short	(.L_444 - .L_443)
.L_443:
        /*0004*/ 	.word	0x00000082


	//----- nvinfo : EIATTR_KPARAM_INFO
	.align		4
.L_444:
        /*0008*/ 	.byte	0x04, 0x17
        /*000a*/ 	.short	(.L_446 - .L_445)
.L_445:
        /*000c*/ 	.word	0x00000000
        /*0010*/ 	.short	0x0003
        /*0012*/ 	.short	0x0018
        /*0014*/ 	.byte	0x00, 0xf5, 0x21, 0x00


	//----- nvinfo : EIATTR_KPARAM_INFO
	.align		4
.L_446:
        /*0018*/ 	.byte	0x04, 0x17
        /*001a*/ 	.short	(.L_448 - .L_447)
.L_447:
        /*001c*/ 	.word	0x00000000
        /*0020*/ 	.short	0x0002
        /*0022*/ 	.short	0x0010
        /*0024*/ 	.byte	0x00, 0xf5, 0x21, 0x00


	//----- nvinfo : EIATTR_KPARAM_INFO
	.align		4
.L_448:
        /*0028*/ 	.byte	0x04, 0x17
        /*002a*/ 	.short	(.L_450 - .L_449)
.L_449:
        /*002c*/ 	.word	0x00000000
        /*0030*/ 	.short	0x0001
        /*0032*/ 	.short	0x0008
        /*0034*/ 	.byte	0x00, 0xf5, 0x21, 0x00


	//----- nvinfo : EIATTR_KPARAM_INFO
	.align		4
.L_450:
        /*0038*/ 	.byte	0x04, 0x17
        /*003a*/ 	.short	(.L_452 - .L_451)
.L_451:
        /*003c*/ 	.word	0x00000000
        /*0040*/ 	.short	0x0000
        /*0042*/ 	.short	0x0000
        /*0044*/ 	.byte	0x00, 0xf0, 0x11, 0x00


	//----- nvinfo : EIATTR_SPARSE_MMA_MASK
	.align		4
.L_452:
        /*0048*/ 	.byte	0x03, 0x50
        /*004a*/ 	.short	0x0000


	//----- nvinfo : EIATTR_MAXREG_COUNT
	.align		4
        /*004c*/ 	.byte	0x03, 0x1b
        /*004e*/ 	.short	0x00ff


	//----- nvinfo : EIATTR_MERCURY_ISA_VERSION
	.align		4
        /*0050*/ 	.byte	0x03, 0x5f
        /*0052*/ 	.short	0x0101


	//----- nvinfo : EIATTR_VRC_CTA_INIT_COUNT
	.align		4
        /*0054*/ 	.byte	0x02, 0x4a
	.zero		1
	.zero		1


	//----- nvinfo : EIATTR_EXIT_INSTR_OFFSETS
	.align		4
        /*0058*/ 	.byte	0x04, 0x1c
        /*005a*/ 	.short	(.L_454 - .L_453)


	//   ....[0]....
.L_453:
        /*005c*/ 	.word	0x00000080


	//   ....[1]....
        /*0060*/ 	.word	0x00000150


	//   ....[2]....
        /*0064*/ 	.word	0x00000210


	//----- nvinfo : EIATTR_CBANK_PARAM_SIZE
	.align		4
.L_454:
        /*0068*/ 	.byte	0x03, 0x19
        /*006a*/ 	.short	0x0020


	//----- nvinfo : EIATTR_PARAM_CBANK
	.align		4
        /*006c*/ 	.byte	0x04, 0x0a
        /*006e*/ 	.short	(.L_456 - .L_455)
	.align		4
.L_455:
        /*0070*/ 	.word	index@(.nv.constant0._Z19edge_updater_kerneliPiS_S_)
        /*0074*/ 	.short	0x0380
        /*0076*/ 	.short	0x0020


	//----- nvinfo : EIATTR_SW_WAR
	.align		4
.L_456:
        /*0078*/ 	.byte	0x04, 0x36
        /*007a*/ 	.short	(.L_458 - .L_457)
.L_457:
        /*007c*/ 	.word	0x00000008
.L_458:


//--------------------- .nv.info._Z20edge_director_kernelibPiS_ --------------------------
	.section	.nv.info._Z20edge_director_kernelibPiS_,"",@"SHT_CUDA_INFO"
	.sectionflags	@""
	.align	4


	//----- nvinfo : EIATTR_CUDA_API_VERSION
	.align		4
        /*0000*/ 	.byte	0x04, 0x37
        /*0002*/ 	.short	(.L_460 - .L_459)
.L_459:
        /*0004*/ 	.word	0x00000082


	//----- nvinfo : EIATTR_KPARAM_INFO
	.align		4
.L_460:
        /*0008*/ 	.byte	0x04, 0x17
        /*000a*/ 	.short	(.L_462 - .L_461)
.L_461:
        /*000c*/ 	.word	0x00000000
        /*0010*/ 	.short	0x0003
        /*0012*/ 	.short	0x0010
        /*0014*/ 	.byte	0x00, 0xf5, 0x21, 0x00


	//----- nvinfo : EIATTR_KPARAM_INFO
	.align		4
.L_462:
        /*0018*/ 	.byte	0x04, 0x17
        /*001a*/ 	.short	(.L_464 - .L_463)
.L_463:
        /*001c*/ 	.word	0x00000000
        /*0020*/ 	.short	0x0002
        /*0022*/ 	.short	0x0008
        /*0024*/ 	.byte	0x00, 0xf5, 0x21, 0x00


	//----- nvinfo : EIATTR_KPARAM_INFO
	.align		4
.L_464:
        /*0028*/ 	.byte	0x04, 0x17
        /*002a*/ 	.short	(.L_466 - .L_465)
.L_465:
        /*002c*/ 	.word	0x00000000
        /*0030*/ 	.short	0x0001
        /*0032*/ 	.short	0x0004
        /*0034*/ 	.byte	0x00, 0xf0, 0x05, 0x00


	//----- nvinfo : EIATTR_KPARAM_INFO
	.align		4
.L_466:
        /*0038*/ 	.byte	0x04, 0x17
        /*003a*/ 	.short	(.L_468 - .L_467)
.L_467:
        /*003c*/ 	.word	0x00000000
        /*0040*/ 	.short	0x0000
        /*0042*/ 	.short	0x0000
        /*0044*/ 	.byte	0x00, 0xf0, 0x11, 0x00


	//----- nvinfo : EIATTR_SPARSE_MMA_MASK
	.align		4
.L_468:
        /*0048*/ 	.byte	0x03, 0x50
        /*004a*/ 	.short	0x0000


	//----- nvinfo : EIATTR_MAXREG_COUNT
	.align		4
        /*004c*/ 	.byte	0x03, 0x1b
        /*004e*/ 	.short	0x00ff


	//----- nvinfo : EIATTR_MERCURY_ISA_VERSION
	.align		4
        /*0050*/ 	.byte	0x03, 0x5f
        /*0052*/ 	.short	0x0101


	//----- nvinfo : EIATTR_VRC_CTA_INIT_COUNT
	.align		4
        /*0054*/ 	.byte	0x02, 0x4a
	.zero		1
	.zero		1


	//----- nvinfo : EIATTR_EXIT_INSTR_OFFSETS
	.align		4
        /*0058*/ 	.byte	0x04, 0x1c
        /*005a*/ 	.short	(.L_470 - .L_469)


	//   ....[0]....
.L_469:
        /*005c*/ 	.word	0x00000080


	//   ....[1]....
        /*0060*/ 	.word	0x00000160


	//   ....[2]....
        /*0064*/ 	.word	0x00000190


	//   ....[3]....
        /*0068*/ 	.word	0x000001d0


	//----- nvinfo : EIATTR_CBANK_PARAM_SIZE
	.align		4
.L_470:
        /*006c*/ 	.byte	0x03, 0x19
        /*006e*/ 	.short	0x0018


	//----- nvinfo : EIATTR_PARAM_CBANK
	.align		4
        /*0070*/ 	.byte	0x04, 0x0a
        /*0072*/ 	.short	(.L_472 - .L_471)
	.align		4
.L_471:
        /*0074*/ 	.word	index@(.nv.constant0._Z20edge_director_kernelibPiS_)
        /*0078*/ 	.short	0x0380
        /*007a*/ 	.short	0x0018


	//----- nvinfo : EIATTR_SW_WAR
	.align		4
.L_472:
        /*007c*/ 	.byte	0x04, 0x36
        /*007e*/ 	.short	(.L_474 - .L_473)
.L_473:
        /*0080*/ 	.word	0x00000008
.L_474:


//--------------------- .nv.info._Z17edge_maker_kerneliPiS_S_ --------------------------
	.section	.nv.info._Z17edge_maker_kerneliPiS_S_,"",@"SHT_CUDA_INFO"
	.sectionflags	@""
	.align	4


	//----- nvinfo : EIATTR_CUDA_API_VERSION
	.align		4
        /*0000*/ 	.byte	0x04, 0x37
        /*0002*/ 	.short	(.L_476 - .L_475)
.L_475:
        /*0004*/ 	.word	0x00000082


	//----- nvinfo : EIATTR_KPARAM_INFO
	.align		4
.L_476:
        /*0008*/ 	.byte	0x04, 0x17
        /*000a*/ 	.short	(.L_478 - .L_477)
.L_477:
        /*000c*/ 	.word	0x00000000
        /*0010*/ 	.short	0x0003
        /*0012*/ 	.short	0x0018
        /*0014*/ 	.byte	0x00, 0xf5, 0x21, 0x00


	//----- nvinfo : EIATTR_KPARAM_INFO
	.align		4
.L_478:
        /*0018*/ 	.byte	0x04, 0x17
        /*001a*/ 	.short	(.L_480 - .L_479)
.L_479:
        /*001c*/ 	.word	0x00000000
        /*0020*/ 	.short	0x0002
        /*0022*/ 	.short	0x0010
        /*0024*/ 	.byte	0x00, 0xf5, 0x21, 0x00


	//----- nvinfo : EIATTR_KPARAM_INFO
	.align		4
.L_480:
        /*0028*/ 	.byte	0x04, 0x17
        /*002a*/ 	.short	(.L_482 - .L_481)
.L_481:
        /*002c*/ 	.word	0x00000000
        /*0030*/ 	.short	0x0001
        /*0032*/ 	.short	0x0008
        /*0034*/ 	.byte	0x00, 0xf5, 0x21, 0x00


	//----- nvinfo : EIATTR_KPARAM_INFO
	.align		4
.L_482:
        /*0038*/ 	.byte	0x04, 0x17
        /*003a*/ 	.short	(.L_484 - .L_483)
.L_483:
        /*003c*/ 	.word	0x00000000
        /*0040*/ 	.short	0x0000
        /*0042*/ 	.short	0x0000
        /*0044*/ 	.byte	0x00, 0xf0, 0x11, 0x00


	//----- nvinfo : EIATTR_SPARSE_MMA_MASK
	.align		4
.L_484:
        /*0048*/ 	.byte	0x03, 0x50
        /*004a*/ 	.short	0x0000


	//----- nvinfo : EIATTR_MAXREG_COUNT
	.align		4
        /*004c*/ 	.byte	0x03, 0x1b
        /*004e*/ 	.short	0x00ff


	//----- nvinfo : EIATTR_MERCURY_ISA_VERSION
	.align		4
        /*0050*/ 	.byte	0x03, 0x5f
        /*0052*/ 	.short	0x0101


	//----- nvinfo : EIATTR_VRC_CTA_INIT_COUNT
	.align		4
        /*0054*/ 	.byte	0x02, 0x4a
	.zero		1
	.zero		1


	//----- nvinfo : EIATTR_EXIT_INSTR_OFFSETS
	.align		4
        /*0058*/ 	.byte	0x04, 0x1c
        /*005a*/ 	.short	(.L_486 - .L_485)


	//   ....[0]....
.L_485:
        /*005c*/ 	.word	0x00000080


	//   ....[1]....
        /*0060*/ 	.word	0x00000190


	//----- nvinfo : EIATTR_CBANK_PARAM_SIZE
	.align		4
.L_486:
        /*0064*/ 	.byte	0x03, 0x19
        /*0066*/ 	.short	0x0020


	//----- nvinfo : EIATTR_PARAM_CBANK
	.align		4
        /*0068*/ 	.byte	0x04, 0x0a
        /*006a*/ 	.short	(.L_488 - .L_487)
	.align		4
.L_487:
        /*006c*/ 	.word	index@(.nv.constant0._Z17edge_maker_kerneliPiS_S_)
        /*0070*/ 	.short	0x0380
        /*0072*/ 	.short	0x0020


	//----- nvinfo : EIATTR_SW_WAR
	.align		4
.L_488:
        /*0074*/ 	.byte	0x04, 0x36
        /*0076*/ 	.short	(.L_490 - .L_489)
.L_489:
        /*0078*/ 	.word	0x00000008
.L_490:


//--------------------- .nv.info._Z18dir_counter_kerneliPiS_S_ --------------------------
	.section	.nv.info._Z18dir_counter_kerneliPiS_S_,"",@"SHT_CUDA_INFO"
	.sectionflags	@""
	.align	4


	//----- nvinfo : EIATTR_CUDA_API_VERSION
	.align		4
        /*0000*/ 	.byte	0x04, 0x37
        /*0002*/ 	.short	(.L_492 - .L_491)
.L_491:
        /*0004*/ 	.word	0x00000082


	//----- nvinfo : EIATTR_KPARAM_INFO
	.align		4
.L_492:
        /*0008*/ 	.byte	0x04, 0x17
        /*000a*/ 	.short	(.L_494 - .L_493)
.L_493:
        /*000c*/ 	.word	0x00000000
        /*0010*/ 	.short	0x0003
        /*0012*/ 	.short	0x0018
        /*0014*/ 	.byte	0x00, 0xf5, 0x21, 0x00


	//----- nvinfo : EIATTR_KPARAM_INFO
	.align		4
.L_494:
        /*0018*/ 	.byte	0x04, 0x17
        /*001a*/ 	.short	(.L_496 - .L_495)
.L_495:
        /*001c*/ 	.word	0x00000000
        /*0020*/ 	.short	0x0002
        /*0022*/ 	.short	0x0010
        /*0024*/ 	.byte	0x00, 0xf5, 0x21, 0x00


	//----- nvinfo : EIATTR_KPARAM_INFO
	.align		4
.L_496:
        /*0028*/ 	.byte	0x04, 0x17
        /*002a*/ 	.short	(.L_498 - .L_497)
.L_497:
        /*002c*/ 	.word	0x00000000
        /*0030*/ 	.short	0x0001
        /*0032*/ 	.short	0x0008
        /*0034*/ 	.byte	0x00, 0xf5, 0x21, 0x00


	//----- nvinfo : EIATTR_KPARAM_INFO
	.align		4
.L_498:
        /*0038*/ 	.byte	0x04, 0x17
        /*003a*/ 	.short	(.L_500 - .L_499)
.L_499:
        /*003c*/ 	.word	0x00000000
        /*0040*/ 	.short	0x0000
        /*0042*/ 	.short	0x0000
        /*0044*/ 	.byte	0x00, 0xf0, 0x11, 0x00


	//----- nvinfo : EIATTR_SPARSE_MMA_MASK
	.align		4
.L_500:
        /*0048*/ 	.byte	0x03, 0x50
        /*004a*/ 	.short	0x0000


	//----- nvinfo : EIATTR_MAXREG_COUNT
	.align		4
        /*004c*/ 	.byte	0x03, 0x1b
        /*004e*/ 	.short	0x00ff


	//----- nvinfo : EIATTR_MERCURY_ISA_VERSION
	.align		4
        /*0050*/ 	.byte	0x03, 0x5f
        /*0052*/ 	.short	0x0101


	//----- nvinfo : EIATTR_VRC_CTA_INIT_COUNT
	.align		4
        /*0054*/ 	.byte	0x02, 0x4a
	.zero		1
	.zero		1


	//----- nvinfo : EIATTR_EXIT_INSTR_OFFSETS
	.align		4
        /*0058*/ 	.byte	0x04, 0x1c
        /*005a*/ 	.short	(.L_502 - .L_501)


	//   ....[0]....
.L_501:
        /*005c*/ 	.word	0x00000070


	//   ....[1]....
        /*0060*/ 	.word	0x00000130


	//   ....[2]....
        /*0064*/ 	.word	0x00000180


	//----- nvinfo : EIATTR_CBANK_PARAM_SIZE
	.align		4
.L_502:
        /*0068*/ 	.byte	0x03, 0x19
        /*006a*/ 	.short	0x0020


	//----- nvinfo : EIATTR_PARAM_CBANK
	.align		4
        /*006c*/ 	.byte	0x04, 0x0a
        /*006e*/ 	.short	(.L_504 - .L_503)
	.align		4
.L_503:
        /*0070*/ 	.word	index@(.nv.constant0._Z18dir_counter_kerneliPiS_S_)
        /*0074*/ 	.short	0x0380
        /*0076*/ 	.short	0x0020


	//----- nvinfo : EIATTR_SW_WAR
	.align		4
.L_504:
        /*0078*/ 	.byte	0x04, 0x36
        /*007a*/ 	.short	(.L_506 - .L_505)
.L_505:
        /*007c*/ 	.word	0x00000008
.L_506:


//--------------------- .nv.info._Z19edge_doubler_kerneliPi --------------------------
	.section	.nv.info._Z19edge_doubler_kerneliPi,"",@"SHT_CUDA_INFO"
	.sectionflags	@""
	.align	4


	//----- nvinfo : EIATTR_CUDA_API_VERSION
	.align		4
        /*0000*/ 	.byte	0x04, 0x37
        /*0002*/ 	.short	(.L_508 - .L_507)
.L_507:
        /*0004*/ 	.word	0x00000082


	//----- nvinfo : EIATTR_KPARAM_INFO
	.align		4
.L_508:
        /*0008*/ 	.byte	0x04, 0x17
        /*000a*/ 	.short	(.L_510 - .L_509)
.L_509:
        /*000c*/ 	.word	0x00000000
        /*0010*/ 	.short	0x0001
        /*0012*/ 	.short	0x0008
        /*0014*/ 	.byte	0x00, 0xf5, 0x21, 0x00


	//----- nvinfo : EIATTR_KPARAM_INFO
	.align		4
.L_510:
        /*0018*/ 	.byte	0x04, 0x17
        /*001a*/ 	.short	(.L_512 - .L_511)
.L_511:
        /*001c*/ 	.word	0x00000000
        /*0020*/ 	.short	0x0000
        /*0022*/ 	.short	0x0000
        /*0024*/ 	.byte	0x00, 0xf0, 0x11, 0x00


	//----- nvinfo : EIATTR_SPARSE_MMA_MASK
	.align		4
.L_512:
        /*0028*/ 	.byte	0x03, 0x50
        /*002a*/ 	.short	0x0000


	//----- nvinfo : EIATTR_MAXREG_COUNT
	.align		4
        /*002c*/ 	.byte	0x03, 0x1b
        /*002e*/ 	.short	0x00ff


	//----- nvinfo : EIATTR_MERCURY_ISA_VERSION
	.align		4
        /*0030*/ 	.byte	0x03, 0x5f
        /*0032*/ 	.short	0x0101


	//----- nvinfo : EIATTR_VRC_CTA_INIT_COUNT
	.align		4
        /*0034*/ 	.byte	0x02, 0x4a
	.zero		1
	.zero		1


	//----- nvinfo : EIATTR_EXIT_INSTR_OFFSETS
	.align		4
        /*0038*/ 	.byte	0x04, 0x1c
        /*003a*/ 	.short	(.L_514 - .L_513)


	//   ....[0]....
.L_513:
        /*003c*/ 	.word	0x00000070


	//   ....[1]....
        /*0040*/ 	.word	0x00000120


	//----- nvinfo : EIATTR_CBANK_PARAM_SIZE
	.align		4
.L_514:
        /*0044*/ 	.byte	0x03, 0x19
        /*0046*/ 	.short	0x0010


	//----- nvinfo : EIATTR_PARAM_CBANK
	.align		4
        /*0048*/ 	.byte	0x04, 0x0a
        /*004a*/ 	.short	(.L_516 - .L_515)
	.align		4
.L_515:
        /*004c*/ 	.word	index@(.nv.constant0._Z19edge_doubler_kerneliPi)
        /*0050*/ 	.short	0x0380
        /*0052*/ 	.short	0x0010


	//----- nvinfo : EIATTR_SW_WAR
	.align		4
.L_516:
        /*0054*/ 	.byte	0x04, 0x36
        /*0056*/ 	.short	(.L_518 - .L_517)
.L_517:
        /*0058*/ 	.word	0x00000008
.L_518:


//--------------------- .nv.callgraph             --------------------------
	.section	.nv.callgraph,"",@"SHT_CUDA_CALLGRAPH"
	.align	4
	.sectionentsize	8
	.align		4
        /*0000*/ 	.word	0x00000000
	.align		4
        /*0004*/ 	.word	0xffffffff
	.align		4
        /*0008*/ 	.word	0x00000000
	.align		4
        /*000c*/ 	.word	0xfffffffe
	.align		4
        /*0010*/ 	.word	0x00000000
	.align		4
        /*0014*/ 	.word	0xfffffffd
	.align		4
        /*0018*/ 	.word	0x00000000
	.align		4
        /*001c*/ 	.word	0xfffffffc


//--------------------- .nv.constant4             --------------------------
	.section	.nv.constant4,"a",@progbits
	.align	8
	.align		8
.nv.constant4:
        /*0000*/ 	.dword	_ZN34_INTERNAL_5213c1d8_4_k_cu_588750a34cuda3std3__45__cpo5beginE
	.align		8
        /*0008*/ 	.dword	_ZN34_INTERNAL_5213c1d8_4_k_cu_588750a34cuda3std3__45__cpo3endE
	.align		8
        /*0010*/ 	.dword	_ZN34_INTERNAL_5213c1d8_4_k_cu_588750a34cuda3std3__45__cpo6cbeginE
	.align		8
        /*0018*/ 	.dword	_ZN34_INTERNAL_5213c1d8_4_k_cu_588750a34cuda3std3__45__cpo4cendE
	.align		8
        /*0020*/ 	.dword	_ZN34_INTERNAL_5213c1d8_4_k_cu_588750a34cuda3std3__45__cpo6rbeginE
	.align		8
        /*0028*/ 	.dword	_ZN34_INTERNAL_5213c1d8_4_k_cu_588750a34cuda3std3__45__cpo4rendE
	.align		8
        /*0030*/ 	.dword	_ZN34_INTERNAL_5213c1d8_4_k_cu_588750a34cuda3std3__45__cpo7crbeginE
	.align		8
        /*0038*/ 	.dword	_ZN34_INTERNAL_5213c1d8_4_k_cu_588750a34cuda3std3__45__cpo5crendE
	.align		8
        /*0040*/ 	.dword	_ZN34_INTERNAL_5213c1d8_4_k_cu_588750a34cuda3std3__436_GLOBAL__N__5213c1d8_4_k_cu_588750a36ignoreE
	.align		8
        /*0048*/ 	.dword	_ZN34_INTERNAL_5213c1d8_4_k_cu_588750a34cuda3std3__419piecewise_constructE
	.align		8
        /*0050*/ 	.dword	_ZN34_INTERNAL_5213c1d8_4_k_cu_588750a34cuda3std3__48in_placeE
	.align		8
        /*0058*/ 	.dword	_ZN34_INTERNAL_5213c1d8_4_k_cu_588750a34cuda3std3__420unreachable_sentinelE
	.align		8
        /*0060*/ 	.dword	_ZN34_INTERNAL_5213c1d8_4_k_cu_588750a34cuda3std3__47nulloptE
	.align		8
        /*0068*/ 	.dword	_ZN34_INTERNAL_5213c1d8_4_k_cu_588750a34cuda3std3__48unexpectE
	.align		8
        /*0070*/ 	.dword	_ZN34_INTERNAL_5213c1d8_4_k_cu_588750a34cuda3std6ranges3__45__cpo4swapE
	.align		8
        /*0078*/ 	.dword	_ZN34_INTERNAL_5213c1d8_4_k_cu_588750a34cuda3std6ranges3__45__cpo9iter_moveE
	.align		8
        /*0080*/ 	.dword	_ZN34_INTERNAL_5213c1d8_4_k_cu_588750a34cuda3std6ranges3__45__cpo5beginE
	.align		8
        /*0088*/ 	.dword	_ZN34_INTERNAL_5213c1d8_4_k_cu_588750a34cuda3std6ranges3__45__cpo3endE
	.align		8
        /*0090*/ 	.dword	_ZN34_INTERNAL_5213c1d8_4_k_cu_588750a34cuda3std6ranges3__45__cpo6cbeginE
	.align		8
        /*0098*/ 	.dword	_ZN34_INTERNAL_5213c1d8_4_k_cu_588750a34cuda3std6ranges3__45__cpo4cendE
	.align		8
        /*00a0*/ 	.dword	_ZN34_INTERNAL_5213c1d8_4_k_cu_588750a34cuda3std6ranges3__45__cpo7advanceE
	.align		8
        /*00a8*/ 	.dword	_ZN34_INTERNAL_5213c1d8_4_k_cu_588750a34cuda3std6ranges3__45__cpo9iter_swapE
	.align		8
        /*00b0*/ 	.dword	_ZN34_INTERNAL_5213c1d8_4_k_cu_588750a34cuda3std6ranges3__45__cpo4nextE
	.align		8
        /*00b8*/ 	.dword	_ZN34_INTERNAL_5213c1d8_4_k_cu_588750a34cuda3std6ranges3__45__cpo4prevE
	.align		8
        /*00c0*/ 	.dword	_ZN34_INTERNAL_5213c1d8_4_k_cu_588750a34cuda3std6ranges3__45__cpo4dataE
	.align		8
        /*00c8*/ 	.dword	_ZN34_INTERNAL_5213c1d8_4_k_cu_588750a34cuda3std6ranges3__45__cpo5cdataE
	.align		8
        /*00d0*/ 	.dword	_ZN34_INTERNAL_5213c1d8_4_k_cu_588750a34cuda3std6ranges3__45__cpo4sizeE
	.align		8
        /*00d8*/ 	.dword	_ZN34_INTERNAL_5213c1d8_4_k_cu_588750a34cuda3std6ranges3__45__cpo5ssizeE
	.align		8
        /*00e0*/ 	.dword	_ZN34_INTERNAL_5213c1d8_4_k_cu_588750a34cuda3std6ranges3__45__cpo8distanceE
	.align		8
        /*00e8*/ 	.dword	_ZN34_INTERNAL_5213c1d8_4_k_cu_588750a36thrust24THRUST_300001_SM_1000_NS8cuda_cub3parE
	.align		8
        /*00f0*/ 	.dword	_ZN34_INTERNAL_5213c1d8_4_k_cu_588750a36thrust24THRUST_300001_SM_1000_NS8cuda_cub10par_nosyncE
	.align		8
        /*00f8*/ 	.dword	_ZN34_INTERNAL_5213c1d8_4_k_cu_588750a36thrust24THRUST_300001_SM_1000_NS6system6detail10sequential3seqE
	.align		8
        /*0100*/ 	.dword	_ZN34_INTERNAL_5213c1d8_4_k_cu_588750a36thrust24THRUST_300001_SM_1000_NS12placeholders2_1E
	.align		8
        /*0108*/ 	.dword	_ZN34_INTERNAL_5213c1d8_4_k_cu_588750a36thrust24THRUST_300001_SM_1000_NS12placeholders2_2E
	.align		8
        /*0110*/ 	.dword	_ZN34_INTERNAL_5213c1d8_4_k_cu_588750a36thrust24THRUST_300001_SM_1000_NS12placeholders2_3E
	.align		8
        /*0118*/ 	.dword	_ZN34_INTERNAL_5213c1d8_4_k_cu_588750a36thrust24THRUST_300001_SM_1000_NS12placeholders2_4E
	.align		8
        /*0120*/ 	.dword	_ZN34_INTERNAL_5213c1d8_4_k_cu_588750a36thrust24THRUST_300001_SM_1000_NS12placeholders2_5E
	.align		8
        /*0128*/ 	.dword	_ZN34_INTERNAL_5213c1d8_4_k_cu_588750a36thrust24THRUST_300001_SM_1000_NS12placeholders2_6E
	.align		8
        /*0130*/ 	.dword	_ZN34_INTERNAL_5213c1d8_4_k_cu_588750a36thrust24THRUST_300001_SM_1000_NS12placeholders2_7E
	.align		8
        /*0138*/ 	.dword	_ZN34_INTERNAL_5213c1d8_4_k_cu_588750a36thrust24THRUST_300001_SM_1000_NS12placeholders2_8E
	.align		8
        /*0140*/ 	.dword	_ZN34_INTERNAL_5213c1d8_4_k_cu_588750a36thrust24THRUST_300001_SM_1000_NS12placeholders2_9E
	.align		8
        /*0148*/ 	.dword	_ZN34_INTERNAL_5213c1d8_4_k_cu_588750a36thrust24THRUST_300001_SM_1000_NS12placeholders3_10E
	.align		8
        /*0150*/ 	.dword	_ZN34_INTERNAL_5213c1d8_4_k_cu_588750a36thrust24THRUST_300001_SM_1000_NS3seqE


//--------------------- .text._ZN3cub18CUB_300001_SM_10006detail4scan16DeviceScanKernelINS2_10policy_hubIiiimN4cuda3std3__44plusIvEEE10Policy1000EN6thrust24THRUST_300001_SM_1000_NS6detail15normal_iteratorINSD_10device_ptrIiEEEESI_NS0_13ScanTileStateIiLb1EEES9_NS0_8NullTypeEmiLb0ESL_EEvT0_T1_T2_iT3_T4_T5_ --------------------------
	.section	.text._ZN3cub18CUB_300001_SM_10006detail4scan16DeviceScanKernelINS2_10policy_hubIiiimN4cuda3std3__44plusIvEEE10Policy1000EN6thrust24THRUST_300001_SM_1000_NS6detail15normal_iteratorINSD_10device_ptrIiEEEESI_NS0_13ScanTileStateIiLb1EEES9_NS0_8NullTypeEmiLb0ESL_EEvT0_T1_T2_iT3_T4_T5_,"ax",@progbits
	.align	128
        .global         _ZN3cub18CUB_300001_SM_10006detail4scan16DeviceScanKernelINS2_10policy_hubIiiimN4cuda3std3__44plusIvEEE10Policy1000EN6thrust24THRUST_300001_SM_1000_NS6detail15normal_iteratorINSD_10device_ptrIiEEEESI_NS0_13ScanTileStateIiLb1EEES9_NS0_8NullTypeEmiLb0ESL_EEvT0_T1_T2_iT3_T4_T5_
        .type           _ZN3cub18CUB_300001_SM_10006detail4scan16DeviceScanKernelINS2_10policy_hubIiiimN4cuda3std3__44plusIvEEE10Policy1000EN6thrust24THRUST_300001_SM_1000_NS6detail15normal_iteratorINSD_10device_ptrIiEEEESI_NS0_13ScanTileStateIiLb1EEES9_NS0_8NullTypeEmiLb0ESL_EEvT0_T1_T2_iT3_T4_T5_,@function
        .size           _ZN3cub18CUB_300001_SM_10006detail4scan16DeviceScanKernelINS2_10policy_hubIiiimN4cuda3std3__44plusIvEEE10Policy1000EN6thrust24THRUST_300001_SM_1000_NS6detail15normal_iteratorINSD_10device_ptrIiEEEESI_NS0_13ScanTileStateIiLb1EEES9_NS0_8NullTypeEmiLb0ESL_EEvT0_T1_T2_iT3_T4_T5_,(.L_x_435 - _ZN3cub18CUB_300001_SM_10006detail4scan16DeviceScanKernelINS2_10policy_hubIiiimN4cuda3std3__44plusIvEEE10Policy1000EN6thrust24THRUST_300001_SM_1000_NS6detail15normal_iteratorINSD_10device_ptrIiEEEESI_NS0_13ScanTileStateIiLb1EEES9_NS0_8NullTypeEmiLb0ESL_EEvT0_T1_T2_iT3_T4_T5_)
        .other          _ZN3cub18CUB_300001_SM_10006detail4scan16DeviceScanKernelINS2_10policy_hubIiiimN4cuda3std3__44plusIvEEE10Policy1000EN6thrust24THRUST_300001_SM_1000_NS6detail15normal_iteratorINSD_10device_ptrIiEEEESI_NS0_13ScanTileStateIiLb1EEES9_NS0_8NullTypeEmiLb0ESL_EEvT0_T1_T2_iT3_T4_T5_,@"STO_CUDA_ENTRY STV_DEFAULT"
_ZN3cub18CUB_300001_SM_10006detail4scan16DeviceScanKernelINS2_10policy_hubIiiimN4cuda3std3__44plusIvEEE10Policy1000EN6thrust24THRUST_300001_SM_1000_NS6detail15normal_iteratorINSD_10device_ptrIiEEEESI_NS0_13ScanTileStateIiLb1EEES9_NS0_8NullTypeEmiLb0ESL_EEvT0_T1_T2_iT3_T4_T5_:
.text._ZN3cub18CUB_300001_SM_10006detail4scan16DeviceScanKernelINS2_10policy_hubIiiimN4cuda3std3__44plusIvEEE10Policy1000EN6thrust24THRUST_300001_SM_1000_NS6detail15normal_iteratorINSD_10device_ptrIiEEEESI_NS0_13ScanTileStateIiLb1EEES9_NS0_8NullTypeEmiLb0ESL_EEvT0_T1_T2_iT3_T4_T5_:
[----:B------:R-:W-:Y:S08]  /*0000*/  LDC R1, c[0x0][0x37c] ;  /* 0x0000df00ff017b82 */ /* 0x000ff00000000800 */
[----:B------:R-:W0:Y:S01]  /*0010*/  S2UR UR6, SR_CTAID.X ;  /* 0x00000000000679c3 */ /* 0x000e220000002500 */
[----:B------:R-:W0:Y:S01]  /*0020*/  LDCU UR4, c[0x0][0x398] ;  /* 0x00007300ff0477ac */ /* 0x000e220008000800 */
[----:B------:R-:W1:Y:S01]  /*0030*/  LDCU.64 UR8, c[0x0][0x3a0] ;  /* 0x00007400ff0877ac */ /* 0x000e620008000a00 */
[----:B------:R-:W2:Y:S01]  /*0040*/  LDCU.64 UR12, c[0x0][0x358] ;  /* 0x00006b00ff0c77ac */ /* 0x000ea20008000a00 */
[----:B0-----:R-:W-:-:S04]  /*0050*/  UIADD3 UR6, UPT, UPT, UR6, UR4, URZ ;  /* 0x0000000406067290 */ /* 0x001fc8000fffe0ff */
[----:B------:R-:W-:-:S04]  /*0060*/  UIMAD.WIDE UR10, UR6, 0x1ee0, URZ ;  /* 0x00001ee0060a78a5 */ /* 0x000fc8000f8e02ff */
[----:B-1----:R-:W-:-:S04]  /*0070*/  UIADD3 UR7, UP0, UPT, -UR10, UR8, URZ ;  /* 0x000000080a077290 */ /* 0x002fc8000ff1e1ff */
[----:B------:R-:W-:Y:S02]  /*0080*/  UIADD3.X UR4, UPT, UPT, ~UR11, UR9, URZ, UP0, !UPT ;  /* 0x000000090b047290 */ /* 0x000fe400087fe5ff */
[----:B------:R-:W-:-:S04]  /*0090*/  UISETP.GE.U32.AND UP0, UPT, UR7, 0x1ee1, UPT ;  /* 0x00001ee10700788c */ /* 0x000fc8000bf06070 */
[----:B------:R-:W-:-:S09]  /*00a0*/  UISETP.GE.U32.AND.EX UP0, UPT, UR4, URZ, UPT, UP0 ;  /* 0x000000ff0400728c */ /* 0x000fd2000bf06100 */
[----:B--2---:R-:W-:Y:S05]  /*00b0*/  BRA.U !UP0, `(.L_x_0) ;  /* 0x0000001d08047547 */ /* 0x004fea000b800000 */
[----:B------:R-:W0:Y:S01]  /*00c0*/  S2R R36, SR_TID.X ;  /* 0x0000000000247919 */ /* 0x000e220000002100 */
[----:B------:R-:W1:Y:S01]  /*00d0*/  LDCU.64 UR4, c[0x0][0x380] ;  /* 0x00007000ff0477ac */ /* 0x000e620008000a00 */
[C---:B0-----:R-:W-:Y:S02]  /*00e0*/  LOP3.LUT R0, R36.reuse, 0x1f, RZ, 0xc0, !PT ;  /* 0x0000001f24007812 */ /* 0x041fe400078ec0ff */
[----:B------:R-:W-:-:S05]  /*00f0*/  LOP3.LUT R3, R36, 0x3e0, RZ, 0xc0, !PT ;  /* 0x000003e024037812 */ /* 0x000fca00078ec0ff */
[----:B------:R-:W-:-:S05]  /*0100*/  IMAD R0, R3, 0x13, R0 ;  /* 0x0000001303007824 */ /* 0x000fca00078e0200 */
[----:B------:R-:W-:-:S05]  /*0110*/  IADD3 R0, P0, PT, R0, UR10, RZ ;  /* 0x0000000a00007c10 */ /* 0x000fca000ff1e0ff */
[----:B------:R-:W-:Y:S02]  /*0120*/  IMAD.X R41, RZ, RZ, UR11, P0 ;  /* 0x0000000bff297e24 */ /* 0x000fe400080e06ff */
[----:B------:R-:W-:-:S03]  /*0130*/  IMAD.SHL.U32 R42, R0, 0x4, RZ ;  /* 0x00000004002a7824 */ /* 0x000fc600078e00ff */
[----:B------:R-:W-:Y:S02]  /*0140*/  SHF.L.U64.HI R41, R0, 0x2, R41 ;  /* 0x0000000200297819 */ /* 0x000fe40000010229 */
[----:B-1----:R-:W-:-:S04]  /*0150*/  IADD3 R2, P0, PT, R42, UR4, RZ ;  /* 0x000000042a027c10 */ /* 0x002fc8000ff1e0ff */
[----:B------:R-:W-:-:S05]  /*0160*/  IADD3.X R3, PT, PT, R41, UR5, RZ, P0, !PT ;  /* 0x0000000529037c10 */ /* 0x000fca00087fe4ff */
[----:B------:R-:W2:Y:S04]  /*0170*/  LDG.E R5, desc[UR12][R2.64] ;  /* 0x0000000c02057981 */ /* 0x000ea8000c1e1900 */
[----:B------:R-:W3:Y:S04]  /*0180*/  LDG.E R7, desc[UR12][R2.64+0x80] ;  /* 0x0000800c02077981 */ /* 0x000ee8000c1e1900 */
[----:B------:R-:W4:Y:S04]  /*0190*/  LDG.E R9, desc[UR12][R2.64+0x100] ;  /* 0x0001000c02097981 */ /* 0x000f28000c1e1900 */
[----:B------:R-:W5:Y:S04]  /*01a0*/  LDG.E R11, desc[UR12][R2.64+0x180] ;  /* 0x0001800c020b7981 */ /* 0x000f68000c1e1900 */
        /* <DEDUP_REMOVED lines=14> */
[----:B------:R-:W5:Y:S01]  /*0290*/  LDG.E R0, desc[UR12][R2.64+0x900] ;  /* 0x0009000c02007981 */ /* 0x000f62000c1e1900 */
[----:B------:R-:W0:Y:S01]  /*02a0*/  S2UR UR5, SR_CgaCtaId ;  /* 0x00000000000579c3 */ /* 0x000e220000008800 */
[----:B------:R-:W-:Y:S01]  /*02b0*/  SHF.R.U32.HI R32, RZ, 0x5, R36 ;  /* 0x00000005ff207819 */ /* 0x000fe20000011624 */
[----:B------:R-:W-:Y:S01]  /*02c0*/  UMOV UR4, 0x400 ;  /* 0x0000040000047882 */ /* 0x000fe20000000000 */
[----:B------:R-:W1:Y:S01]  /*02d0*/  S2R R44, SR_LANEID ;  /* 0x00000000002c7919 */ /* 0x000e620000000000 */
[----:B------:R-:W-:Y:S01]  /*02e0*/  UISETP.NE.AND UP0, UPT, UR6, URZ, UPT ;  /* 0x000000ff0600728c */ /* 0x000fe2000bf05270 */
[----:B------:R-:W-:Y:S01]  /*02f0*/  BSSY.RECONVERGENT B0, `(.L_x_1) ;  /* 0x000014b000007945 */ /* 0x000fe20003800200 */
[----:B0-----:R-:W-:Y:S01]  /*0300*/  ULEA UR4, UR5, UR4, 0x18 ;  /* 0x0000000405047291 */ /* 0x001fe2000f8ec0ff */
[----:B-1----:R-:W-:-:S05]  /*0310*/  IMAD R28, R32, 0x260, R44 ;  /* 0x00000260201c7824 */ /* 0x002fca00078e022c */
[----:B------:R-:W-:-:S05]  /*0320*/  LEA R28, R28, UR4, 0x2 ;  /* 0x000000041c1c7c11 */ /* 0x000fca000f8e10ff */
[----:B------:R-:W-:Y:S01]  /*0330*/  IMAD R27, R44, 0x48, R28 ;  /* 0x000000482c1b7824 */ /* 0x000fe200078e021c */
[----:B--2---:R0:W-:Y:S04]  /*0340*/  STS [R28], R5 ;  /* 0x000000051c007388 */ /* 0x0041e80000000800 */
[----:B---3--:R0:W-:Y:S04]  /*0350*/  STS [R28+0x80], R7 ;  /* 0x000080071c007388 */ /* 0x0081e80000000800 */
[----:B----4-:R0:W-:Y:S04]  /*0360*/  STS [R28+0x100], R9 ;  /* 0x000100091c007388 */ /* 0x0101e80000000800 */
[----:B-----5:R0:W-:Y:S04]  /*0370*/  STS [R28+0x180], R11 ;  /* 0x0001800b1c007388 */ /* 0x0201e80000000800 */
[----:B------:R0:W-:Y:S04]  /*0380*/  STS [R28+0x200], R13 ;  /* 0x0002000d1c007388 */ /* 0x0001e80000000800 */
        /* <DEDUP_REMOVED lines=13> */
[----:B------:R0:W-:Y:S01]  /*0460*/  STS [R28+0x900], R0 ;  /* 0x000900001c007388 */ /* 0x0001e20000000800 */
[----:B------:R-:W-:-:S03]  /*0470*/  NOP ;  /* 0x0000000000007918 */ /* 0x000fc60000000000 */
[----:B------:R0:W1:Y:S04]  /*0480*/  LDS R26, [R27] ;  /* 0x000000001b1a7984 */ /* 0x0000680000000800 */
[----:B------:R0:W2:Y:S04]  /*0490*/  LDS R25, [R27+0x4] ;  /* 0x000004001b197984 */ /* 0x0000a80000000800 */
[----:B------:R0:W3:Y:S04]  /*04a0*/  LDS R24, [R27+0x8] ;  /* 0x000008001b187984 */ /* 0x0000e80000000800 */
[----:B------:R0:W4:Y:S04]  /*04b0*/  LDS R40, [R27+0xc] ;  /* 0x00000c001b287984 */ /* 0x0001280000000800 */
[----:B------:R0:W0:Y:S04]  /*04c0*/  LDS R39, [R27+0x10] ;  /* 0x000010001b277984 */ /* 0x0000280000000800 */
        /* <DEDUP_REMOVED lines=13> */
[----:B------:R0:W0:Y:S01]  /*05a0*/  LDS R0, [R27+0x48] ;  /* 0x000048001b007984 */ /* 0x0000220000000800 */
[----:B------:R-:W-:Y:S06]  /*05b0*/  BAR.SYNC.DEFER_BLOCKING 0x0 ;  /* 0x0000000000007b1d */ /* 0x000fec0000010000 */
[----:B-1234-:R-:W-:Y:S05]  /*05c0*/  BRA.U UP0, `(.L_x_2) ;  /* 0x0000000500247547 */ /* 0x01efea000b800000 */
[----:B------:R-:W-:Y:S02]  /*05d0*/  IADD3 R8, PT, PT, R24, R25, R26 ;  /* 0x0000001918087210 */ /* 0x000fe40007ffe01a */
[----:B------:R-:W-:Y:S02]  /*05e0*/  ISETP.NE.AND P1, PT, R44, 0x1f, PT ;  /* 0x0000001f2c00780c */ /* 0x000fe40003f25270 */
[----:B0-----:R-:W-:Y:S02]  /*05f0*/  IADD3 R8, PT, PT, R39, R40, R8 ;  /* 0x0000002827087210 */ /* 0x001fe40007ffe008 */
[----:B------:R-:W-:Y:S02]  /*0600*/  ISETP.GE.U32.AND P2, PT, R36, 0x20, PT ;  /* 0x000000202400780c */ /* 0x000fe40003f46070 */
[----:B------:R-:W-:Y:S02]  /*0610*/  IADD3 R8, PT, PT, R30, R31, R8 ;  /* 0x0000001f1e087210 */ /* 0x000fe40007ffe008 */
[----:B------:R-:W-:-:S02]  /*0620*/  ISETP.NE.AND P3, PT, R44, RZ, PT ;  /* 0x000000ff2c00720c */ /* 0x000fc40003f65270 */
[----:B------:R-:W-:-:S03]  /*0630*/  IADD3 R8, PT, PT, R23, R29, R8 ;  /* 0x0000001d17087210 */ /* 0x000fc60007ffe008 */
[----:B------:R-:W-:Y:S02]  /*0640*/  @!P1 LEA R37, R32, UR4, 0x2 ;  /* 0x0000000420259c11 */ /* 0x000fe4000f8e10ff */
[----:B------:R-:W-:-:S04]  /*0650*/  IADD3 R8, PT, PT, R21, R22, R8 ;  /* 0x0000001615087210 */ /* 0x000fc80007ffe008 */
[----:B------:R-:W-:-:S04]  /*0660*/  IADD3 R8, PT, PT, R7, R20, R8 ;  /* 0x0000001407087210 */ /* 0x000fc80007ffe008 */
[----:B------:R-:W-:-:S04]  /*0670*/  IADD3 R8, PT, PT, R5, R6, R8 ;  /* 0x0000000605087210 */ /* 0x000fc80007ffe008 */
[----:B------:R-:W-:-:S04]  /*0680*/  IADD3 R33, PT, PT, R3, R4, R8 ;  /* 0x0000000403217210 */ /* 0x000fc80007ffe008 */
[----:B------:R-:W-:-:S05]  /*0690*/  IADD3 R33, PT, PT, R0, R2, R33 ;  /* 0x0000000200217210 */ /* 0x000fca0007ffe021 */
[----:B------:R-:W0:Y:S02]  /*06a0*/  SHFL.UP P0, R8, R33, 0x1, RZ ;  /* 0x0420000021087989 */ /* 0x000e2400000000ff */
[----:B0-----:R-:W-:-:S05]  /*06b0*/  @P0 IMAD.IADD R8, R33, 0x1, R8 ;  /* 0x0000000121080824 */ /* 0x001fca00078e0208 */
[----:B------:R-:W0:Y:S02]  /*06c0*/  SHFL.UP P0, R13, R8, 0x2, RZ ;  /* 0x04400000080d7989 */ /* 0x000e2400000000ff */
[----:B0-----:R-:W-:-:S05]  /*06d0*/  @P0 IMAD.IADD R13, R8, 0x1, R13 ;  /* 0x00000001080d0824 */ /* 0x001fca00078e020d */
[----:B------:R-:W0:Y:S02]  /*06e0*/  SHFL.UP P0, R16, R13, 0x4, RZ ;  /* 0x048000000d107989 */ /* 0x000e2400000000ff */
[----:B0-----:R-:W-:-:S05]  /*06f0*/  @P0 IMAD.IADD R16, R13, 0x1, R16 ;  /* 0x000000010d100824 */ /* 0x001fca00078e0210 */
[----:B------:R-:W0:Y:S02]  /*0700*/  SHFL.UP P0, R35, R16, 0x8, RZ ;  /* 0x0500000010237989 */ /* 0x000e2400000000ff */
[----:B0-----:R-:W-:-:S05]  /*0710*/  @P0 IMAD.IADD R35, R16, 0x1, R35 ;  /* 0x0000000110230824 */ /* 0x001fca00078e0223 */
[----:B------:R-:W0:Y:S02]  /*0720*/  SHFL.UP P0, R34, R35, 0x10, RZ ;  /* 0x0600000023227989 */ /* 0x000e2400000000ff */
[----:B0-----:R-:W-:Y:S01]  /*0730*/  @P0 IMAD.IADD R34, R35, 0x1, R34 ;  /* 0x0000000123220824 */ /* 0x001fe200078e0222 */
[----:B------:R-:W-:-:S03]  /*0740*/  ISETP.NE.AND P0, PT, R32, 0x2, PT ;  /* 0x000000022000780c */ /* 0x000fc60003f05270 */
[----:B------:R-:W-:Y:S01]  /*0750*/  IMAD.IADD R33, R34, 0x1, -R33 ;  /* 0x0000000122217824 */ /* 0x000fe200078e0a21 */
[----:B------:R-:W-:Y:S01]  /*0760*/  @!P1 STS [R37+0x10], R34 ;  /* 0x0000102225009388 */ /* 0x000fe20000000800 */
[----:B------:R-:W-:Y:S01]  /*0770*/  BAR.SYNC.DEFER_BLOCKING 0x0 ;  /* 0x0000000000007b1d */ /* 0x000fe20000010000 */
[----:B------:R-:W-:-:S05]  /*0780*/  ISETP.NE.AND P1, PT, R32, 0x9, PT ;  /* 0x000000092000780c */ /* 0x000fca0003f25270 */
[----:B------:R-:W0:Y:S04]  /*0790*/  LDS.128 R8, [UR4+0x10] ;  /* 0x00001004ff087984 */ /* 0x000e280008000c00 */
[----:B------:R-:W1:Y:S04]  /*07a0*/  LDS.128 R12, [UR4+0x20] ;  /* 0x00002004ff0c7984 */ /* 0x000e680008000c00 */
[----:B------:R-:W2:Y:S01]  /*07b0*/  LDS.128 R16, [UR4+0x30] ;  /* 0x00003004ff107984 */ /* 0x000ea20008000c00 */
[----:B0-----:R-:W-:-:S04]  /*07c0*/  IMAD.IADD R9, R8, 0x1, R9 ;  /* 0x0000000108097824 */ /* 0x001fc800078e0209 */
[----:B------:R-:W-:Y:S01]  /*07d0*/  IMAD.IADD R10, R10, 0x1, R9 ;  /* 0x000000010a0a7824 */ /* 0x000fe200078e0209 */
[----:B------:R-:W-:Y:S02]  /*07e0*/  SEL R8, R9, R8, !P0 ;  /* 0x0000000809087207 */ /* 0x000fe40004000000 */
[----:B------:R-:W-:Y:S01]  /*07f0*/  ISETP.NE.AND P0, PT, R32, 0x3, PT ;  /* 0x000000032000780c */ /* 0x000fe20003f05270 */
[----:B------:R-:W-:Y:S01]  /*0800*/  IMAD.IADD R11, R11, 0x1, R10 ;  /* 0x000000010b0b7824 */ /* 0x000fe200078e020a */
[----:B------:R-:W-:Y:S02]  /*0810*/  SEL R9, R33, RZ, P3 ;  /* 0x000000ff21097207 */ /* 0x000fe40001800000 */
[----:B------:R-:W-:Y:S01]  /*0820*/  SEL R8, R10, R8, !P0 ;  /* 0x000000080a087207 */ /* 0x000fe20004000000 */
[----:B-1----:R-:W-:Y:S01]  /*0830*/  IMAD.IADD R12, R11, 0x1, R12 ;  /* 0x000000010b0c7824 */ /* 0x002fe200078e020c */
[----:B------:R-:W-:-:S03]  /*0840*/  ISETP.NE.AND P0, PT, R32, 0x4, PT ;  /* 0x000000042000780c */ /* 0x000fc60003f05270 */
[----:B------:R-:W-:Y:S01]  /*0850*/  IMAD.IADD R13, R13, 0x1, R12 ;  /* 0x000000010d0d7824 */ /* 0x000fe200078e020c */
[----:B------:R-:W-:Y:S02]  /*0860*/  SEL R8, R11, R8, !P0 ;  /* 0x000000080b087207 */ /* 0x000fe40004000000 */
[----:B------:R-:W-:Y:S01]  /*0870*/  ISETP.NE.AND P0, PT, R32, 0x5, PT ;  /* 0x000000052000780c */ /* 0x000fe20003f05270 */
[----:B------:R-:W-:-:S03]  /*0880*/  IMAD.IADD R14, R14, 0x1, R13 ;  /* 0x000000010e0e7824 */ /* 0x000fc600078e020d */
[----:B------:R-:W-:Y:S01]  /*0890*/  SEL R8, R12, R8, !P0 ;  /* 0x000000080c087207 */ /* 0x000fe20004000000 */
[----:B------:R-:W-:Y:S01]  /*08a0*/  IMAD.IADD R15, R15, 0x1, R14 ;  /* 0x000000010f0f7824 */ /* 0x000fe200078e020e */
[----:B------:R-:W-:-:S03]  /*08b0*/  ISETP.NE.AND P0, PT, R32, 0x6, PT ;  /* 0x000000062000780c */ /* 0x000fc60003f05270 */
[----:B--2---:R-:W-:Y:S01]  /*08c0*/  IMAD.IADD R16, R15, 0x1, R16 ;  /* 0x000000010f107824 */ /* 0x004fe200078e0210 */
[----:B------:R-:W-:Y:S02]  /*08d0*/  SEL R8, R13, R8, !P0 ;  /* 0x000000080d087207 */ /* 0x000fe40004000000 */
[----:B------:R-:W-:Y:S01]  /*08e0*/  ISETP.NE.AND P0, PT, R32, 0x7, PT ;  /* 0x000000072000780c */ /* 0x000fe20003f05270 */
[----:B------:R-:W-:-:S03]  /*08f0*/  IMAD.IADD R17, R17, 0x1, R16 ;  /* 0x0000000111117824 */ /* 0x000fc600078e0210 */
[----:B------:R-:W-:Y:S01]  /*0900*/  SEL R8, R14, R8, !P0 ;  /* 0x000000080e087207 */ /* 0x000fe20004000000 */
[----:B------:R-:W-:Y:S01]  /*0910*/  IMAD.IADD R18, R18, 0x1, R17 ;  /* 0x0000000112127824 */ /* 0x000fe200078e0211 */
[----:B------:R-:W-:-:S03]  /*0920*/  ISETP.NE.AND P0, PT, R32, 0x8, PT ;  /* 0x000000082000780c */ /* 0x000fc60003f05270 */
[----:B------:R-:W-:Y:S01]  /*0930*/  IMAD.IADD R19, R19, 0x1, R18 ;  /* 0x0000000113137824 */ /* 0x000fe200078e0212 */
[----:B------:R-:W-:Y:S02]  /*0940*/  SEL R8, R15, R8, !P0 ;  /* 0x000000080f087207 */ /* 0x000fe40004000000 */
[----:B------:R-:W-:Y:S02]  /*0950*/  ISETP.NE.AND P0, PT, R32, 0xa, PT ;  /* 0x0000000a2000780c */ /* 0x000fe40003f05270 */
[----:B------:R-:W-:Y:S02]  /*0960*/  SEL R8, R16, R8, !P1 ;  /* 0x0000000810087207 */ /* 0x000fe40004800000 */
[C---:B------:R-:W-:Y:S02]  /*0970*/  ISETP.NE.AND P1, PT, R32.reuse, 0xb, PT ;  /* 0x0000000b2000780c */ /* 0x040fe40003f25270 */
[----:B------:R-:W-:Y:S02]  /*0980*/  SEL R8, R17, R8, !P0 ;  /* 0x0000000811087207 */ /* 0x000fe40004000000 */
[----:B------:R-:W-:-:S02]  /*0990*/  ISETP.NE.AND P0, PT, R32, 0xc, PT ;  /* 0x0000000c2000780c */ /* 0x000fc40003f05270 */
[----:B------:R-:W-:Y:S02]  /*09a0*/  SEL R8, R18, R8, !P1 ;  /* 0x0000000812087207 */ /* 0x000fe40004800000 */
[----:B------:R-:W-:Y:S02]  /*09b0*/  ISETP.NE.AND P1, PT, R36, RZ, PT ;  /* 0x000000ff2400720c */ /* 0x000fe40003f25270 */
[----:B------:R-:W-:-:S05]  /*09c0*/  SEL R8, R19, R8, !P0 ;  /* 0x0000000813087207 */ /* 0x000fca0004000000 */
[----:B------:R-:W-:-:S06]  /*09d0*/  @P2 IMAD.IADD R33, R8, 0x1, R9 ;  /* 0x0000000108212824 */ /* 0x000fcc00078e0209 */
[----:B------:R-:W-:Y:S05]  /*09e0*/  @P1 BRA `(.L_x_3) ;  /* 0x0000000c006c1947 */ /* 0x000fea0003800000 */
[----:B------:R-:W0:Y:S01]  /*09f0*/  LDS R12, [UR4+0x40] ;  /* 0x00004004ff0c7984 */ /* 0x000e220008000800 */
[----:B------:R-:W1:Y:S01]  /*0a00*/  LDC.64 R10, c[0x0][0x390] ;  /* 0x0000e400ff0a7b82 */ /* 0x000e620000000a00 */
[----:B------:R-:W-:Y:S02]  /*0a10*/  IMAD.MOV.U32 R8, RZ, RZ, 0x65 ;  /* 0x00000065ff087424 */ /* 0x000fe400078e00ff */
[----:B------:R-:W-:Y:S02]  /*0a20*/  IMAD.MOV.U32 R33, RZ, RZ, RZ ;  /* 0x000000ffff217224 */ /* 0x000fe400078e00ff */
[----:B0-----:R-:W-:-:S05]  /*0a30*/  IMAD.IADD R9, R19, 0x1, R12 ;  /* 0x0000000113097824 */ /* 0x001fca00078e020c */
[----:B-1----:R0:W-:Y:S01]  /*0a40*/  ST.E.64.STRONG.GPU desc[UR12][R10.64+0x100], R8 ;  /* 0x000100080a007985 */ /* 0x0021e2000c10fb0c */
[----:B------:R-:W-:Y:S05]  /*0a50*/  BRA `(.L_x_3) ;  /* 0x0000000c00507947 */ /* 0x000fea0003800000 */
.L_x_2:
[----:B------:R-:W-:Y:S02]  /*0a60*/  IADD3 R8, PT, PT, R24, R25, R26 ;  /* 0x0000001918087210 */ /* 0x000fe40007ffe01a */
[C---:B------:R-:W-:Y:S02]  /*0a70*/  ISETP.NE.AND P1, PT, R44.reuse, 0x1f, PT ;  /* 0x0000001f2c00780c */ /* 0x040fe40003f25270 */
[----:B0-----:R-:W-:Y:S02]  /*0a80*/  IADD3 R8, PT, PT, R39, R40, R8 ;  /* 0x0000002827087210 */ /* 0x001fe40007ffe008 */
[----:B------:R-:W-:Y:S02]  /*0a90*/  ISETP.NE.AND P2, PT, R44, RZ, PT ;  /* 0x000000ff2c00720c */ /* 0x000fe40003f45270 */
[----:B------:R-:W-:-:S04]  /*0aa0*/  IADD3 R8, PT, PT, R30, R31, R8 ;  /* 0x0000001f1e087210 */ /* 0x000fc80007ffe008 */
        /* <DEDUP_REMOVED lines=37> */
[----:B------:R-:W-:Y:S01]  /*0d00*/  IMAD.IADD R14, R14, 0x1, R13 ;  /* 0x000000010e0e7824 */ /* 0x000fe200078e020d */
[----:B------:R-:W0:Y:S02]  /*0d10*/  LDS R11, [UR4+0x40] ;  /* 0x00004004ff0b7984 */ /* 0x000e240008000800 */
        /* <DEDUP_REMOVED lines=12> */
[----:B------:R-:W-:-:S04]  /*0de0*/  ISETP.NE.AND P0, PT, R32, 0x9, PT ;  /* 0x000000092000780c */ /* 0x000fc80003f05270 */
[----:B------:R-:W-:Y:S02]  /*0df0*/  SEL R8, R16, R8, !P0 ;  /* 0x0000000810087207 */ /* 0x000fe40004000000 */
[----:B------:R-:W-:-:S04]  /*0e00*/  ISETP.NE.AND P0, PT, R32, 0xa, PT ;  /* 0x0000000a2000780c */ /* 0x000fc80003f05270 */
[----:B------:R-:W-:Y:S02]  /*0e10*/  SEL R8, R17, R8, !P0 ;  /* 0x0000000811087207 */ /* 0x000fe40004000000 */
[----:B------:R-:W-:-:S04]  /*0e20*/  ISETP.NE.AND P0, PT, R32, 0xb, PT ;  /* 0x0000000b2000780c */ /* 0x000fc80003f05270 */
[----:B------:R-:W-:Y:S02]  /*0e30*/  SEL R8, R18, R8, !P0 ;  /* 0x0000000812087207 */ /* 0x000fe40004000000 */
[C---:B------:R-:W-:Y:S01]  /*0e40*/  ISETP.GT.U32.AND P0, PT, R36.reuse, 0x1f, PT ;  /* 0x0000001f2400780c */ /* 0x040fe20003f04070 */
[C---:B0-----:R-:W-:Y:S01]  /*0e50*/  IMAD.IADD R11, R19.reuse, 0x1, R11 ;  /* 0x00000001130b7824 */ /* 0x041fe200078e020b */
[----:B------:R-:W-:Y:S02]  /*0e60*/  SEL R8, R19, R8, !P1 ;  /* 0x0000000813087207 */ /* 0x000fe40004800000 */
[----:B------:R-:W-:-:S03]  /*0e70*/  ISETP.GE.U32.AND P1, PT, R36, 0x20, PT ;  /* 0x000000202400780c */ /* 0x000fc60003f26070 */
[----:B------:R-:W-:-:S05]  /*0e80*/  IMAD.IADD R8, R8, 0x1, R9 ;  /* 0x0000000108087824 */ /* 0x000fca00078e0209 */
[----:B------:R-:W-:Y:S01]  /*0e90*/  SEL R43, R33, R8, !P1 ;  /* 0x00000008212b7207 */ /* 0x000fe20004800000 */
[----:B------:R-:W-:Y:S06]  /*0ea0*/  @P0 BRA `(.L_x_4) ;  /* 0x0000000800140947 */ /* 0x000fec0003800000 */
[----:B------:R-:W0:Y:S01]  /*0eb0*/  LDC.64 R16, c[0x0][0x390] ;  /* 0x0000e400ff107b82 */ /* 0x000e220000000a00 */
[----:B------:R-:W-:Y:S01]  /*0ec0*/  ISETP.NE.AND P1, PT, R36, RZ, PT ;  /* 0x000000ff2400720c */ /* 0x000fe20003f25270 */
[----:B------:R-:W-:Y:S01]  /*0ed0*/  IMAD.U32 R13, RZ, RZ, UR6 ;  /* 0x00000006ff0d7e24 */ /* 0x000fe2000f8e00ff */
[----:B------:R-:W-:-:S05]  /*0ee0*/  LOP3.LUT R18, RZ, R36, RZ, 0x33, !PT ;  /* 0x00000024ff127212 */ /* 0x000fca00078e33ff */
[----:B------:R-:W-:-:S06]  /*0ef0*/  VIADD R18, R18, UR6 ;  /* 0x0000000612127c36 */ /* 0x000fcc0008000000 */
[----:B------:R-:W-:Y:S01]  /*0f00*/  @!P1 IMAD.MOV.U32 R10, RZ, RZ, 0x64 ;  /* 0x00000064ff0a9424 */ /* 0x000fe200078e00ff */
[----:B------:R1:W-:Y:S01]  /*0f10*/  @!P1 STS [UR4+0xc], R11 ;  /* 0x00000c0bff009988 */ /* 0x0003e20008000804 */
[----:B0-----:R-:W-:-:S04]  /*0f20*/  IMAD.WIDE R12, R13, 0x8, R16 ;  /* 0x000000080d0c7825 */ /* 0x001fc800078e0210 */
[----:B------:R-:W-:Y:S01]  /*0f30*/  IMAD.WIDE R16, R18, 0x8, R16 ;  /* 0x0000000812107825 */ /* 0x000fe200078e0210 */
[----:B------:R1:W-:Y:S01]  /*0f40*/  @!P1 ST.E.64.STRONG.GPU desc[UR12][R12.64+0x100], R10 ;  /* 0x0001000a0c009985 */ /* 0x0003e2000c10fb0c */
[----:B------:R-:W-:Y:S05]  /*0f50*/  NANOSLEEP 0x226 ;  /* 0x000002260000795d */ /* 0x000fea0003800000 */
[----:B------:R-:W2:Y:S01]  /*0f60*/  LD.E.64.STRONG.GPU R14, desc[UR12][R16.64+0x100] ;  /* 0x0001000c100e7980 */ /* 0x000ea2000c10fb00 */
[----:B------:R-:W-:Y:S01]  /*0f70*/  UMOV UR5, 0xffffffff ;  /* 0xffffffff00057882 */ /* 0x000fe20000000000 */
[----:B--2---:R-:W-:Y:S02]  /*0f80*/  ISETP.NE.AND P0, PT, R14, 0x63, PT ;  /* 0x000000630e00780c */ /* 0x004fe40003f05270 */
[----:B-1----:R-:W-:Y:S11]  /*0f90*/  BRA.DIV UR5, `(.L_x_5) ;  /* 0x0000002e05dc7947 */ /* 0x002ff6000b800000 */
[----:B------:R-:W-:-:S13]  /*0fa0*/  VOTE.ANY P0, !P0 ;  /* 0x0000000000ff7806 */ /* 0x000fda0004000100 */
.L_x_34:
[----:B------:R-:W-:Y:S05]  /*0fb0*/  @!P0 BRA `(.L_x_6) ;  /* 0x0000000000248947 */ /* 0x000fea0003800000 */
[----:B------:R-:W-:-:S07]  /*0fc0*/  IMAD.MOV.U32 R9, RZ, RZ, 0x1de ;  /* 0x000001deff097424 */ /* 0x000fce00078e00ff */
.L_x_8:
[----:B------:R-:W-:Y:S05]  /*0fd0*/  NANOSLEEP R9 ;  /* 0x000000090000735d */ /* 0x000fea0003800000 */
[----:B------:R-:W2:Y:S01]  /*0fe0*/  LD.E.64.STRONG.GPU R14, desc[UR12][R16.64+0x100] ;  /* 0x0001000c100e7980 */ /* 0x000ea2000c10fb00 */
[----:B------:R-:W-:Y:S01]  /*0ff0*/  UMOV UR5, 0xffffffff ;  /* 0xffffffff00057882 */ /* 0x000fe20000000000 */
[----:B------:R-:W-:Y:S02]  /*1000*/  SHF.R.U32.HI R9, RZ, 0x1, R9 ;  /* 0x00000001ff097819 */ /* 0x000fe40000011609 */
[----:B--2---:R-:W-:Y:S01]  /*1010*/  ISETP.NE.AND P0, PT, R14, 0x63, PT ;  /* 0x000000630e00780c */ /* 0x004fe20003f05270 */
[----:B------:R-:W-:-:S12]  /*1020*/  BRA.DIV UR5, `(.L_x_7) ;  /* 0x0000002e05d87947 */ /* 0x000fd8000b800000 */
[----:B------:R-:W-:-:S13]  /*1030*/  VOTE.ANY P0, !P0 ;  /* 0x0000000000ff7806 */ /* 0x000fda0004000100 */
.L_x_37:
[----:B------:R-:W-:Y:S05]  /*1040*/  @P0 BRA `(.L_x_8) ;  /* 0xfffffffc00e00947 */ /* 0x000fea000383ffff */
.L_x_6:
[----:B------:R-:W-:Y:S01]  /*1050*/  UMOV UR5, 0xffffffff ;  /* 0xffffffff00057882 */ /* 0x000fe20000000000 */
[----:B------:R-:W-:Y:S02]  /*1060*/  ISETP.NE.AND P2, PT, R14, 0x65, PT ;  /* 0x000000650e00780c */ /* 0x000fe40003f45270 */
[----:B------:R-:W-:Y:S11]  /*1070*/  BRA.DIV UR5, `(.L_x_9) ;  /* 0x0000002e05e47947 */ /* 0x000ff6000b800000 */
[----:B------:R-:W0:Y:S01]  /*1080*/  S2R R45, SR_GEMASK ;  /* 0x00000000002d7919 */ /* 0x000e220000003c00 */
[----:B------:R-:W-:Y:S01]  /*1090*/  VOTE.ANY R8, PT, !P2 ;  /* 0x0000000000087806 */ /* 0x000fe200050e0100 */
[C---:B------:R-:W-:Y:S02]  /*10a0*/  VIADD R33, R44.reuse, 0x2 ;  /* 0x000000022c217836 */ /* 0x040fe40000000000 */
[C---:B------:R-:W-:Y:S02]  /*10b0*/  VIADD R32, R44.reuse, 0x4 ;  /* 0x000000042c207836 */ /* 0x040fe40000000000 */
[C---:B------:R-:W-:Y:S02]  /*10c0*/  VIADD R19, R44.reuse, 0x8 ;  /* 0x000000082c137836 */ /* 0x040fe40000000000 */
[----:B------:R-:W-:Y:S01]  /*10d0*/  VIADD R34, R44, 0x10 ;  /* 0x000000102c227836 */ /* 0x000fe20000000000 */
[----:B0-----:R-:W-:-:S05]  /*10e0*/  LOP3.LUT R8, R8, 0x80000000, R45, 0xec, !PT ;  /* 0x8000000008087812 */ /* 0x001fca00078eec2d */
[----:B------:R-:W-:-:S05]  /*10f0*/  VIADD R9, R8, 0xffffffff ;  /* 0xffffffff08097836 */ /* 0x000fca0000000000 */
[----:B------:R-:W-:-:S04]  /*1100*/  LOP3.LUT R9, R8, R9, RZ, 0xc, !PT ;  /* 0x0000000908097212 */ /* 0x000fc800078e0cff */
[----:B------:R0:W1:Y:S02]  /*1110*/  POPC R38, R9 ;  /* 0x0000000900267309 */ /* 0x0000640000000000 */
[----:B0-----:R-:W0:Y:S01]  /*1120*/  LDC.64 R8, c[0x0][0x390] ;  /* 0x0000e400ff087b82 */ /* 0x001e220000000a00 */
[----:B-1----:R-:W1:Y:S01]  /*1130*/  SHFL.DOWN PT, R16, R15, 0x1, R38 ;  /* 0x082000000f107989 */ /* 0x002e6200000e0026 */
[-C--:B------:R-:W-:Y:S02]  /*1140*/  ISETP.GE.AND P0, PT, R44, R38.reuse, PT ;  /* 0x000000262c00720c */ /* 0x080fe40003f06270 */
[-C--:B------:R-:W-:Y:S02]  /*1150*/  ISETP.GT.AND P2, PT, R34, R38.reuse, PT ;  /* 0x000000262200720c */ /* 0x080fe40003f44270 */
[----:B-1----:R-:W-:Y:S02]  /*1160*/  SEL R16, R16, RZ, !P0 ;  /* 0x000000ff10107207 */ /* 0x002fe40004000000 */
[----:B------:R-:W-:-:S03]  /*1170*/  ISETP.GT.AND P0, PT, R33, R38, PT ;  /* 0x000000262100720c */ /* 0x000fc60003f04270 */
[----:B------:R-:W-:-:S05]  /*1180*/  IMAD.IADD R17, R16, 0x1, R15 ;  /* 0x0000000110117824 */ /* 0x000fca00078e020f */
[----:B------:R-:W1:Y:S02]  /*1190*/  SHFL.DOWN PT, R16, R17, 0x2, R38 ;  /* 0x0840000011107989 */ /* 0x000e6400000e0026 */
[----:B-1----:R-:W-:Y:S02]  /*11a0*/  SEL R16, R16, RZ, !P0 ;  /* 0x000000ff10107207 */ /* 0x002fe40004000000 */
[----:B------:R-:W-:-:S03]  /*11b0*/  ISETP.GT.AND P0, PT, R32, R38, PT ;  /* 0x000000262000720c */ /* 0x000fc60003f04270 */
[----:B------:R-:W-:-:S05]  /*11c0*/  IMAD.IADD R35, R17, 0x1, R16 ;  /* 0x0000000111237824 */ /* 0x000fca00078e0210 */
[----:B------:R-:W1:Y:S02]  /*11d0*/  SHFL.DOWN PT, R16, R35, 0x4, R38 ;  /* 0x0880000023107989 */ /* 0x000e6400000e0026 */
[----:B-1----:R-:W-:Y:S02]  /*11e0*/  SEL R16, R16, RZ, !P0 ;  /* 0x000000ff10107207 */ /* 0x002fe40004000000 */
[----:B------:R-:W-:-:S03]  /*11f0*/  ISETP.GT.AND P0, PT, R19, R38, PT ;  /* 0x000000261300720c */ /* 0x000fc60003f04270 */
[----:B------:R-:W-:Y:S01]  /*1200*/  IMAD.IADD R37, R35, 0x1, R16 ;  /* 0x0000000123257824 */ /* 0x000fe200078e0210 */
[----:B0-----:R-:W-:-:S04]  /*1210*/  IADD3 R35, P3, PT, R8, 0x100, RZ ;  /* 0x0000010008237810 */ /* 0x001fc80007f7e0ff */
[----:B------:R-:W0:Y:S02]  /*1220*/  SHFL.DOWN PT, R16, R37, 0x8, R38 ;  /* 0x0900000025107989 */ /* 0x000e2400000e0026 */
[----:B0-----:R-:W-:Y:S02]  /*1230*/  SEL R16, R16, RZ, !P0 ;  /* 0x000000ff10107207 */ /* 0x001fe40004000000 */
[----:B------:R-:W-:-:S03]  /*1240*/  ISETP.NE.AND P0, PT, R14, 0x65, PT ;  /* 0x000000650e00780c */ /* 0x000fc60003f05270 */
[----:B------:R-:W-:Y:S02]  /*1250*/  IMAD.IADD R17, R37, 0x1, R16 ;  /* 0x0000000125117824 */ /* 0x000fe400078e0210 */
[----:B------:R-:W-:-:S03]  /*1260*/  IMAD.X R37, RZ, RZ, R9, P3 ;  /* 0x000000ffff257224 */ /* 0x000fc600018e0609 */
[----:B------:R-:W0:Y:S05]  /*1270*/  SHFL.DOWN PT, R16, R17, 0x10, R38 ;  /* 0x0a00000011107989 */ /* 0x000e2a00000e0026 */
[----:B------:R-:W-:Y:S02]  /*1280*/  VOTE.ALL P0, P0 ;  /* 0x0000000000ff7806 */ /* 0x000fe40000000000 */
[----:B0-----:R-:W-:-:S05]  /*1290*/  SEL R16, R16, RZ, !P2 ;  /* 0x000000ff10107207 */ /* 0x001fca0005000000 */
[----:B------:R-:W-:-:S07]  /*12a0*/  IMAD.IADD R36, R17, 0x1, R16 ;  /* 0x0000000111247824 */ /* 0x000fce00078e0210 */
.L_x_46:
[----:B------:R-:W-:Y:S05]  /*12b0*/  @!P0 BRA `(.L_x_10) ;  /* 0x0000000000d48947 */ /* 0x000fea0003800000 */
[----:B------:R-:W-:-:S07]  /*12c0*/  IMAD.MOV.U32 R38, RZ, RZ, 0x1de ;  /* 0x000001deff267424 */ /* 0x000fce00078e00ff */
.L_x_16:
[----:B------:R-:W-:Y:S02]  /*12d0*/  IMAD.MOV.U32 R8, RZ, RZ, R35 ;  /* 0x000000ffff087224 */ /* 0x000fe400078e0023 */
[----:B------:R-:W-:Y:S02]  /*12e0*/  IMAD.MOV.U32 R9, RZ, RZ, R37 ;  /* 0x000000ffff097224 */ /* 0x000fe400078e0025 */
[----:B------:R-:W-:-:S05]  /*12f0*/  IMAD.WIDE R16, R18, 0x8, R8 ;  /* 0x0000000812107825 */ /* 0x000fca00078e0208 */
[----:B------:R-:W2:Y:S01]  /*1300*/  LD.E.64.STRONG.GPU R14, desc[UR12][R16.64+-0x100] ;  /* 0xffff000c100e7980 */ /* 0x000ea2000c10fb00 */
[----:B------:R-:W-:Y:S05]  /*1310*/  YIELD ;  /* 0x0000000000007946 */ /* 0x000fea0003800000 */
[----:B------:R-:W-:Y:S01]  /*1320*/  UMOV UR5, 0xffffffff ;  /* 0xffffffff00057882 */ /* 0x000fe20000000000 */
[----:B------:R-:W-:Y:S02]  /*1330*/  SHF.R.U32.HI R38, RZ, 0x1, R38 ;  /* 0x00000001ff267819 */ /* 0x000fe40000011626 */
[----:B--2---:R-:W-:Y:S01]  /*1340*/  ISETP.NE.AND P0, PT, R14, 0x63, PT ;  /* 0x000000630e00780c */ /* 0x004fe20003f05270 */
[----:B------:R-:W-:-:S12]  /*1350*/  BRA.DIV UR5, `(.L_x_11) ;  /* 0x0000003205347947 */ /* 0x000fd8000b800000 */
[----:B------:R-:W-:-:S13]  /*1360*/  VOTE.ANY P0, !P0 ;  /* 0x0000000000ff7806 */ /* 0x000fda0004000100 */
.L_x_49:
[----:B------:R-:W-:Y:S05]  /*1370*/  @!P0 BRA `(.L_x_12) ;  /* 0x0000000000248947 */ /* 0x000fea0003800000 */
[----:B------:R-:W-:-:S07]  /*1380*/  IMAD.MOV.U32 R9, RZ, RZ, R38 ;  /* 0x000000ffff097224 */ /* 0x000fce00078e0026 */
.L_x_14:
[----:B------:R-:W-:Y:S05]  /*1390*/  NANOSLEEP R9 ;  /* 0x000000090000735d */ /* 0x000fea0003800000 */
[----:B------:R-:W2:Y:S01]  /*13a0*/  LD.E.64.STRONG.GPU R14, desc[UR12][R16.64+-0x100] ;  /* 0xffff000c100e7980 */ /* 0x000ea2000c10fb00 */
[----:B------:R-:W-:Y:S01]  /*13b0*/  UMOV UR5, 0xffffffff ;  /* 0xffffffff00057882 */ /* 0x000fe20000000000 */
[----:B------:R-:W-:Y:S02]  /*13c0*/  SHF.R.U32.HI R9, RZ, 0x1, R9 ;  /* 0x00000001ff097819 */ /* 0x000fe40000011609 */
[----:B--2---:R-:W-:Y:S01]  /*13d0*/  ISETP.NE.AND P0, PT, R14, 0x63, PT ;  /* 0x000000630e00780c */ /* 0x004fe20003f05270 */
[----:B------:R-:W-:-:S12]  /*13e0*/  BRA.DIV UR5, `(.L_x_13) ;  /* 0x0000003205307947 */ /* 0x000fd8000b800000 */
[----:B------:R-:W-:-:S13]  /*13f0*/  VOTE.ANY P0, !P0 ;  /* 0x0000000000ff7806 */ /* 0x000fda0004000100 */
.L_x_52:
[----:B------:R-:W-:Y:S05]  /*1400*/  @P0 BRA `(.L_x_14) ;  /* 0xfffffffc00e00947 */ /* 0x000fea000383ffff */
.L_x_12:
[----:B------:R-:W-:Y:S01]  /*1410*/  UMOV UR5, 0xffffffff ;  /* 0xffffffff00057882 */ /* 0x000fe20000000000 */
[----:B------:R-:W-:Y:S02]  /*1420*/  ISETP.NE.AND P0, PT, R14, 0x65, PT ;  /* 0x000000650e00780c */ /* 0x000fe40003f05270 */
[----:B------:R-:W-:Y:S11]  /*1430*/  BRA.DIV UR5, `(.L_x_15) ;  /* 0x00000032053c7947 */ /* 0x000ff6000b800000 */
[----:B------:R-:W-:Y:S01]  /*1440*/  VOTE.ANY R8, PT, !P0 ;  /* 0x0000000000087806 */ /* 0x000fe200040e0100 */
[----:B------:R-:W-:-:S03]  /*1450*/  VIADD R18, R18, 0xffffffe0 ;  /* 0xffffffe012127836 */ /* 0x000fc60000000000 */
[----:B------:R-:W-:-:S05]  /*1460*/  LOP3.LUT R8, R8, 0x80000000, R45, 0xec, !PT ;  /* 0x8000000008087812 */ /* 0x000fca00078eec2d */
[----:B------:R-:W-:-:S05]  /*1470*/  VIADD R9, R8, 0xffffffff ;  /* 0xffffffff08097836 */ /* 0x000fca0000000000 */
[----:B------:R-:W-:-:S06]  /*1480*/  LOP3.LUT R9, R8, R9, RZ, 0xc, !PT ;  /* 0x0000000908097212 */ /* 0x000fcc00078e0cff */
[----:B------:R-:W0:Y:S02]  /*1490*/  POPC R9, R9 ;  /* 0x0000000900097309 */ /* 0x000e240000000000 */
[----:B0-----:R-:W0:Y:S01]  /*14a0*/  SHFL.DOWN PT, R16, R15, 0x1, R9 ;  /* 0x082000000f107989 */ /* 0x001e2200000e0009 */
[-C--:B------:R-:W-:Y:S02]  /*14b0*/  ISETP.GE.AND P0, PT, R44, R9.reuse, PT ;  /* 0x000000092c00720c */ /* 0x080fe40003f06270 */
[-C--:B------:R-:W-:Y:S02]  /*14c0*/  ISETP.GT.AND P2, PT, R34, R9.reuse, PT ;  /* 0x000000092200720c */ /* 0x080fe40003f44270 */
[----:B0-----:R-:W-:Y:S02]  /*14d0*/  SEL R16, R16, RZ, !P0 ;  /* 0x000000ff10107207 */ /* 0x001fe40004000000 */
[----:B------:R-:W-:-:S03]  /*14e0*/  ISETP.GT.AND P0, PT, R33, R9, PT ;  /* 0x000000092100720c */ /* 0x000fc60003f04270 */
[----:B------:R-:W-:-:S05]  /*14f0*/  IMAD.IADD R15, R16, 0x1, R15 ;  /* 0x00000001100f7824 */ /* 0x000fca00078e020f */
[----:B------:R-:W0:Y:S02]  /*1500*/  SHFL.DOWN PT, R16, R15, 0x2, R9 ;  /* 0x084000000f107989 */ /* 0x000e2400000e0009 */
        /* <DEDUP_REMOVED lines=9> */
[----:B------:R-:W-:-:S03]  /*15a0*/  ISETP.NE.AND P0, PT, R14, 0x65, PT ;  /* 0x000000650e00780c */ /* 0x000fc60003f05270 */
[----:B------:R-:W-:-:S05]  /*15b0*/  IMAD.IADD R15, R15, 0x1, R16 ;  /* 0x000000010f0f7824 */ /* 0x000fca00078e0210 */
[----:B------:R-:W0:Y:S05]  /*15c0*/  SHFL.DOWN PT, R16, R15, 0x10, R9 ;  /* 0x0a0000000f107989 */ /* 0x000e2a00000e0009 */
[----:B------:R-:W-:Y:S02]  /*15d0*/  VOTE.ALL P0, P0 ;  /* 0x0000000000ff7806 */ /* 0x000fe40000000000 */
[----:B0-----:R-:W-:-:S04]  /*15e0*/  SEL R16, R16, RZ, !P2 ;  /* 0x000000ff10107207 */ /* 0x001fc80005000000 */
[----:B------:R-:W-:-:S07]  /*15f0*/  IADD3 R36, PT, PT, R15, R16, R36 ;  /* 0x000000100f247210 */ /* 0x000fce0007ffe024 */
.L_x_61:
[----:B------:R-:W-:Y:S05]  /*1600*/  @P0 BRA `(.L_x_16) ;  /* 0xfffffffc00300947 */ /* 0x000fea000383ffff */
.L_x_10:
[----:B------:R-:W-:Y:S01]  /*1610*/  ISETP.NE.AND P0, PT, R44, RZ, PT ;  /* 0x000000ff2c00720c */ /* 0x000fe20003f05270 */
[----:B------:R-:W0:Y:S01]  /*1620*/  @!P1 S2R R9, SR_CgaCtaId ;  /* 0x0000000000099919 */ /* 0x000e220000008800 */
[----:B------:R-:W-:Y:S01]  /*1630*/  @!P1 MOV R8, 0x400 ;  /* 0x0000040000089802 */ /* 0x000fe20000000f00 */
[----:B------:R-:W-:Y:S02]  /*1640*/  @!P1 IMAD.IADD R11, R11, 0x1, R36 ;  /* 0x000000010b0b9824 */ /* 0x000fe400078e0224 */
[----:B------:R-:W-:-:S05]  /*1650*/  @!P1 IMAD.MOV.U32 R10, RZ, RZ, 0x65 ;  /* 0x00000065ff0a9424 */ /* 0x000fca00078e00ff */
[----:B------:R1:W-:Y:S03]  /*1660*/  @!P1 ST.E.64.STRONG.GPU desc[UR12][R12.64+0x100], R10 ;  /* 0x0001000a0c009985 */ /* 0x0003e6000c10fb0c */
[----:B------:R-:W-:Y:S01]  /*1670*/  @!P0 MOV R14, 0x400 ;  /* 0x00000400000e8802 */ /* 0x000fe20000000f00 */
[----:B------:R-:W2:Y:S01]  /*1680*/  @!P0 S2R R15, SR_CgaCtaId ;  /* 0x00000000000f8919 */ /* 0x000ea20000008800 */
[----:B0-----:R-:W-:Y:S01]  /*1690*/  @!P1 LEA R9, R9, R8, 0x18 ;  /* 0x0000000809099211 */ /* 0x001fe200078ec0ff */
[----:B------:R-:W-:Y:S02]  /*16a0*/  IMAD.MOV.U32 R8, RZ, RZ, R43 ;  /* 0x000000ffff087224 */ /* 0x000fe400078e002b */
[----:B------:R-:W-:Y:S02]  /*16b0*/  @!P0 IMAD.MOV.U32 R8, RZ, RZ, R36 ;  /* 0x000000ffff088224 */ /* 0x000fe400078e0024 */
[----:B------:R1:W-:Y:S04]  /*16c0*/  @!P1 STS [R9+0x8], R11 ;  /* 0x0000080b09009388 */ /* 0x0003e80000000800 */
[----:B------:R1:W-:Y:S01]  /*16d0*/  @!P1 STS [R9+0x4], R36 ;  /* 0x0000042409009388 */ /* 0x0003e20000000800 */
[----:B--2---:R-:W-:-:S05]  /*16e0*/  @!P0 LEA R15, R15, R14, 0x18 ;  /* 0x0000000e0f0f8211 */ /* 0x004fca00078ec0ff */
[----:B------:R1:W-:Y:S02]  /*16f0*/  @!P0 STS [R15+0x54], R36 ;  /* 0x000054240f008388 */ /* 0x0003e40000000800 */
.L_x_4:
[----:B------:R-:W-:Y:S05]  /*1700*/  WARPSYNC.ALL ;  /* 0x0000000000007948 */ /* 0x000fea0003800000 */
[----:B------:R-:W0:Y:S08]  /*1710*/  S2UR UR7, SR_CgaCtaId ;  /* 0x00000000000779c3 */ /* 0x000e300000008800 */
[----:B------:R-:W-:Y:S06]  /*1720*/  BAR.SYNC.DEFER_BLOCKING 0x0 ;  /* 0x0000000000007b1d */ /* 0x000fec0000010000 */
[----:B------:R-:W-:Y:S01]  /*1730*/  UMOV UR5, 0x400 ;  /* 0x0000040000057882 */ /* 0x000fe20000000000 */
[----:B-1----:R-:W1:Y:S01]  /*1740*/  S2R R10, SR_TID.X ;  /* 0x00000000000a7919 */ /* 0x002e620000002100 */
[----:B0-----:R-:W-:-:S09]  /*1750*/  ULEA UR5, UR7, UR5, 0x18 ;  /* 0x0000000507057291 */ /* 0x001fd2000f8ec0ff */
[----:B------:R-:W0:Y:S01]  /*1760*/  LDS R9, [UR5+0x54] ;  /* 0x00005405ff097984 */ /* 0x000e220008000800 */
[----:B-1----:R-:W-:-:S04]  /*1770*/  ISETP.NE.AND P0, PT, R10, RZ, PT ;  /* 0x000000ff0a00720c */ /* 0x002fc80003f05270 */
[----:B0-----:R-:W-:-:S05]  /*1780*/  SEL R9, R9, RZ, P0 ;  /* 0x000000ff09097207 */ /* 0x001fca0000000000 */
[----:B------:R-:W-:-:S07]  /*1790*/  IMAD.IADD R33, R9, 0x1, R8 ;  /* 0x0000000109217824 */ /* 0x000fce00078e0208 */
.L_x_3:
[----:B------:R-:W-:Y:S05]  /*17a0*/  BSYNC.RECONVERGENT B0 ;  /* 0x0000000000007941 */ /* 0x000fea0003800200 */
.L_x_1:
[----:B------:R-:W-:Y:S01]  /*17b0*/  IMAD.IADD R26, R26, 0x1, R33 ;  /* 0x000000011a1a7824 */ /* 0x000fe200078e0221 */
[----:B------:R-:W-:Y:S03]  /*17c0*/  BAR.SYNC.DEFER_BLOCKING 0x0 ;  /* 0x0000000000007b1d */ /* 0x000fe60000010000 */
[----:B------:R-:W-:-:S03]  /*17d0*/  IMAD.IADD R25, R25, 0x1, R26 ;  /* 0x0000000119197824 */ /* 0x000fc600078e021a */
[----:B------:R-:W1:Y:S01]  /*17e0*/  LDCU.64 UR8, c[0x0][0x388] ;  /* 0x00007100ff0877ac */ /* 0x000e620008000a00 */
[----:B------:R-:W-:-:S04]  /*17f0*/  IMAD.IADD R24, R24, 0x1, R25 ;  /* 0x0000000118187824 */ /* 0x000fc800078e0219 */
[----:B------:R-:W-:-:S04]  /*1800*/  IMAD.IADD R40, R40, 0x1, R24 ;  /* 0x0000000128287824 */ /* 0x000fc800078e0218 */
[----:B0-----:R-:W-:-:S04]  /*1810*/  IMAD.IADD R8, R39, 0x1, R40 ;  /* 0x0000000127087824 */ /* 0x001fc800078e0228 */
[----:B------:R-:W-:-:S04]  /*1820*/  IMAD.IADD R31, R31, 0x1, R8 ;  /* 0x000000011f1f7824 */ /* 0x000fc800078e0208 */
[----:B------:R-:W-:Y:S01]  /*1830*/  IMAD.IADD R30, R30, 0x1, R31 ;  /* 0x000000011e1e7824 */ /* 0x000fe200078e021f */
[----:B------:R-:W-:Y:S01]  /*1840*/  STS [R27], R26 ;  /* 0x0000001a1b007388 */ /* 0x000fe20000000800 */
[----:B-1----:R-:W-:Y:S02]  /*1850*/  IADD3 R42, P0, PT, R42, UR8, RZ ;  /* 0x000000082a2a7c10 */ /* 0x002fe4000ff1e0ff */
[----:B------:R-:W-:Y:S01]  /*1860*/  IMAD.IADD R10, R29, 0x1, R30 ;  /* 0x000000011d0a7824 */ /* 0x000fe200078e021e */
[----:B------:R-:W-:Y:S01]  /*1870*/  STS [R27+0x4], R25 ;  /* 0x000004191b007388 */ /* 0x000fe20000000800 */
[----:B------:R-:W-:Y:S02]  /*1880*/  IADD3.X R43, PT, PT, R41, UR9, RZ, P0, !PT ;  /* 0x00000009292b7c10 */ /* 0x000fe400087fe4ff */
[----:B------:R-:W-:Y:S01]  /*1890*/  IMAD.IADD R23, R23, 0x1, R10 ;  /* 0x0000000117177824 */ /* 0x000fe200078e020a */
[----:B------:R-:W-:Y:S03]  /*18a0*/  STS [R27+0x8], R24 ;  /* 0x000008181b007388 */ /* 0x000fe60000000800 */
        /* <DEDUP_REMOVED lines=19> */
[----:B------:R-:W-:Y:S04]  /*19e0*/  STS [R27+0x30], R7 ;  /* 0x000030071b007388 */ /* 0x000fe80000000800 */
[----:B------:R-:W-:Y:S04]  /*19f0*/  STS [R27+0x34], R6 ;  /* 0x000034061b007388 */ /* 0x000fe80000000800 */
[----:B------:R-:W-:Y:S04]  /*1a00*/  STS [R27+0x38], R5 ;  /* 0x000038051b007388 */ /* 0x000fe80000000800 */
[----:B------:R-:W-:Y:S04]  /*1a10*/  STS [R27+0x3c], R4 ;  /* 0x00003c041b007388 */ /* 0x000fe80000000800 */
[----:B------:R-:W-:Y:S04]  /*1a20*/  STS [R27+0x40], R3 ;  /* 0x000040031b007388 */ /* 0x000fe80000000800 */
[----:B------:R-:W-:Y:S04]  /*1a30*/  STS [R27+0x44], R2 ;  /* 0x000044021b007388 */ /* 0x000fe80000000800 */
[----:B------:R-:W-:Y:S01]  /*1a40*/  STS [R27+0x48], R0 ;  /* 0x000048001b007388 */ /* 0x000fe20000000800 */
[----:B------:R-:W-:-:S03]  /*1a50*/  NOP ;  /* 0x0000000000007918 */ /* 0x000fc60000000000 */
[----:B------:R-:W0:Y:S04]  /*1a60*/  LDS R9, [R28] ;  /* 0x000000001c097984 */ /* 0x000e280000000800 */
[----:B------:R-:W1:Y:S04]  /*1a70*/  LDS R7, [R28+0x80] ;  /* 0x000080001c077984 */ /* 0x000e680000000800 */
[----:B------:R-:W2:Y:S04]  /*1a80*/  LDS R11, [R28+0x100] ;  /* 0x000100001c0b7984 */ /* 0x000ea80000000800 */
[----:B------:R-:W3:Y:S04]  /*1a90*/  LDS R13, [R28+0x180] ;  /* 0x000180001c0d7984 */ /* 0x000ee80000000800 */
[----:B------:R-:W4:Y:S04]  /*1aa0*/  LDS R5, [R28+0x200] ;  /* 0x000200001c057984 */ /* 0x000f280000000800 */
[----:B------:R-:W5:Y:S04]  /*1ab0*/  LDS R15, [R28+0x280] ;  /* 0x000280001c0f7984 */ /* 0x000f680000000800 */
        /* <DEDUP_REMOVED lines=13> */
[----:B0-----:R-:W-:Y:S04]  /*1b90*/  STG.E desc[UR12][R42.64], R9 ;  /* 0x000000092a007986 */ /* 0x001fe8000c10190c */
[----:B-1----:R-:W-:Y:S04]  /*1ba0*/  STG.E desc[UR12][R42.64+0x80], R7 ;  /* 0x000080072a007986 */ /* 0x002fe8000c10190c */
[----:B--2---:R-:W-:Y:S04]  /*1bb0*/  STG.E desc[UR12][R42.64+0x100], R11 ;  /* 0x0001000b2a007986 */ /* 0x004fe8000c10190c */
[----:B---3--:R-:W-:Y:S04]  /*1bc0*/  STG.E desc[UR12][R42.64+0x180], R13 ;  /* 0x0001800d2a007986 */ /* 0x008fe8000c10190c */
[----:B----4-:R-:W-:Y:S04]  /*1bd0*/  STG.E desc[UR12][R42.64+0x200], R5 ;  /* 0x000200052a007986 */ /* 0x010fe8000c10190c */
[----:B-----5:R-:W-:Y:S04]  /*1be0*/  STG.E desc[UR12][R42.64+0x280], R15 ;  /* 0x0002800f2a007986 */ /* 0x020fe8000c10190c */
[----:B------:R-:W-:Y:S04]  /*1bf0*/  STG.E desc[UR12][R42.64+0x300], R3 ;  /* 0x000300032a007986 */ /* 0x000fe8000c10190c */
        /* <DEDUP_REMOVED lines=11> */
[----:B------:R-:W-:Y:S01]  /*1cb0*/  STG.E desc[UR12][R42.64+0x900], R39 ;  /* 0x000900272a007986 */ /* 0x000fe2000c10190c */
[----:B------:R-:W-:Y:S05]  /*1cc0*/  EXIT ;  /* 0x000000000000794d */ /* 0x000fea0003800000 */
.L_x_0:
[----:B------:R-:W-:-:S04]  /*1cd0*/  ISETP.NE.U32.AND P0, PT, RZ, UR7, PT ;  /* 0x00000007ff007c0c */ /* 0x000fc8000bf05070 */
[----:B------:R-:W-:-:S13]  /*1ce0*/  ISETP.NE.AND.EX P0, PT, RZ, UR4, PT, P0 ;  /* 0x00000004ff007c0c */ /* 0x000fda000bf05300 */
[----:B------:R-:W-:Y:S05]  /*1cf0*/  @!P0 EXIT ;  /* 0x000000000000894d */ /* 0x000fea0003800000 */
[----:B------:R-:W0:Y:S02]  /*1d00*/  LDCU.64 UR4, c[0x0][0x380] ;  /* 0x00007000ff0477ac */ /* 0x000e240008000a00 */
[----:B0-----:R-:W-:-:S06]  /*1d10*/  UIMAD.WIDE UR4, UR6, 0x7b80, UR4 ;  /* 0x00007b80060478a5 */ /* 0x001fcc000f8e0204 */
[----:B------:R-:W-:Y:S02]  /*1d20*/  IMAD.U32 R2, RZ, RZ, UR4 ;  /* 0x00000004ff027e24 */ /* 0x000fe4000f8e00ff */
[----:B------:R-:W-:-:S05]  /*1d30*/  IMAD.U32 R3, RZ, RZ, UR5 ;  /* 0x00000005ff037e24 */ /* 0x000fca000f8e00ff */
[----:B------:R0:W2:Y:S01]  /*1d40*/  LDG.E R0, desc[UR12][R2.64] ;  /* 0x0000000c02007981 */ /* 0x0000a2000c1e1900 */
[----:B------:R-:W1:Y:S02]  /*1d50*/  S2R R43, SR_TID.X ;  /* 0x00000000002b7919 */ /* 0x000e640000002100 */
[C---:B-1----:R-:W-:Y:S02]  /*1d60*/  LOP3.LUT R28, R43.reuse, 0x1f, RZ, 0xc0, !PT ;  /* 0x0000001f2b1c7812 */ /* 0x042fe400078ec0ff */
[----:B------:R-:W-:-:S05]  /*1d70*/  LOP3.LUT R5, R43, 0x3e0, RZ, 0xc0, !PT ;  /* 0x000003e02b057812 */ /* 0x000fca00078ec0ff */
[----:B------:R-:W-:-:S04]  /*1d80*/  IMAD R28, R5, 0x13, R28 ;  /* 0x00000013051c7824 */ /* 0x000fc800078e021c */
[C---:B------:R-:W-:Y:S01]  /*1d90*/  VIADD R4, R28.reuse, 0x20 ;  /* 0x000000201c047836 */ /* 0x040fe20000000000 */
[C---:B------:R-:W-:Y:S01]  /*1da0*/  ISETP.GE.U32.AND P1, PT, R28.reuse, UR7, PT ;  /* 0x000000071c007c0c */ /* 0x040fe2000bf26070 */
[C---:B------:R-:W-:Y:S01]  /*1db0*/  VIADD R5, R28.reuse, 0x40 ;  /* 0x000000401c057836 */ /* 0x040fe20000000000 */
[C---:B0-----:R-:W-:Y:S01]  /*1dc0*/  LEA R2, P0, R28.reuse, UR4, 0x2 ;  /* 0x000000041c027c11 */ /* 0x041fe2000f8010ff */
[----:B------:R-:W-:Y:S01]  /*1dd0*/  VIADD R3, R28, 0x80 ;  /* 0x000000801c037836 */ /* 0x000fe20000000000 */
[----:B------:R-:W-:Y:S01]  /*1de0*/  ISETP.GE.U32.AND P2, PT, R4, UR7, PT ;  /* 0x0000000704007c0c */ /* 0x000fe2000bf46070 */
[C---:B------:R-:W-:Y:S01]  /*1df0*/  VIADD R4, R28.reuse, 0xa0 ;  /* 0x000000a01c047836 */ /* 0x040fe20000000000 */
[----:B------:R-:W-:Y:S01]  /*1e00*/  ISETP.GE.U32.AND P3, PT, R5, UR7, PT ;  /* 0x0000000705007c0c */ /* 0x000fe2000bf66070 */
[C---:B------:R-:W-:Y:S01]  /*1e10*/  VIADD R5, R28.reuse, 0xc0 ;  /* 0x000000c01c057836 */ /* 0x040fe20000000000 */
[----:B------:R-:W-:Y:S01]  /*1e20*/  ISETP.GE.U32.AND P5, PT, R3, UR7, PT ;  /* 0x0000000703007c0c */ /* 0x000fe2000bfa6070 */
[----:B------:R-:W-:Y:S01]  /*1e30*/  VIADD R6, R28, 0x60 ;  /* 0x000000601c067836 */ /* 0x000fe20000000000 */
[----:B------:R-:W-:Y:S01]  /*1e40*/  ISETP.GE.U32.AND P6, PT, R4, UR7, PT ;  /* 0x0000000704007c0c */ /* 0x000fe2000bfc6070 */
[----:B------:R-:W-:Y:S01]  /*1e50*/  IMAD.X R3, RZ, RZ, UR5, P0 ;  /* 0x00000005ff037e24 */ /* 0x000fe200080e06ff */
[----:B------:R-:W-:Y:S01]  /*1e60*/  ISETP.GE.U32.AND P0, PT, R5, UR7, PT ;  /* 0x0000000705007c0c */ /* 0x000fe2000bf06070 */
[----:B------:R-:W-:Y:S01]  /*1e70*/  VIADD R5, R28, 0xe0 ;  /* 0x000000e01c057836 */ /* 0x000fe20000000000 */
[----:B------:R-:W-:Y:S01]  /*1e80*/  ISETP.GE.U32.AND P4, PT, R6, UR7, PT ;  /* 0x0000000706007c0c */ /* 0x000fe2000bf86070 */
[----:B------:R-:W-:-:S02]  /*1e90*/  VIADD R41, R28, 0x100 ;  /* 0x000001001c297836 */ /* 0x000fc40000000000 */
[C---:B------:R-:W-:Y:S02]  /*1ea0*/  VIADD R7, R28.reuse, 0x120 ;  /* 0x000001201c077836 */ /* 0x040fe40000000000 */
[C---:B------:R-:W-:Y:S02]  /*1eb0*/  VIADD R40, R28.reuse, 0x240 ;  /* 0x000002401c287836 */ /* 0x040fe40000000000 */
[----:B--2---:R-:W-:Y:S02]  /*1ec0*/  IMAD.MOV.U32 R4, RZ, RZ, R0 ;  /* 0x000000ffff047224 */ /* 0x004fe400078e0000 */
[----:B------:R-:W2:Y:S01]  /*1ed0*/  @!P1 LDG.E R0, desc[UR12][R2.64] ;  /* 0x0000000c02009981 */ /* 0x000ea2000c1e1900 */
[----:B------:R-:W-:Y:S01]  /*1ee0*/  ISETP.GE.U32.AND P1, PT, R5, UR7, PT ;  /* 0x0000000705007c0c */ /* 0x000fe2000bf26070 */
[----:B------:R-:W-:Y:S02]  /*1ef0*/  IMAD.MOV.U32 R8, RZ, RZ, R4 ;  /* 0x000000ffff087224 */ /* 0x000fe400078e0004 */
[----:B------:R-:W-:-:S02]  /*1f00*/  VIADD R5, R28, 0x140 ;  /* 0x000001401c057836 */ /* 0x000fc40000000000 */
[--C-:B------:R-:W-:Y:S02]  /*1f10*/  IMAD.MOV.U32 R10, RZ, RZ, R4.reuse ;  /* 0x000000ffff0a7224 */ /* 0x100fe400078e0004 */
[----:B------:R-:W3:Y:S01]  /*1f20*/  @!P3 LDG.E R8, desc[UR12][R2.64+0x100] ;  /* 0x0001000c0208b981 */ /* 0x000ee2000c1e1900 */
[----:B------:R-:W-:Y:S01]  /*1f30*/  ISETP.GE.U32.AND P3, PT, R5, UR7, PT ;  /* 0x0000000705007c0c */ /* 0x000fe2000bf66070 */
[C---:B------:R-:W-:Y:S02]  /*1f40*/  VIADD R5, R28.reuse, 0x160 ;  /* 0x000001601c057836 */ /* 0x040fe40000000000 */
[--C-:B------:R-:W-:Y:S01]  /*1f50*/  IMAD.MOV.U32 R12, RZ, RZ, R4.reuse ;  /* 0x000000ffff0c7224 */ /* 0x100fe200078e0004 */
[----:B------:R-:W4:Y:S01]  /*1f60*/  @!P4 LDG.E R10, desc[UR12][R2.64+0x180] ;  /* 0x0001800c020ac981 */ /* 0x000f22000c1e1900 */
[----:B------:R-:W-:Y:S01]  /*1f70*/  IMAD.MOV.U32 R14, RZ, RZ, R4 ;  /* 0x000000ffff0e7224 */ /* 0x000fe200078e0004 */
[----:B------:R-:W-:Y:S01]  /*1f80*/  ISETP.GE.U32.AND P4, PT, R5, UR7, PT ;  /* 0x0000000705007c0c */ /* 0x000fe2000bf86070 */
[----:B------:R-:W-:-:S02]  /*1f90*/  VIADD R5, R28, 0x180 ;  /* 0x000001801c057836 */ /* 0x000fc40000000000 */
[--C-:B------:R-:W-:Y:S01]  /*1fa0*/  IMAD.MOV.U32 R6, RZ, RZ, R4.reuse ;  /* 0x000000ffff067224 */ /* 0x100fe200078e0004 */
[----:B------:R-:W5:Y:S01]  /*1fb0*/  @!P5 LDG.E R12, desc[UR12][R2.64+0x200] ;  /* 0x0002000c020cd981 */ /* 0x000f62000c1e1900 */
[----:B------:R-:W-:Y:S01]  /*1fc0*/  ISETP.GE.U32.AND P5, PT, R41, UR7, PT ;  /* 0x0000000729007c0c */ /* 0x000fe2000bfa6070 */
[--C-:B------:R-:W-:Y:S02]  /*1fd0*/  IMAD.MOV.U32 R16, RZ, RZ, R4.reuse ;  /* 0x000000ffff107224 */ /* 0x100fe400078e0004 */
[----:B------:R-:W5:Y:S01]  /*1fe0*/  @!P6 LDG.E R14, desc[UR12][R2.64+0x280] ;  /* 0x0002800c020ee981 */ /* 0x000f62000c1e1900 */
[----:B------:R-:W-:Y:S01]  /*1ff0*/  ISETP.GE.U32.AND P6, PT, R5, UR7, PT ;  /* 0x0000000705007c0c */ /* 0x000fe2000bfc6070 */
[----:B------:R-:W-:Y:S02]  /*2000*/  VIADD R5, R28, 0x1a0 ;  /* 0x000001a01c057836 */ /* 0x000fe40000000000 */
[----:B------:R-:W5:Y:S01]  /*2010*/  @!P2 LDG.E R6, desc[UR12][R2.64+0x80] ;  /* 0x0000800c0206a981 */ /* 0x000f62000c1e1900 */
[----:B------:R-:W-:Y:S01]  /*2020*/  ISETP.GE.U32.AND P2, PT, R7, UR7, PT ;  /* 0x0000000707007c0c */ /* 0x000fe2000bf46070 */
[----:B------:R-:W-:-:S02]  /*2030*/  IMAD.MOV.U32 R18, RZ, RZ, R4 ;  /* 0x000000ffff127224 */ /* 0x000fc400078e0004 */
[--C-:B------:R-:W-:Y:S01]  /*2040*/  IMAD.MOV.U32 R20, RZ, RZ, R4.reuse ;  /* 0x000000ffff147224 */ /* 0x100fe200078e0004 */
[----:B------:R-:W5:Y:S01]  /*2050*/  @!P0 LDG.E R16, desc[UR12][R2.64+0x300] ;  /* 0x0003000c02108981 */ /* 0x000f62000c1e1900 */
[----:B------:R-:W-:Y:S01]  /*2060*/  ISETP.GE.U32.AND P0, PT, R5, UR7, PT ;  /* 0x0000000705007c0c */ /* 0x000fe2000bf06070 */
[C---:B------:R-:W-:Y:S02]  /*2070*/  VIADD R7, R28.reuse, 0x1c0 ;  /* 0x000001c01c077836 */ /* 0x040fe40000000000 */
[C---:B------:R-:W-:Y:S01]  /*2080*/  VIADD R5, R28.reuse, 0x1e0 ;  /* 0x000001e01c057836 */ /* 0x040fe20000000000 */
[----:B------:R-:W5:Y:S01]  /*2090*/  @!P1 LDG.E R18, desc[UR12][R2.64+0x380] ;  /* 0x0003800c02129981 */ /* 0x000f62000c1e1900 */
[--C-:B------:R-:W-:Y:S01]  /*20a0*/  IMAD.MOV.U32 R22, RZ, RZ, R4.reuse ;  /* 0x000000ffff167224 */ /* 0x100fe200078e0004 */
[----:B------:R-:W-:Y:S01]  /*20b0*/  ISETP.GE.U32.AND P1, PT, R7, UR7, PT ;  /* 0x0000000707007c0c */ /* 0x000fe2000bf26070 */
[--C-:B------:R-:W-:Y:S01]  /*20c0*/  IMAD.MOV.U32 R24, RZ, RZ, R4.reuse ;  /* 0x000000ffff187224 */ /* 0x100fe200078e0004 */
[----:B------:R-:W5:Y:S01]  /*20d0*/  @!P5 LDG.E R20, desc[UR12][R2.64+0x400] ;  /* 0x0004000c0214d981 */ /* 0x000f62000c1e1900 */
[----:B------:R-:W-:Y:S01]  /*20e0*/  IMAD.MOV.U32 R30, RZ, RZ, R4 ;  /* 0x000000ffff1e7224 */ /* 0x000fe200078e0004 */
[----:B------:R-:W-:Y:S01]  /*20f0*/  ISETP.GE.U32.AND P5, PT, R5, UR7, PT ;  /* 0x0000000705007c0c */ /* 0x000fe2000bfa6070 */
[C---:B------:R-:W-:Y:S01]  /*2100*/  VIADD R5, R28.reuse, 0x200 ;  /* 0x000002001c057836 */ /* 0x040fe20000000000 */
[----:B------:R-:W5:Y:S01]  /*2110*/  @!P2 LDG.E R22, desc[UR12][R2.64+0x480] ;  /* 0x0004800c0216a981 */ /* 0x000f62000c1e1900 */
[----:B------:R-:W-:-:S03]  /*2120*/  VIADD R7, R28, 0x220 ;  /* 0x000002201c077836 */ /* 0x000fc60000000000 */
[----:B------:R-:W5:Y:S01]  /*2130*/  @!P3 LDG.E R24, desc[UR12][R2.64+0x500] ;  /* 0x0005000c0218b981 */ /* 0x000f62000c1e1900 */
[----:B------:R-:W-:Y:S02]  /*2140*/  ISETP.GE.U32.AND P2, PT, R5, UR7, PT ;  /* 0x0000000705007c0c */ /* 0x000fe4000bf46070 */
[----:B------:R-:W-:Y:S01]  /*2150*/  ISETP.GE.U32.AND P3, PT, R7, UR7, PT ;  /* 0x0000000707007c0c */ /* 0x000fe2000bf66070 */
[----:B------:R-:W5:Y:S01]  /*2160*/  @!P4 LDG.E R30, desc[UR12][R2.64+0x580] ;  /* 0x0005800c021ec981 */ /* 0x000f62000c1e1900 */
[----:B------:R-:W-:Y:S01]  /*2170*/  ISETP.GE.U32.AND P4, PT, R40, UR7, PT ;  /* 0x0000000728007c0c */ /* 0x000fe2000bf86070 */
[--C-:B------:R-:W-:Y:S02]  /*2180*/  IMAD.MOV.U32 R32, RZ, RZ, R4.reuse ;  /* 0x000000ffff207224 */ /* 0x100fe400078e0004 */
[--C-:B------:R-:W-:Y:S02]  /*2190*/  IMAD.MOV.U32 R34, RZ, RZ, R4.reuse ;  /* 0x000000ffff227224 */ /* 0x100fe400078e0004 */
[----:B------:R-:W-:-:S02]  /*21a0*/  IMAD.MOV.U32 R38, RZ, RZ, R4 ;  /* 0x000000ffff267224 */ /* 0x000fc400078e0004 */
[--C-:B------:R-:W-:Y:S01]  /*21b0*/  IMAD.MOV.U32 R42, RZ, RZ, R4.reuse ;  /* 0x000000ffff2a7224 */ /* 0x100fe200078e0004 */
[----:B------:R-:W5:Y:S01]  /*21c0*/  @!P6 LDG.E R32, desc[UR12][R2.64+0x600] ;  /* 0x0006000c0220e981 */ /* 0x000f62000c1e1900 */
[--C-:B------:R-:W-:Y:S02]  /*21d0*/  IMAD.MOV.U32 R44, RZ, RZ, R4.reuse ;  /* 0x000000ffff2c7224 */ /* 0x100fe400078e0004 */
[----:B------:R-:W-:Y:S01]  /*21e0*/  IMAD.MOV.U32 R5, RZ, RZ, R4 ;  /* 0x000000ffff057224 */ /* 0x000fe200078e0004 */
[----:B------:R-:W5:Y:S04]  /*21f0*/  @!P0 LDG.E R34, desc[UR12][R2.64+0x680] ;  /* 0x0006800c02228981 */ /* 0x000f68000c1e1900 */
[----:B------:R-:W5:Y:S04]  /*2200*/  @!P1 LDG.E R38, desc[UR12][R2.64+0x700] ;  /* 0x0007000c02269981 */ /* 0x000f68000c1e1900 */
[----:B------:R-:W5:Y:S04]  /*2210*/  @!P5 LDG.E R42, desc[UR12][R2.64+0x780] ;  /* 0x0007800c022ad981 */ /* 0x000f68000c1e1900 */
[----:B------:R-:W5:Y:S04]  /*2220*/  @!P2 LDG.E R44, desc[UR12][R2.64+0x800] ;  /* 0x0008000c022ca981 */ /* 0x000f68000c1e1900 */
[----:B------:R-:W5:Y:S04]  /*2230*/  @!P3 LDG.E R5, desc[UR12][R2.64+0x880] ;  /* 0x0008800c0205b981 */ /* 0x000f68000c1e1900 */
[----:B------:R-:W5:Y:S01]  /*2240*/  @!P4 LDG.E R4, desc[UR12][R2.64+0x900] ;  /* 0x0009000c0204c981 */ /* 0x000f62000c1e1900 */
[----:B------:R-:W0:Y:S01]  /*2250*/  S2R R35, SR_LANEID ;  /* 0x0000000000237919 */ /* 0x000e220000000000 */
[----:B------:R-:W1:Y:S01]  /*2260*/  S2UR UR5, SR_CgaCtaId ;  /* 0x00000000000579c3 */ /* 0x000e620000008800 */
[----:B------:R-:W-:Y:S01]  /*2270*/  SHF.R.U32.HI R36, RZ, 0x5, R43 ;  /* 0x00000005ff247819 */ /* 0x000fe2000001162b */
[----:B------:R-:W-:-:S02]  /*2280*/  UMOV UR4, 0x400 ;  /* 0x0000040000047882 */ /* 0x000fc40000000000 */
[----:B-1----:R-:W-:Y:S02]  /*2290*/  ULEA UR4, UR5, UR4, 0x18 ;  /* 0x0000000405047291 */ /* 0x002fe4000f8ec0ff */
[----:B0-----:R-:W-:-:S05]  /*22a0*/  IMAD R27, R36, 0x260, R35 ;  /* 0x00000260241b7824 */ /* 0x001fca00078e0223 */
[----:B------:R-:W-:-:S05]  /*22b0*/  LEA R27, R27, UR4, 0x2 ;  /* 0x000000041b1b7c11 */ /* 0x000fca000f8e10ff */
[----:B------:R-:W-:Y:S01]  /*22c0*/  IMAD R26, R35, 0x48, R27 ;  /* 0x00000048231a7824 */ /* 0x000fe200078e021b */
[----:B------:R-:W-:Y:S01]  /*22d0*/  UISETP.NE.AND UP0, UPT, UR6, URZ, UPT ;  /* 0x000000ff0600728c */ /* 0x000fe2000bf05270 */
        /* <DEDUP_REMOVED lines=41> */
[----:B0-----:R-:W-:Y:S02]  /*2570*/  IADD3 R8, PT, PT, R23, R24, R25 ;  /* 0x0000001817087210 */ /* 0x001fe40007ffe019 */
[----:B------:R-:W-:Y:S02]  /*2580*/  ISETP.NE.AND P1, PT, R35, 0x1f, PT ;  /* 0x0000001f2300780c */ /* 0x000fe40003f25270 */
[----:B------:R-:W-:Y:S02]  /*2590*/  IADD3 R8, PT, PT, R33, R34, R8 ;  /* 0x0000002221087210 */ /* 0x000fe40007ffe008 */
[----:B------:R-:W-:Y:S02]  /*25a0*/  ISETP.NE.AND P2, PT, R36, 0xc, PT ;  /* 0x0000000c2400780c */ /* 0x000fe40003f45270 */
[----:B------:R-:W-:Y:S02]  /*25b0*/  IADD3 R8, PT, PT, R31, R32, R8 ;  /* 0x000000201f087210 */ /* 0x000fe40007ffe008 */
[----:B------:R-:W-:-:S02]  /*25c0*/  ISETP.GE.U32.AND P3, PT, R43, 0x20, PT ;  /* 0x000000202b00780c */ /* 0x000fc40003f66070 */
        /* <DEDUP_REMOVED lines=29> */
[----:B------:R-:W-:-:S03]  /*27a0*/  IMAD.IADD R11, R11, 0x1, R10 ;  /* 0x000000010b0b7824 */ /* 0x000fc600078e020a */
        /* <DEDUP_REMOVED lines=16> */
[----:B------:R-:W-:-:S04]  /*28b0*/  ISETP.NE.AND P0, PT, R36, 0x8, PT ;  /* 0x000000082400780c */ /* 0x000fc80003f05270 */
[----:B------:R-:W-:Y:S02]  /*28c0*/  SEL R8, R15, R8, !P0 ;  /* 0x000000080f087207 */ /* 0x000fe40004000000 */
[----:B------:R-:W-:Y:S02]  /*28d0*/  ISETP.NE.AND P0, PT, R36, 0xa, PT ;  /* 0x0000000a2400780c */ /* 0x000fe40003f05270 */
[----:B------:R-:W-:Y:S02]  /*28e0*/  SEL R8, R16, R8, !P1 ;  /* 0x0000000810087207 */ /* 0x000fe40004800000 */
[----:B------:R-:W-:Y:S02]  /*28f0*/  ISETP.NE.AND P1, PT, R36, 0xb, PT ;  /* 0x0000000b2400780c */ /* 0x000fe40003f25270 */
[----:B------:R-:W-:Y:S02]  /*2900*/  SEL R8, R17, R8, !P0 ;  /* 0x0000000811087207 */ /* 0x000fe40004000000 */
[----:B------:R-:W-:-:S02]  /*2910*/  ISETP.NE.AND P0, PT, R35, RZ, PT ;  /* 0x000000ff2300720c */ /* 0x000fc40003f05270 */
[----:B------:R-:W-:Y:S01]  /*2920*/  SEL R8, R18, R8, !P1 ;  /* 0x0000000812087207 */ /* 0x000fe20004800000 */
[----:B------:R-:W-:Y:S01]  /*2930*/  @!P2 IMAD.IADD R8, R19, 0x1, R18 ;  /* 0x000000011308a824 */ /* 0x000fe200078e0212 */
[----:B------:R-:W-:Y:S02]  /*2940*/  SEL R9, R37, RZ, P0 ;  /* 0x000000ff25097207 */ /* 0x000fe40000000000 */
[----:B------:R-:W-:-:S03]  /*2950*/  ISETP.NE.AND P0, PT, R43, RZ, PT ;  /* 0x000000ff2b00720c */ /* 0x000fc60003f05270 */
[----:B------:R-:W-:-:S05]  /*2960*/  @P3 IMAD.IADD R37, R8, 0x1, R9 ;  /* 0x0000000108253824 */ /* 0x000fca00078e0209 */
[----:B------:R-:W-:Y:S01]  /*2970*/  SEL R8, R37, RZ, P0 ;  /* 0x000000ff25087207 */ /* 0x000fe20000000000 */
[----:B------:R-:W-:Y:S06]  /*2980*/  BRA `(.L_x_18) ;  /* 0x0000000c005c7947 */ /* 0x000fec0003800000 */
.L_x_17:
[----:B0-----:R-:W-:Y:S02]  /*2990*/  IADD3 R8, PT, PT, R23, R24, R25 ;  /* 0x0000001817087210 */ /* 0x001fe40007ffe019 */
[----:B------:R-:W-:Y:S02]  /*29a0*/  ISETP.NE.AND P1, PT, R35, 0x1f, PT ;  /* 0x0000001f2300780c */ /* 0x000fe40003f25270 */
[----:B------:R-:W-:Y:S02]  /*29b0*/  IADD3 R8, PT, PT, R33, R34, R8 ;  /* 0x0000002221087210 */ /* 0x000fe40007ffe008 */
        /* <DEDUP_REMOVED lines=59> */
[----:B------:R-:W-:Y:S01]  /*2d70*/  ISETP.GT.U32.AND P0, PT, R43, 0x1f, PT ;  /* 0x0000001f2b00780c */ /* 0x000fe20003f04070 */
        /* <DEDUP_REMOVED lines=22> */
.L_x_64:
[----:B------:R-:W-:Y:S05]  /*2ee0*/  @!P0 BRA `(.L_x_21) ;  /* 0x0000000000248947 */ /* 0x000fea0003800000 */
[----:B------:R-:W-:-:S07]  /*2ef0*/  IMAD.MOV.U32 R9, RZ, RZ, 0x1de ;  /* 0x000001deff097424 */ /* 0x000fce00078e00ff */
.L_x_23:
[----:B------:R-:W-:Y:S05]  /*2f00*/  NANOSLEEP R9 ;  /* 0x000000090000735d */ /* 0x000fea0003800000 */
[----:B------:R-:W2:Y:S01]  /*2f10*/  LD.E.64.STRONG.GPU R14, desc[UR12][R16.64+0x100] ;  /* 0x0001000c100e7980 */ /* 0x000ea2000c10fb00 */
[----:B------:R-:W-:Y:S01]  /*2f20*/  UMOV UR5, 0xffffffff ;  /* 0xffffffff00057882 */ /* 0x000fe20000000000 */
[----:B------:R-:W-:Y:S02]  /*2f30*/  SHF.R.U32.HI R9, RZ, 0x1, R9 ;  /* 0x00000001ff097819 */ /* 0x000fe40000011609 */
[----:B--2---:R-:W-:Y:S01]  /*2f40*/  ISETP.NE.AND P0, PT, R14, 0x63, PT ;  /* 0x000000630e00780c */ /* 0x004fe20003f05270 */
[----:B------:R-:W-:-:S12]  /*2f50*/  BRA.DIV UR5, `(.L_x_22) ;  /* 0x0000001a05687947 */ /* 0x000fd8000b800000 */
[----:B------:R-:W-:-:S13]  /*2f60*/  VOTE.ANY P0, !P0 ;  /* 0x0000000000ff7806 */ /* 0x000fda0004000100 */
.L_x_67:
[----:B------:R-:W-:Y:S05]  /*2f70*/  @P0 BRA `(.L_x_23) ;  /* 0xfffffffc00e00947 */ /* 0x000fea000383ffff */
.L_x_21:
[----:B------:R-:W-:Y:S01]  /*2f80*/  UMOV UR5, 0xffffffff ;  /* 0xffffffff00057882 */ /* 0x000fe20000000000 */
[----:B------:R-:W-:Y:S02]  /*2f90*/  ISETP.NE.AND P2, PT, R14, 0x65, PT ;  /* 0x000000650e00780c */ /* 0x000fe40003f45270 */
[----:B------:R-:W-:Y:S11]  /*2fa0*/  BRA.DIV UR5, `(.L_x_24) ;  /* 0x0000001a05747947 */ /* 0x000ff6000b800000 */
[----:B------:R-:W0:Y:S01]  /*2fb0*/  S2R R42, SR_GEMASK ;  /* 0x00000000002a7919 */ /* 0x000e220000003c00 */
[----:B------:R-:W-:Y:S01]  /*2fc0*/  VOTE.ANY R8, PT, !P2 ;  /* 0x0000000000087806 */ /* 0x000fe200050e0100 */
[----:B------:R-:W-:-:S03]  /*2fd0*/  VIADD R19, R35, 0x2 ;  /* 0x0000000223137836 */ /* 0x000fc60000000000 */
[----:B0-----:R-:W-:-:S05]  /*2fe0*/  LOP3.LUT R8, R8, 0x80000000, R42, 0xec, !PT ;  /* 0x8000000008087812 */ /* 0x001fca00078eec2a */
[----:B------:R-:W-:-:S05]  /*2ff0*/  VIADD R9, R8, 0xffffffff ;  /* 0xffffffff08097836 */ /* 0x000fca0000000000 */
[----:B------:R-:W-:-:S04]  /*3000*/  LOP3.LUT R9, R8, R9, RZ, 0xc, !PT ;  /* 0x0000000908097212 */ /* 0x000fc800078e0cff */
[----:B------:R0:W1:Y:S02]  /*3010*/  POPC R38, R9 ;  /* 0x0000000900267309 */ /* 0x0000640000000000 */
[C---:B0-----:R-:W-:Y:S01]  /*3020*/  VIADD R9, R35.reuse, 0x4 ;  /* 0x0000000423097836 */ /* 0x041fe20000000000 */
[----:B-1----:R-:W0:Y:S01]  /*3030*/  SHFL.DOWN PT, R16, R15, 0x1, R38 ;  /* 0x082000000f107989 */ /* 0x002e2200000e0026 */
[----:B------:R-:W-:-:S04]  /*3040*/  ISETP.GE.AND P0, PT, R35, R38, PT ;  /* 0x000000262300720c */ /* 0x000fc80003f06270 */
[----:B0-----:R-:W-:Y:S02]  /*3050*/  SEL R16, R16, RZ, !P0 ;  /* 0x000000ff10107207 */ /* 0x001fe40004000000 */
[----:B------:R-:W-:-:S03]  /*3060*/  ISETP.GT.AND P0, PT, R19, R38, PT ;  /* 0x000000261300720c */ /* 0x000fc60003f04270 */
[----:B------:R-:W-:Y:S02]  /*3070*/  IMAD.IADD R17, R16, 0x1, R15 ;  /* 0x0000000110117824 */ /* 0x000fe400078e020f */
[----:B------:R-:W-:-:S03]  /*3080*/  VIADD R15, R35, 0x10 ;  /* 0x00000010230f7836 */ /* 0x000fc60000000000 */
[----:B------:R-:W0:Y:S02]  /*3090*/  SHFL.DOWN PT, R16, R17, 0x2, R38 ;  /* 0x0840000011107989 */ /* 0x000e2400000e0026 */
[-C--:B------:R-:W-:Y:S02]  /*30a0*/  ISETP.GT.AND P2, PT, R15, R38.reuse, PT ;  /* 0x000000260f00720c */ /* 0x080fe40003f44270 */
[----:B0-----:R-:W-:Y:S02]  /*30b0*/  SEL R16, R16, RZ, !P0 ;  /* 0x000000ff10107207 */ /* 0x001fe40004000000 */
[----:B------:R-:W-:Y:S01]  /*30c0*/  ISETP.GT.AND P0, PT, R9, R38, PT ;  /* 0x000000260900720c */ /* 0x000fe20003f04270 */
[----:B------:R-:W-:Y:S02]  /*30d0*/  VIADD R9, R35, 0x8 ;  /* 0x0000000823097836 */ /* 0x000fe40000000000 */
[----:B------:R-:W-:-:S05]  /*30e0*/  IMAD.IADD R19, R17, 0x1, R16 ;  /* 0x0000000111137824 */ /* 0x000fca00078e0210 */
[----:B------:R-:W0:Y:S02]  /*30f0*/  SHFL.DOWN PT, R16, R19, 0x4, R38 ;  /* 0x0880000013107989 */ /* 0x000e2400000e0026 */
[----:B0-----:R-:W-:Y:S02]  /*3100*/  SEL R16, R16, RZ, !P0 ;  /* 0x000000ff10107207 */ /* 0x001fe40004000000 */
[----:B------:R-:W-:Y:S02]  /*3110*/  ISETP.GT.AND P0, PT, R9, R38, PT ;  /* 0x000000260900720c */ /* 0x000fe40003f04270 */
[----:B------:R-:W0:Y:S01]  /*3120*/  LDC.64 R8, c[0x0][0x390] ;  /* 0x0000e400ff087b82 */ /* 0x000e220000000a00 */
[----:B------:R-:W-:-:S05]  /*3130*/  IMAD.IADD R37, R19, 0x1, R16 ;  /* 0x0000000113257824 */ /* 0x000fca00078e0210 */
[----:B------:R-:W1:Y:S01]  /*3140*/  SHFL.DOWN PT, R16, R37, 0x8, R38 ;  /* 0x0900000025107989 */ /* 0x000e6200000e0026 */
[----:B0-----:R-:W-:Y:S02]  /*3150*/  IADD3 R36, P3, PT, R8, 0x100, RZ ;  /* 0x0000010008247810 */ /* 0x001fe40007f7e0ff */
[----:B-1----:R-:W-:Y:S02]  /*3160*/  SEL R16, R16, RZ, !P0 ;  /* 0x000000ff10107207 */ /* 0x002fe40004000000 */
[----:B------:R-:W-:-:S03]  /*3170*/  ISETP.NE.AND P0, PT, R14, 0x65, PT ;  /* 0x000000650e00780c */ /* 0x000fc60003f05270 */
[----:B------:R-:W-:Y:S02]  /*3180*/  IMAD.IADD R17, R37, 0x1, R16 ;  /* 0x0000000125117824 */ /* 0x000fe400078e0210 */
[----:B------:R-:W-:-:S03]  /*3190*/  IMAD.X R37, RZ, RZ, R9, P3 ;  /* 0x000000ffff257224 */ /* 0x000fc600018e0609 */
[----:B------:R-:W0:Y:S05]  /*31a0*/  SHFL.DOWN PT, R16, R17, 0x10, R38 ;  /* 0x0a00000011107989 */ /* 0x000e2a00000e0026 */
[----:B------:R-:W-:Y:S02]  /*31b0*/  VOTE.ALL P0, P0 ;  /* 0x0000000000ff7806 */ /* 0x000fe40000000000 */
[----:B0-----:R-:W-:-:S05]  /*31c0*/  SEL R16, R16, RZ, !P2 ;  /* 0x000000ff10107207 */ /* 0x001fca0005000000 */
[----:B------:R-:W-:-:S07]  /*31d0*/  IMAD.IADD R19, R17, 0x1, R16 ;  /* 0x0000000111137824 */ /* 0x000fce00078e0210 */
.L_x_76:
[----:B------:R-:W-:Y:S05]  /*31e0*/  @!P0 BRA `(.L_x_25) ;  /* 0x0000000000e48947 */ /* 0x000fea0003800000 */
[----:B------:R-:W-:-:S07]  /*31f0*/  IMAD.MOV.U32 R38, RZ, RZ, 0x1de ;  /* 0x000001deff267424 */ /* 0x000fce00078e00ff */
.L_x_31:
        /* <DEDUP_REMOVED lines=10> */
.L_x_79:
[----:B------:R-:W-:Y:S05]  /*32a0*/  @!P0 BRA `(.L_x_27) ;  /* 0x0000000000248947 */ /* 0x000fea0003800000 */
[----:B------:R-:W-:-:S07]  /*32b0*/  IMAD.MOV.U32 R9, RZ, RZ, R38 ;  /* 0x000000ffff097224 */ /* 0x000fce00078e0026 */
.L_x_29:
[----:B------:R-:W-:Y:S05]  /*32c0*/  NANOSLEEP R9 ;  /* 0x000000090000735d */ /* 0x000fea0003800000 */
[----:B------:R-:W2:Y:S01]  /*32d0*/  LD.E.64.STRONG.GPU R14, desc[UR12][R16.64+-0x100] ;  /* 0xffff000c100e7980 */ /* 0x000ea2000c10fb00 */
[----:B------:R-:W-:Y:S01]  /*32e0*/  UMOV UR5, 0xffffffff ;  /* 0xffffffff00057882 */ /* 0x000fe20000000000 */
[----:B------:R-:W-:Y:S02]  /*32f0*/  SHF.R.U32.HI R9, RZ, 0x1, R9 ;  /* 0x00000001ff097819 */ /* 0x000fe40000011609 */
[----:B--2---:R-:W-:Y:S01]  /*3300*/  ISETP.NE.AND P0, PT, R14, 0x63, PT ;  /* 0x000000630e00780c */ /* 0x004fe20003f05270 */
[----:B------:R-:W-:-:S12]  /*3310*/  BRA.DIV UR5, `(.L_x_28) ;  /* 0x0000001a05c07947 */ /* 0x000fd8000b800000 */
[----:B------:R-:W-:-:S13]  /*3320*/  VOTE.ANY P0, !P0 ;  /* 0x0000000000ff7806 */ /* 0x000fda0004000100 */
.L_x_82:
[----:B------:R-:W-:Y:S05]  /*3330*/  @P0 BRA `(.L_x_29) ;  /* 0xfffffffc00e00947 */ /* 0x000fea000383ffff */
.L_x_27:
[----:B------:R-:W-:Y:S01]  /*3340*/  UMOV UR5, 0xffffffff ;  /* 0xffffffff00057882 */ /* 0x000fe20000000000 */
[----:B------:R-:W-:Y:S02]  /*3350*/  ISETP.NE.AND P0, PT, R14, 0x65, PT ;  /* 0x000000650e00780c */ /* 0x000fe40003f05270 */
[----:B------:R-:W-:Y:S11]  /*3360*/  BRA.DIV UR5, `(.L_x_30) ;  /* 0x0000001a05cc7947 */ /* 0x000ff6000b800000 */
[----:B------:R-:W-:Y:S01]  /*3370*/  VOTE.ANY R8, PT, !P0 ;  /* 0x0000000000087806 */ /* 0x000fe200040e0100 */
[----:B------:R-:W-:-:S03]  /*3380*/  VIADD R18, R18, 0xffffffe0 ;  /* 0xffffffe012127836 */ /* 0x000fc60000000000 */
[----:B------:R-:W-:-:S05]  /*3390*/  LOP3.LUT R8, R8, 0x80000000, R42, 0xec, !PT ;  /* 0x8000000008087812 */ /* 0x000fca00078eec2a */
[----:B------:R-:W-:-:S05]  /*33a0*/  VIADD R9, R8, 0xffffffff ;  /* 0xffffffff08097836 */ /* 0x000fca0000000000 */
[----:B------:R-:W-:Y:S01]  /*33b0*/  LOP3.LUT R9, R8, R9, RZ, 0xc, !PT ;  /* 0x0000000908097212 */ /* 0x000fe200078e0cff */
[----:B------:R-:W-:-:S05]  /*33c0*/  VIADD R8, R35, 0x2 ;  /* 0x0000000223087836 */ /* 0x000fca0000000000 */
[----:B------:R-:W0:Y:S02]  /*33d0*/  POPC R9, R9 ;  /* 0x0000000900097309 */ /* 0x000e240000000000 */
[----:B0-----:R-:W0:Y:S01]  /*33e0*/  SHFL.DOWN PT, R16, R15, 0x1, R9 ;  /* 0x082000000f107989 */ /* 0x001e2200000e0009 */
[----:B------:R-:W-:-:S04]  /*33f0*/  ISETP.GE.AND P0, PT, R35, R9, PT ;  /* 0x000000092300720c */ /* 0x000fc80003f06270 */
[----:B0-----:R-:W-:Y:S02]  /*3400*/  SEL R16, R16, RZ, !P0 ;  /* 0x000000ff10107207 */ /* 0x001fe40004000000 */
[----:B------:R-:W-:Y:S01]  /*3410*/  ISETP.GT.AND P0, PT, R8, R9, PT ;  /* 0x000000090800720c */ /* 0x000fe20003f04270 */
[----:B------:R-:W-:Y:S02]  /*3420*/  VIADD R8, R35, 0x4 ;  /* 0x0000000423087836 */ /* 0x000fe40000000000 */
[----:B------:R-:W-:-:S05]  /*3430*/  IMAD.IADD R44, R16, 0x1, R15 ;  /* 0x00000001102c7824 */ /* 0x000fca00078e020f */
[----:B------:R-:W0:Y:S02]  /*3440*/  SHFL.DOWN PT, R16, R44, 0x2, R9 ;  /* 0x084000002c107989 */ /* 0x000e2400000e0009 */
        /* <DEDUP_REMOVED lines=8> */
[----:B------:R-:W-:-:S03]  /*34d0*/  IMAD.IADD R45, R17, 0x1, R16 ;  /* 0x00000001112d7824 */ /* 0x000fc600078e0210 */
[----:B------:R-:W-:Y:S02]  /*34e0*/  ISETP.GT.AND P2, PT, R8, R9, PT ;  /* 0x000000090800720c */ /* 0x000fe40003f44270 */
        /* <DEDUP_REMOVED lines=8> */
.L_x_91:
[----:B------:R-:W-:Y:S05]  /*3570*/  @P0 BRA `(.L_x_31) ;  /* 0xfffffffc00200947 */ /* 0x000fea000383ffff */
.L_x_25:
        /* <DEDUP_REMOVED lines=15> */
.L_x_19:
[----:B------:R-:W-:Y:S05]  /*3670*/  WARPSYNC.ALL ;  /* 0x0000000000007948 */ /* 0x000fea0003800000 */
[----:B------:R-:W0:Y:S08]  /*3680*/  S2UR UR5, SR_CgaCtaId ;  /* 0x00000000000579c3 */ /* 0x000e300000008800 */
[----:B------:R-:W-:Y:S01]  /*3690*/  BAR.SYNC.DEFER_BLOCKING 0x0 ;  /* 0x0000000000007b1d */ /* 0x000fe20000010000 */
[----:B------:R-:W-:-:S05]  /*36a0*/  ISETP.NE.AND P0, PT, R43, RZ, PT ;  /* 0x000000ff2b00720c */ /* 0x000fca0003f05270 */
[----:B------:R-:W-:Y:S02]  /*36b0*/  UMOV UR4, 0x400 ;  /* 0x0000040000047882 */ /* 0x000fe40000000000 */
[----:B0-----:R-:W-:-:S09]  /*36c0*/  ULEA UR4, UR5, UR4, 0x18 ;  /* 0x0000000405047291 */ /* 0x001fd2000f8ec0ff */
[----:B------:R-:W0:Y:S02]  /*36d0*/  LDS R9, [UR4+0x54] ;  /* 0x00005404ff097984 */ /* 0x000e240008000800 */
[----:B0-----:R-:W-:-:S05]  /*36e0*/  SEL R9, R9, RZ, P0 ;  /* 0x000000ff09097207 */ /* 0x001fca0000000000 */
[----:B------:R-:W-:-:S07]  /*36f0*/  IMAD.IADD R8, R9, 0x1, R8 ;  /* 0x0000000109087824 */ /* 0x000fce00078e0208 */
.L_x_18:
[----:B------:R-:W-:Y:S01]  /*3700*/  IMAD.IADD R25, R25, 0x1, R8 ;  /* 0x0000000119197824 */ /* 0x000fe200078e0208 */
[----:B------:R-:W-:Y:S01]  /*3710*/  BAR.SYNC.DEFER_BLOCKING 0x0 ;  /* 0x0000000000007b1d */ /* 0x000fe20000010000 */
[----:B------:R-:W-:Y:S01]  /*3720*/  ISETP.NE.AND P0, PT, R43, RZ, PT ;  /* 0x000000ff2b00720c */ /* 0x000fe20003f05270 */
[----:B-1----:R-:W-:Y:S02]  /*3730*/  IMAD.U32 R10, RZ, RZ, UR7 ;  /* 0x00000007ff0a7e24 */ /* 0x002fe4000f8e00ff */
[----:B------:R-:W-:Y:S02]  /*3740*/  IMAD.IADD R24, R24, 0x1, R25 ;  /* 0x0000000118187824 */ /* 0x000fe400078e0219 */
[----:B------:R-:W0:Y:S02]  /*3750*/  LDCU.64 UR8, c[0x0][0x388] ;  /* 0x00007100ff0877ac */ /* 0x000e240008000a00 */
[----:B------:R-:W-:-:S04]  /*3760*/  IMAD.IADD R23, R23, 0x1, R24 ;  /* 0x0000000117177824 */ /* 0x000fc800078e0218 */
[----:B------:R-:W-:-:S04]  /*3770*/  IMAD.IADD R34, R34, 0x1, R23 ;  /* 0x0000000122227824 */ /* 0x000fc800078e0217 */
[----:B------:R-:W-:-:S04]  /*3780*/  IMAD.IADD R33, R33, 0x1, R34 ;  /* 0x0000000121217824 */ /* 0x000fc800078e0222 */
[----:B------:R-:W-:-:S04]  /*3790*/  IMAD.IADD R32, R32, 0x1, R33 ;  /* 0x0000000120207824 */ /* 0x000fc800078e0221 */
[----:B------:R-:W-:Y:S01]  /*37a0*/  IMAD.IADD R31, R31, 0x1, R32 ;  /* 0x000000011f1f7824 */ /* 0x000fe200078e0220 */
[----:B------:R-:W-:Y:S03]  /*37b0*/  STS [R26], R25 ;  /* 0x000000191a007388 */ /* 0x000fe60000000800 */
        /* <DEDUP_REMOVED lines=27> */
[----:B------:R1:W-:Y:S04]  /*3970*/  STS [R26+0x40], R3 ;  /* 0x000040031a007388 */ /* 0x0003e80000000800 */
[----:B------:R-:W-:Y:S04]  /*3980*/  STS [R26+0x44], R9 ;  /* 0x000044091a007388 */ /* 0x000fe80000000800 */
[----:B------:R-:W-:Y:S01]  /*3990*/  STS [R26+0x48], R11 ;  /* 0x0000480b1a007388 */ /* 0x000fe20000000800 */
[----:B------:R-:W-:-:S03]  /*39a0*/  NOP ;  /* 0x0000000000007918 */ /* 0x000fc60000000000 */
[----:B------:R-:W-:Y:S04]  /*39b0*/  LDS R33, [R27] ;  /* 0x000000001b217984 */ /* 0x000fe80000000800 */
[----:B------:R-:W-:Y:S04]  /*39c0*/  LDS R35, [R27+0x80] ;  /* 0x000080001b237984 */ /* 0x000fe80000000800 */
        /* <DEDUP_REMOVED lines=17> */
[----:B------:R2:W-:Y:S01]  /*3ae0*/  @!P0 STS [UR4+0x7b80], R10 ;  /* 0x007b800aff008988 */ /* 0x0005e20008000804 */
[----:B------:R-:W-:Y:S01]  /*3af0*/  BAR.SYNC.DEFER_BLOCKING 0x0 ;  /* 0x0000000000007b1d */ /* 0x000fe20000010000 */
[----:B-1----:R-:W-:-:S05]  /*3b00*/  IADD3 R3, P0, PT, R28, UR10, RZ ;  /* 0x0000000a1c037c10 */ /* 0x002fca000ff1e0ff */
[----:B------:R-:W1:Y:S01]  /*3b10*/  S2R R2, SR_TID.X ;  /* 0x0000000000027919 */ /* 0x000e620000002100 */
[----:B------:R-:W3:Y:S01]  /*3b20*/  LDS R29, [UR4+0x7b80] ;  /* 0x007b8004ff1d7984 */ /* 0x000ee20008000800 */
[C---:B-1----:R-:W-:Y:S02]  /*3b30*/  LOP3.LUT R4, R2.reuse, 0x3e0, RZ, 0xc0, !PT ;  /* 0x000003e002047812 */ /* 0x042fe400078ec0ff */
[----:B------:R-:W-:-:S05]  /*3b40*/  LOP3.LUT R2, R2, 0x1f, RZ, 0xc0, !PT ;  /* 0x0000001f02027812 */ /* 0x000fca00078ec0ff */
[----:B------:R-:W-:Y:S02]  /*3b50*/  IMAD R6, R4, 0x13, R2 ;  /* 0x0000001304067824 */ /* 0x000fe400078e0202 */
[----:B------:R-:W-:Y:S01]  /*3b60*/  IMAD.X R4, RZ, RZ, UR11, P0 ;  /* 0x0000000bff047e24 */ /* 0x000fe200080e06ff */
[C---:B0-----:R-:W-:Y:S01]  /*3b70*/  LEA R2, P0, R3.reuse, UR8, 0x2 ;  /* 0x0000000803027c11 */ /* 0x041fe2000f8010ff */
[C---:B------:R-:W-:Y:S02]  /*3b80*/  VIADD R8, R6.reuse, 0x20 ;  /* 0x0000002006087836 */ /* 0x040fe40000000000 */
[C---:B--2---:R-:W-:Y:S01]  /*3b90*/  VIADD R10, R6.reuse, 0xa0 ;  /* 0x000000a0060a7836 */ /* 0x044fe20000000000 */
[----:B------:R-:W-:Y:S01]  /*3ba0*/  LEA.HI.X R3, R3, UR9, R4, 0x2, P0 ;  /* 0x0000000903037c11 */ /* 0x000fe200080f1404 */
[----:B------:R-:W-:Y:S01]  /*3bb0*/  VIADD R4, R6, 0x40 ;  /* 0x0000004006047836 */ /* 0x000fe20000000000 */
[-C--:B---3--:R-:W-:Y:S02]  /*3bc0*/  ISETP.GE.AND P1, PT, R28, R29.reuse, PT ;  /* 0x0000001d1c00720c */ /* 0x088fe40003f26270 */
[-C--:B------:R-:W-:Y:S01]  /*3bd0*/  ISETP.GE.AND P2, PT, R8, R29.reuse, PT ;  /* 0x0000001d0800720c */ /* 0x080fe20003f46270 */
[----:B------:R-:W-:Y:S01]  /*3be0*/  VIADD R8, R6, 0x60 ;  /* 0x0000006006087836 */ /* 0x000fe20000000000 */
[-C--:B------:R-:W-:Y:S01]  /*3bf0*/  ISETP.GE.AND P3, PT, R4, R29.reuse, PT ;  /* 0x0000001d0400720c */ /* 0x080fe20003f66270 */
[----:B------:R-:W-:Y:S01]  /*3c00*/  VIADD R4, R6, 0x80 ;  /* 0x0000008006047836 */ /* 0x000fe20000000000 */
[----:B------:R-:W-:-:S02]  /*3c10*/  ISETP.GE.AND P6, PT, R10, R29, PT ;  /* 0x0000001d0a00720c */ /* 0x000fc40003fc6270 */
[-C--:B------:R-:W-:Y:S01]  /*3c20*/  ISETP.GE.AND P4, PT, R8, R29.reuse, PT ;  /* 0x0000001d0800720c */ /* 0x080fe20003f86270 */
[----:B------:R-:W-:Y:S01]  /*3c30*/  VIADD R8, R6, 0xc0 ;  /* 0x000000c006087836 */ /* 0x000fe20000000000 */
[-C--:B------:R-:W-:Y:S01]  /*3c40*/  ISETP.GE.AND P5, PT, R4, R29.reuse, PT ;  /* 0x0000001d0400720c */ /* 0x080fe20003fa6270 */
[----:B------:R-:W-:Y:S02]  /*3c50*/  VIADD R4, R6, 0xe0 ;  /* 0x000000e006047836 */ /* 0x000fe40000000000 */
[----:B------:R0:W-:Y:S01]  /*3c60*/  @!P1 STG.E desc[UR12][R2.64], R33 ;  /* 0x0000002102009986 */ /* 0x0001e2000c10190c */
[-C--:B------:R-:W-:Y:S01]  /*3c70*/  ISETP.GE.AND P0, PT, R8, R29.reuse, PT ;  /* 0x0000001d0800720c */ /* 0x080fe20003f06270 */
[----:B------:R-:W-:Y:S01]  /*3c80*/  VIADD R8, R6, 0x140 ;  /* 0x0000014006087836 */ /* 0x000fe20000000000 */
[-C--:B------:R-:W-:Y:S01]  /*3c90*/  ISETP.GE.AND P1, PT, R4, R29.reuse, PT ;  /* 0x0000001d0400720c */ /* 0x080fe20003f26270 */
[----:B------:R-:W-:Y:S01]  /*3ca0*/  VIADD R4, R6, 0x120 ;  /* 0x0000012006047836 */ /* 0x000fe20000000000 */
[----:B------:R0:W-:Y:S04]  /*3cb0*/  @!P3 STG.E desc[UR12][R2.64+0x100], R37 ;  /* 0x000100250200b986 */ /* 0x0001e8000c10190c */
[----:B------:R0:W-:Y:S01]  /*3cc0*/  @!P4 STG.E desc[UR12][R2.64+0x180], R39 ;  /* 0x000180270200c986 */ /* 0x0001e2000c10190c */
[-C--:B------:R-:W-:Y:S01]  /*3cd0*/  ISETP.GE.AND P3, PT, R4, R29.reuse, PT ;  /* 0x0000001d0400720c */ /* 0x080fe20003f66270 */
[----:B------:R-:W-:Y:S01]  /*3ce0*/  VIADD R4, R6, 0x160 ;  /* 0x0000016006047836 */ /* 0x000fe20000000000 */
[-C--:B------:R-:W-:Y:S01]  /*3cf0*/  ISETP.GE.AND P4, PT, R8, R29.reuse, PT ;  /* 0x0000001d0800720c */ /* 0x080fe20003f86270 */
[----:B------:R-:W-:Y:S01]  /*3d00*/  VIADD R8, R6, 0x180 ;  /* 0x0000018006087836 */ /* 0x000fe20000000000 */
[----:B------:R0:W-:Y:S01]  /*3d10*/  @!P2 STG.E desc[UR12][R2.64+0x80], R35 ;  /* 0x000080230200a986 */ /* 0x0001e2000c10190c */
[----:B------:R-:W-:-:S03]  /*3d20*/  ISETP.GE.AND P2, PT, R41, R29, PT ;  /* 0x0000001d2900720c */ /* 0x000fc60003f46270 */
[----:B------:R0:W-:Y:S01]  /*3d30*/  @!P5 STG.E desc[UR12][R2.64+0x200], R43 ;  /* 0x0002002b0200d986 */ /* 0x0001e2000c10190c */
[-C--:B------:R-:W-:Y:S01]  /*3d40*/  ISETP.GE.AND P5, PT, R4, R29.reuse, PT ;  /* 0x0000001d0400720c */ /* 0x080fe20003fa6270 */
[----:B------:R-:W-:Y:S02]  /*3d50*/  VIADD R4, R6, 0x1a0 ;  /* 0x000001a006047836 */ /* 0x000fe40000000000 */
[----:B------:R0:W-:Y:S01]  /*3d60*/  @!P6 STG.E desc[UR12][R2.64+0x280], R45 ;  /* 0x0002802d0200e986 */ /* 0x0001e2000c10190c */
[-C--:B------:R-:W-:Y:S01]  /*3d70*/  ISETP.GE.AND P6, PT, R8, R29.reuse, PT ;  /* 0x0000001d0800720c */ /* 0x080fe20003fc6270 */
[----:B------:R-:W-:Y:S02]  /*3d80*/  VIADD R8, R6, 0x1c0 ;  /* 0x000001c006087836 */ /* 0x000fe40000000000 */
[----:B------:R0:W-:Y:S01]  /*3d90*/  @!P0 STG.E desc[UR12][R2.64+0x300], R0 ;  /* 0x0003000002008986 */ /* 0x0001e2000c10190c */
[----:B------:R-:W-:Y:S01]  /*3da0*/  ISETP.GE.AND P0, PT, R4, R29, PT ;  /* 0x0000001d0400720c */ /* 0x000fe20003f06270 */
[----:B------:R-:W-:-:S02]  /*3db0*/  VIADD R4, R6, 0x1e0 ;  /* 0x000001e006047836 */ /* 0x000fc40000000000 */
[----:B------:R0:W-:Y:S01]  /*3dc0*/  @!P1 STG.E desc[UR12][R2.64+0x380], R31 ;  /* 0x0003801f02009986 */ /* 0x0001e2000c10190c */
[-C--:B------:R-:W-:Y:S01]  /*3dd0*/  ISETP.GE.AND P1, PT, R8, R29.reuse, PT ;  /* 0x0000001d0800720c */ /* 0x080fe20003f26270 */
[C---:B------:R-:W-:Y:S02]  /*3de0*/  VIADD R8, R6.reuse, 0x200 ;  /* 0x0000020006087836 */ /* 0x040fe40000000000 */
[----:B------:R-:W-:Y:S01]  /*3df0*/  VIADD R6, R6, 0x220 ;  /* 0x0000022006067836 */ /* 0x000fe20000000000 */
[----:B------:R0:W-:Y:S01]  /*3e00*/  @!P2 STG.E desc[UR12][R2.64+0x400], R23 ;  /* 0x000400170200a986 */ /* 0x0001e2000c10190c */
[----:B------:R-:W-:-:S03]  /*3e10*/  ISETP.GE.AND P2, PT, R4, R29, PT ;  /* 0x0000001d0400720c */ /* 0x000fc60003f46270 */
[----:B------:R0:W-:Y:S01]  /*3e20*/  @!P3 STG.E desc[UR12][R2.64+0x480], R19 ;  /* 0x000480130200b986 */ /* 0x0001e2000c10190c */
[----:B------:R-:W-:-:S03]  /*3e30*/  ISETP.GE.AND P3, PT, R8, R29, PT ;  /* 0x0000001d0800720c */ /* 0x000fc60003f66270 */
[----:B------:R0:W-:Y:S01]  /*3e40*/  @!P4 STG.E desc[UR12][R2.64+0x500], R21 ;  /* 0x000500150200c986 */ /* 0x0001e2000c10190c */
[----:B------:R-:W-:-:S03]  /*3e50*/  ISETP.GE.AND P4, PT, R6, R29, PT ;  /* 0x0000001d0600720c */ /* 0x000fc60003f86270 */
[----:B------:R0:W-:Y:S01]  /*3e60*/  @!P5 STG.E desc[UR12][R2.64+0x580], R17 ;  /* 0x000580110200d986 */ /* 0x0001e2000c10190c */
[----:B------:R-:W-:-:S03]  /*3e70*/  ISETP.GE.AND P5, PT, R40, R29, PT ;  /* 0x0000001d2800720c */ /* 0x000fc60003fa6270 */
[----:B------:R0:W-:Y:S04]  /*3e80*/  @!P6 STG.E desc[UR12][R2.64+0x600], R15 ;  /* 0x0006000f0200e986 */ /* 0x0001e8000c10190c */
[----:B------:R0:W-:Y:S04]  /*3e90*/  @!P0 STG.E desc[UR12][R2.64+0x680], R13 ;  /* 0x0006800d02008986 */ /* 0x0001e8000c10190c */
[----:B------:R0:W-:Y:S04]  /*3ea0*/  @!P1 STG.E desc[UR12][R2.64+0x700], R11 ;  /* 0x0007000b02009986 */ /* 0x0001e8000c10190c */
[----:B------:R0:W-:Y:S04]  /*3eb0*/  @!P2 STG.E desc[UR12][R2.64+0x780], R9 ;  /* 0x000780090200a986 */ /* 0x0001e8000c10190c */
[----:B------:R0:W-:Y:S04]  /*3ec0*/  @!P3 STG.E desc[UR12][R2.64+0x800], R7 ;  /* 0x000800070200b986 */ /* 0x0001e8000c10190c */
[----:B------:R0:W-:Y:S01]  /*3ed0*/  @!P4 STG.E desc[UR12][R2.64+0x880], R5 ;  /* 0x000880050200c986 */ /* 0x0001e2000c10190c */
[----:B------:R-:W-:Y:S05]  /*3ee0*/  @P5 EXIT ;  /* 0x000000000000594d */ /* 0x000fea0003800000 */
[----:B------:R-:W-:Y:S01]  /*3ef0*/  STG.E desc[UR12][R2.64+0x900], R25 ;  /* 0x0009001902007986 */ /* 0x000fe2000c10190c */
[----:B------:R-:W-:Y:S05]  /*3f00*/  EXIT ;  /* 0x000000000000794d */ /* 0x000fea0003800000 */
.L_x_5:
[----:B------:R-:W-:Y:S01]  /*3f10*/  BSSY B1, `(.L_x_32) ;  /* 0x0000006000017945 */ /* 0x000fe20003800000 */
[----:B------:R-:W-:Y:S01]  /*3f20*/  PLOP3.LUT P0, PT, P0, PT, PT, 0x8, 0x80 ;  /* 0x000000000080781c */ /* 0x000fe2000070e170 */
[----:B------:R-:W-:-:S12]  /*3f30*/  IMAD.MOV.U32 R8, RZ, RZ, -0x1 ;  /* 0xffffffffff087424 */ /* 0x000fd800078e00ff */
[----:B------:R-:W-:Y:S05]  /*3f40*/  WARPSYNC.COLLECTIVE R8, `(.L_x_33) ;  /* 0x0000000008087348 */ /* 0x000fea0003c00000 */
[----:B------:R-:W-:Y:S01]  /*3f50*/  VOTE.ANY P0, P0 ;  /* 0x0000000000ff7806 */ /* 0x000fe20000000100 */
[----:B------:R-:W-:-:S12]  /*3f60*/  ENDCOLLECTIVE ;  /* 0x000000000000791b */ /* 0x000fd80003800000 */
.L_x_33:
[----:B------:R-:W-:Y:S05]  /*3f70*/  BSYNC B1 ;  /* 0x0000000000017941 */ /* 0x000fea0003800000 */
.L_x_32:
[----:B------:R-:W-:Y:S05]  /*3f80*/  BRA `(.L_x_34) ;  /* 0xffffffd000087947 */ /* 0x000fea000383ffff */
.L_x_7:
[----:B------:R-:W-:Y:S01]  /*3f90*/  BSSY B1, `(.L_x_35) ;  /* 0x0000006000017945 */ /* 0x000fe20003800000 */
[----:B------:R-:W-:Y:S01]  /*3fa0*/  PLOP3.LUT P0, PT, P0, PT, PT, 0x8, 0x80 ;  /* 0x000000000080781c */ /* 0x000fe2000070e170 */
[----:B------:R-:W-:-:S12]  /*3fb0*/  IMAD.MOV.U32 R8, RZ, RZ, -0x1 ;  /* 0xffffffffff087424 */ /* 0x000fd800078e00ff */
[----:B------:R-:W-:Y:S05]  /*3fc0*/  WARPSYNC.COLLECTIVE R8, `(.L_x_36) ;  /* 0x0000000008087348 */ /* 0x000fea0003c00000 */
[----:B------:R-:W-:Y:S01]  /*3fd0*/  VOTE.ANY P0, P0 ;  /* 0x0000000000ff7806 */ /* 0x000fe20000000100 */
[----:B------:R-:W-:-:S12]  /*3fe0*/  ENDCOLLECTIVE ;  /* 0x000000000000791b */ /* 0x000fd80003800000 */
.L_x_36:
[----:B------:R-:W-:Y:S05]  /*3ff0*/  BSYNC B1 ;  /* 0x0000000000017941 */ /* 0x000fea0003800000 */
.L_x_35:
[----:B------:R-:W-:Y:S05]  /*4000*/  BRA `(.L_x_37) ;  /* 0xffffffd0000c7947 */ /* 0x000fea000383ffff */
.L_x_9:
[----:B------:R-:W0:Y:S01]  /*4010*/  S2R R45, SR_GEMASK ;  /* 0x00000000002d7919 */ /* 0x000e220000003c00 */
[----:B------:R-:W-:Y:S01]  /*4020*/  BSSY B1, `(.L_x_38) ;  /* 0x0000007000017945 */ /* 0x000fe20003800000 */
[----:B------:R-:W-:Y:S01]  /*4030*/  ISETP.NE.AND P0, PT, R14, 0x65, PT ;  /* 0x000000650e00780c */ /* 0x000fe20003f05270 */
[----:B------:R-:W-:Y:S01]  /*4040*/  IMAD.MOV.U32 R8, RZ, RZ, -0x1 ;  /* 0xffffffffff087424 */ /* 0x000fe200078e00ff */
[----:B------:R-:W-:-:S13]  /*4050*/  PLOP3.LUT P2, PT, P2, PT, PT, 0x8, 0x80 ;  /* 0x000000000080781c */ /* 0x000fda000174e170 */
[----:B0-----:R-:W-:Y:S05]  /*4060*/  WARPSYNC.COLLECTIVE R8, `(.L_x_39) ;  /* 0x0000000008087348 */ /* 0x001fea0003c00000 */
[----:B------:R-:W-:Y:S01]  /*4070*/  VOTE.ANY R8, PT, P2 ;  /* 0x0000000000087806 */ /* 0x000fe200010e0100 */
[----:B0-----:R-:W-:Y:S06]  /*4080*/  ENDCOLLECTIVE ;  /* 0x000000000000791b */ /* 0x001fec0003800000 */
.L_x_39:
[----:B------:R-:W-:Y:S05]  /*4090*/  BSYNC B1 ;  /* 0x0000000000017941 */ /* 0x000fea0003800000 */
.L_x_38:
[----:B------:R-:W-:Y:S01]  /*40a0*/  LOP3.LUT R8, R8, 0x80000000, R45, 0xec, !PT ;  /* 0x8000000008087812 */ /* 0x000fe200078eec2d */
[----:B------:R-:W-:Y:S02]  /*40b0*/  IMAD.MOV.U32 R10, RZ, RZ, 0x1 ;  /* 0x00000001ff0a7424 */ /* 0x000fe400078e00ff */
[----:B------:R-:W-:Y:S02]  /*40c0*/  VIADD R33, R44, 0x2 ;  /* 0x000000022c217836 */ /* 0x000fe40000000000 */
[----:B------:R-:W-:Y:S02]  /*40d0*/  VIADD R9, R8, 0xffffffff ;  /* 0xffffffff08097836 */ /* 0x000fe40000000000 */
[C---:B------:R-:W-:Y:S02]  /*40e0*/  VIADD R32, R44.reuse, 0x4 ;  /* 0x000000042c207836 */ /* 0x040fe40000000000 */
[----:B------:R-:W-:Y:S01]  /*40f0*/  VIADD R19, R44, 0x8 ;  /* 0x000000082c137836 */ /* 0x000fe20000000000 */
[----:B------:R-:W-:Y:S01]  /*4100*/  LOP3.LUT R38, R8, R9, RZ, 0xc, !PT ;  /* 0x0000000908267212 */ /* 0x000fe200078e0cff */
[----:B------:R-:W-:-:S02]  /*4110*/  IMAD.MOV.U32 R8, RZ, RZ, -0x1 ;  /* 0xffffffffff087424 */ /* 0x000fc400078e00ff */
[----:B------:R-:W-:-:S03]  /*4120*/  VIADD R34, R44, 0x10 ;  /* 0x000000102c227836 */ /* 0x000fc60000000000 */
[----:B------:R-:W0:Y:S02]  /*4130*/  POPC R38, R38 ;  /* 0x0000002600267309 */ /* 0x000e240000000000 */
[----:B0-----:R-:W-:-:S07]  /*4140*/  IMAD.MOV.U32 R9, RZ, RZ, R38 ;  /* 0x000000ffff097224 */ /* 0x001fce00078e0026 */
[----:B------:R-:W-:Y:S05]  /*4150*/  WARPSYNC.COLLECTIVE R8, `(.L_x_40) ;  /* 0x0000000008087348 */ /* 0x000fea0003c00000 */
[----:B------:R0:W1:Y:S02]  /*4160*/  SHFL.DOWN P2, R16, R15, R10, R9 ;  /* 0x0800000a0f107389 */ /* 0x0000640000040009 */
[----:B01----:R-:W-:Y:S05]  /*4170*/  ENDCOLLECTIVE ;  /* 0x000000000000791b */ /* 0x003fea0003800000 */
.L_x_40:
[----:B------:R-:W-:Y:S01]  /*4180*/  IMAD.MOV.U32 R10, RZ, RZ, 0x2 ;  /* 0x00000002ff0a7424 */ /* 0x000fe200078e00ff */
[----:B------:R-:W-:-:S04]  /*4190*/  ISETP.GE.AND P2, PT, R44, R38, PT ;  /* 0x000000262c00720c */ /* 0x000fc80003f46270 */
[----:B------:R-:W-:-:S05]  /*41a0*/  SEL R16, R16, RZ, !P2 ;  /* 0x000000ff10107207 */ /* 0x000fca0005000000 */
[----:B------:R-:W-:-:S04]  /*41b0*/  IMAD.IADD R17, R16, 0x1, R15 ;  /* 0x0000000110117824 */ /* 0x000fc800078e020f */
[----:B------:R-:W-:-:S07]  /*41c0*/  IMAD.MOV.U32 R15, RZ, RZ, R17 ;  /* 0x000000ffff0f7224 */ /* 0x000fce00078e0011 */
[----:B------:R-:W-:Y:S05]  /*41d0*/  WARPSYNC.COLLECTIVE R8, `(.L_x_41) ;  /* 0x0000000008087348 */ /* 0x000fea0003c00000 */
[----:B------:R0:W1:Y:S02]  /*41e0*/  SHFL.DOWN P2, R16, R15, R10, R9 ;  /* 0x0800000a0f107389 */ /* 0x0000640000040009 */
[----:B01----:R-:W-:Y:S05]  /*41f0*/  ENDCOLLECTIVE ;  /* 0x000000000000791b */ /* 0x003fea0003800000 */
.L_x_41:
[----:B------:R-:W-:Y:S01]  /*4200*/  IMAD.MOV.U32 R10, RZ, RZ, 0x4 ;  /* 0x00000004ff0a7424 */ /* 0x000fe200078e00ff */
[----:B------:R-:W-:-:S04]  /*4210*/  ISETP.GT.AND P2, PT, R33, R38, PT ;  /* 0x000000262100720c */ /* 0x000fc80003f44270 */
[----:B------:R-:W-:-:S05]  /*4220*/  SEL R16, R16, RZ, !P2 ;  /* 0x000000ff10107207 */ /* 0x000fca0005000000 */
[----:B------:R-:W-:-:S04]  /*4230*/  IMAD.IADD R35, R17, 0x1, R16 ;  /* 0x0000000111237824 */ /* 0x000fc800078e0210 */
[----:B------:R-:W-:-:S07]  /*4240*/  IMAD.MOV.U32 R15, RZ, RZ, R35 ;  /* 0x000000ffff0f7224 */ /* 0x000fce00078e0023 */
[----:B------:R-:W-:Y:S05]  /*4250*/  WARPSYNC.COLLECTIVE R8, `(.L_x_42) ;  /* 0x0000000008087348 */ /* 0x000fea0003c00000 */
[----:B------:R0:W1:Y:S02]  /*4260*/  SHFL.DOWN P2, R16, R15, R10, R9 ;  /* 0x0800000a0f107389 */ /* 0x0000640000040009 */
[----:B01----:R-:W-:Y:S05]  /*4270*/  ENDCOLLECTIVE ;  /* 0x000000000000791b */ /* 0x003fea0003800000 */
.L_x_42:
        /* <DEDUP_REMOVED lines=8> */
.L_x_43:
        /* <DEDUP_REMOVED lines=8> */
.L_x_44:
[----:B------:R-:W0:Y:S01]  /*4380*/  LDC.64 R8, c[0x0][0x390] ;  /* 0x0000e400ff087b82 */ /* 0x000e220000000a00 */
[----:B------:R-:W-:-:S04]  /*4390*/  ISETP.GT.AND P2, PT, R34, R38, PT ;  /* 0x000000262200720c */ /* 0x000fc80003f44270 */
[----:B------:R-:W-:-:S05]  /*43a0*/  SEL R16, R16, RZ, !P2 ;  /* 0x000000ff10107207 */ /* 0x000fca0005000000 */
[----:B------:R-:W-:Y:S01]  /*43b0*/  IMAD.IADD R36, R17, 0x1, R16 ;  /* 0x0000000111247824 */ /* 0x000fe200078e0210 */
[----:B0-----:R-:W-:Y:S01]  /*43c0*/  IADD3 R35, P2, PT, R8, 0x100, RZ ;  /* 0x0000010008237810 */ /* 0x001fe20007f5e0ff */
[----:B------:R-:W-:-:S04]  /*43d0*/  IMAD.MOV.U32 R8, RZ, RZ, -0x1 ;  /* 0xffffffffff087424 */ /* 0x000fc800078e00ff */
[----:B------:R-:W-:-:S08]  /*43e0*/  IMAD.X R37, RZ, RZ, R9, P2 ;  /* 0x000000ffff257224 */ /* 0x000fd000010e0609 */
[----:B------:R-:W-:Y:S05]  /*43f0*/  WARPSYNC.COLLECTIVE R8, `(.L_x_45) ;  /* 0x0000000008087348 */ /* 0x000fea0003c00000 */
[----:B------:R-:W-:Y:S01]  /*4400*/  VOTE.ALL P0, P0 ;  /* 0x0000000000ff7806 */ /* 0x000fe20000000000 */
[----:B------:R-:W-:-:S12]  /*4410*/  ENDCOLLECTIVE ;  /* 0x000000000000791b */ /* 0x000fd80003800000 */
.L_x_45:
[----:B------:R-:W-:Y:S05]  /*4420*/  BRA `(.L_x_46) ;  /* 0xffffffcc00a07947 */ /* 0x000fea000383ffff */
.L_x_11:
[----:B------:R-:W-:Y:S01]  /*4430*/  BSSY B1, `(.L_x_47) ;  /* 0x0000006000017945 */ /* 0x000fe20003800000 */
[----:B------:R-:W-:Y:S01]  /*4440*/  PLOP3.LUT P0, PT, P0, PT, PT, 0x8, 0x80 ;  /* 0x000000000080781c */ /* 0x000fe2000070e170 */
[----:B------:R-:W-:-:S12]  /*4450*/  IMAD.MOV.U32 R8, RZ, RZ, -0x1 ;  /* 0xffffffffff087424 */ /* 0x000fd800078e00ff */
[----:B------:R-:W-:Y:S05]  /*4460*/  WARPSYNC.COLLECTIVE R8, `(.L_x_48) ;  /* 0x0000000008087348 */ /* 0x000fea0003c00000 */
[----:B------:R-:W-:Y:S01]  /*4470*/  VOTE.ANY P0, P0 ;  /* 0x0000000000ff7806 */ /* 0x000fe20000000100 */
[----:B------:R-:W-:-:S12]  /*4480*/  ENDCOLLECTIVE ;  /* 0x000000000000791b */ /* 0x000fd80003800000 */
.L_x_48:
[----:B------:R-:W-:Y:S05]  /*4490*/  BSYNC B1 ;  /* 0x0000000000017941 */ /* 0x000fea0003800000 */
.L_x_47:
[----:B------:R-:W-:Y:S05]  /*44a0*/  BRA `(.L_x_49) ;  /* 0xffffffcc00b07947 */ /* 0x000fea000383ffff */
.L_x_13:
[----:B------:R-:W-:Y:S01]  /*44b0*/  BSSY B1, `(.L_x_50) ;  /* 0x0000006000017945 */ /* 0x000fe20003800000 */
[----:B------:R-:W-:Y:S01]  /*44c0*/  PLOP3.LUT P0, PT, P0, PT, PT, 0x8, 0x80 ;  /* 0x000000000080781c */ /* 0x000fe2000070e170 */
[----:B------:R-:W-:-:S12]  /*44d0*/  IMAD.MOV.U32 R8, RZ, RZ, -0x1 ;  /* 0xffffffffff087424 */ /* 0x000fd800078e00ff */
[----:B------:R-:W-:Y:S05]  /*44e0*/  WARPSYNC.COLLECTIVE R8, `(.L_x_51) ;  /* 0x0000000008087348 */ /* 0x000fea0003c00000 */
[----:B------:R-:W-:Y:S01]  /*44f0*/  VOTE.ANY P0, P0 ;  /* 0x0000000000ff7806 */ /* 0x000fe20000000100 */
[----:B------:R-:W-:-:S12]  /*4500*/  ENDCOLLECTIVE ;  /* 0x000000000000791b */ /* 0x000fd80003800000 */
.L_x_51:
[----:B------:R-:W-:Y:S05]  /*4510*/  BSYNC B1 ;  /* 0x0000000000017941 */ /* 0x000fea0003800000 */
.L_x_50:
[----:B------:R-:W-:Y:S05]  /*4520*/  BRA `(.L_x_52) ;  /* 0xffffffcc00b47947 */ /* 0x000fea000383ffff */
.L_x_15:
[----:B------:R-:W-:Y:S01]  /*4530*/  BSSY B1, `(.L_x_53) ;  /* 0x0000006000017945 */ /* 0x000fe20003800000 */
[----:B------:R-:W-:Y:S01]  /*4540*/  PLOP3.LUT P2, PT, P0, PT, PT, 0x8, 0x80 ;  /* 0x000000000080781c */ /* 0x000fe2000074e170 */
[----:B------:R-:W-:-:S12]  /*4550*/  IMAD.MOV.U32 R8, RZ, RZ, -0x1 ;  /* 0xffffffffff087424 */ /* 0x000fd800078e00ff */
[----:B------:R-:W-:Y:S05]  /*4560*/  WARPSYNC.COLLECTIVE R8, `(.L_x_54) ;  /* 0x0000000008087348 */ /* 0x000fea0003c00000 */
[----:B------:R-:W-:Y:S01]  /*4570*/  VOTE.ANY R8, PT, P2 ;  /* 0x0000000000087806 */ /* 0x000fe200010e0100 */
[----:B------:R-:W-:Y:S06]  /*4580*/  ENDCOLLECTIVE ;  /* 0x000000000000791b */ /* 0x000fec0003800000 */
.L_x_54:
[----:B------:R-:W-:Y:S05]  /*4590*/  BSYNC B1 ;  /* 0x0000000000017941 */ /* 0x000fea0003800000 */
.L_x_53:
[----:B------:R-:W-:Y:S01]  /*45a0*/  LOP3.LUT R8, R8, 0x80000000, R45, 0xec, !PT ;  /* 0x8000000008087812 */ /* 0x000fe200078eec2d */
[----:B------:R-:W-:Y:S02]  /*45b0*/  IMAD.MOV.U32 R10, RZ, RZ, 0x1 ;  /* 0x00000001ff0a7424 */ /* 0x000fe400078e00ff */
[----:B------:R-:W-:Y:S02]  /*45c0*/  VIADD R18, R18, 0xffffffe0 ;  /* 0xffffffe012127836 */ /* 0x000fe40000000000 */
[----:B------:R-:W-:-:S05]  /*45d0*/  VIADD R9, R8, 0xffffffff ;  /* 0xffffffff08097836 */ /* 0x000fca0000000000 */
[----:B------:R-:W-:Y:S01]  /*45e0*/  LOP3.LUT R17, R8, R9, RZ, 0xc, !PT ;  /* 0x0000000908117212 */ /* 0x000fe200078e0cff */
[----:B------:R-:W-:-:S03]  /*45f0*/  IMAD.MOV.U32 R8, RZ, RZ, -0x1 ;  /* 0xffffffffff087424 */ /* 0x000fc600078e00ff */
[----:B------:R0:W1:Y:S04]  /*4600*/  POPC R9, R17 ;  /* 0x0000001100097309 */ /* 0x0000680000000000 */
[----:B01----:R-:W-:Y:S05]  /*4610*/  WARPSYNC.COLLECTIVE R8, `(.L_x_55) ;  /* 0x0000000008087348 */ /* 0x003fea0003c00000 */
[----:B-1----:R1:W2:Y:S02]  /*4620*/  SHFL.DOWN P2, R16, R15, R10, R9 ;  /* 0x0800000a0f107389 */ /* 0x0022a40000040009 */
[----:B012---:R-:W-:Y:S05]  /*4630*/  ENDCOLLECTIVE ;  /* 0x000000000000791b */ /* 0x007fea0003800000 */
.L_x_55:
[----:B------:R-:W-:Y:S01]  /*4640*/  ISETP.GE.AND P0, PT, R44, R9, PT ;  /* 0x000000092c00720c */ /* 0x000fe20003f06270 */
[----:B------:R-:W-:-:S03]  /*4650*/  IMAD.MOV.U32 R10, RZ, RZ, 0x2 ;  /* 0x00000002ff0a7424 */ /* 0x000fc600078e00ff */
[----:B------:R-:W-:Y:S02]  /*4660*/  SEL R16, R16, RZ, !P0 ;  /* 0x000000ff10107207 */ /* 0x000fe40004000000 */
[----:B------:R-:W-:-:S03]  /*4670*/  ISETP.GT.AND P0, PT, R33, R9, PT ;  /* 0x000000092100720c */ /* 0x000fc60003f04270 */
[----:B------:R-:W-:-:S10]  /*4680*/  IMAD.IADD R15, R16, 0x1, R15 ;  /* 0x00000001100f7824 */ /* 0x000fd400078e020f */
[----:B------:R-:W-:Y:S05]  /*4690*/  WARPSYNC.COLLECTIVE R8, `(.L_x_56) ;  /* 0x0000000008087348 */ /* 0x000fea0003c00000 */
[----:B------:R0:W1:Y:S02]  /*46a0*/  SHFL.DOWN P2, R16, R15, R10, R9 ;  /* 0x0800000a0f107389 */ /* 0x0000640000040009 */
[----:B01----:R-:W-:Y:S05]  /*46b0*/  ENDCOLLECTIVE ;  /* 0x000000000000791b */ /* 0x003fea0003800000 */
.L_x_56:
[----:B------:R-:W-:Y:S01]  /*46c0*/  IMAD.MOV.U32 R10, RZ, RZ, 0x4 ;  /* 0x00000004ff0a7424 */ /* 0x000fe200078e00ff */
[----:B------:R-:W-:Y:S02]  /*46d0*/  SEL R16, R16, RZ, !P0 ;  /* 0x000000ff10107207 */ /* 0x000fe40004000000 */
[----:B------:R-:W-:-:S03]  /*46e0*/  ISETP.GT.AND P0, PT, R32, R9, PT ;  /* 0x000000092000720c */ /* 0x000fc60003f04270 */
[----:B------:R-:W-:-:S10]  /*46f0*/  IMAD.IADD R15, R15, 0x1, R16 ;  /* 0x000000010f0f7824 */ /* 0x000fd400078e0210 */
[----:B------:R-:W-:Y:S05]  /*4700*/  WARPSYNC.COLLECTIVE R8, `(.L_x_57) ;  /* 0x0000000008087348 */ /* 0x000fea0003c00000 */
[----:B------:R0:W1:Y:S02]  /*4710*/  SHFL.DOWN P2, R16, R15, R10, R9 ;  /* 0x0800000a0f107389 */ /* 0x0000640000040009 */
[----:B01----:R-:W-:Y:S05]  /*4720*/  ENDCOLLECTIVE ;  /* 0x000000000000791b */ /* 0x003fea0003800000 */
.L_x_57:
[----:B------:R-:W-:Y:S01]  /*4730*/  IMAD.MOV.U32 R10, RZ, RZ, 0x8 ;  /* 0x00000008ff0a7424 */ /* 0x000fe200078e00ff */
[----:B------:R-:W-:Y:S02]  /*4740*/  SEL R16, R16, RZ, !P0 ;  /* 0x000000ff10107207 */ /* 0x000fe40004000000 */
[----:B------:R-:W-:-:S03]  /*4750*/  ISETP.GT.AND P0, PT, R19, R9, PT ;  /* 0x000000091300720c */ /* 0x000fc60003f04270 */
[----:B------:R-:W-:-:S10]  /*4760*/  IMAD.IADD R15, R15, 0x1, R16 ;  /* 0x000000010f0f7824 */ /* 0x000fd400078e0210 */
[----:B------:R-:W-:Y:S05]  /*4770*/  WARPSYNC.COLLECTIVE R8, `(.L_x_58) ;  /* 0x0000000008087348 */ /* 0x000fea0003c00000 */
[----:B------:R0:W1:Y:S02]  /*4780*/  SHFL.DOWN P2, R16, R15, R10, R9 ;  /* 0x0800000a0f107389 */ /* 0x0000640000040009 */
[----:B01----:R-:W-:Y:S05]  /*4790*/  ENDCOLLECTIVE ;  /* 0x000000000000791b */ /* 0x003fea0003800000 */
.L_x_58:
[----:B------:R-:W-:Y:S01]  /*47a0*/  IMAD.MOV.U32 R10, RZ, RZ, 0x10 ;  /* 0x00000010ff0a7424 */ /* 0x000fe200078e00ff */
[----:B------:R-:W-:Y:S02]  /*47b0*/  SEL R16, R16, RZ, !P0 ;  /* 0x000000ff10107207 */ /* 0x000fe40004000000 */
[----:B------:R-:W-:-:S03]  /*47c0*/  ISETP.GT.AND P0, PT, R34, R9, PT ;  /* 0x000000092200720c */ /* 0x000fc60003f04270 */
[----:B------:R-:W-:-:S10]  /*47d0*/  IMAD.IADD R15, R15, 0x1, R16 ;  /* 0x000000010f0f7824 */ /* 0x000fd400078e0210 */
[----:B------:R-:W-:Y:S05]  /*47e0*/  WARPSYNC.COLLECTIVE R8, `(.L_x_59) ;  /* 0x0000000008087348 */ /* 0x000fea0003c00000 */
[----:B------:R0:W1:Y:S02]  /*47f0*/  SHFL.DOWN P2, R16, R15, R10, R9 ;  /* 0x0800000a0f107389 */ /* 0x0000640000040009 */
[----:B01----:R-:W-:Y:S05]  /*4800*/  ENDCOLLECTIVE ;  /* 0x000000000000791b */ /* 0x003fea0003800000 */
.L_x_59:
[----:B------:R-:W-:Y:S02]  /*4810*/  SEL R16, R16, RZ, !P0 ;  /* 0x000000ff10107207 */ /* 0x000fe40004000000 */
[----:B------:R-:W-:Y:S02]  /*4820*/  ISETP.NE.AND P0, PT, R14, 0x65, PT ;  /* 0x000000650e00780c */ /* 0x000fe40003f05270 */
[----:B------:R-:W-:-:S11]  /*4830*/  IADD3 R36, PT, PT, R15, R16, R36 ;  /* 0x000000100f247210 */ /* 0x000fd60007ffe024 */
[----:B------:R-:W-:Y:S05]  /*4840*/  WARPSYNC.COLLECTIVE R8, `(.L_x_60) ;  /* 0x0000000008087348 */ /* 0x000fea0003c00000 */
[----:B------:R-:W-:Y:S01]  /*4850*/  VOTE.ALL P0, P0 ;  /* 0x0000000000ff7806 */ /* 0x000fe20000000000 */
[----:B------:R-:W-:-:S12]  /*4860*/  ENDCOLLECTIVE ;  /* 0x000000000000791b */ /* 0x000fd80003800000 */
.L_x_60:
[----:B------:R-:W-:Y:S05]  /*4870*/  BRA `(.L_x_61) ;  /* 0xffffffcc00607947 */ /* 0x000fea000383ffff */
.L_x_20:
[----:B------:R-:W-:Y:S01]  /*4880*/  BSSY B0, `(.L_x_62) ;  /* 0x0000006000007945 */ /* 0x000fe20003800000 */
[----:B------:R-:W-:Y:S01]  /*4890*/  PLOP3.LUT P0, PT, P0, PT, PT, 0x8, 0x80 ;  /* 0x000000000080781c */ /* 0x000fe2000070e170 */
[----:B------:R-:W-:-:S12]  /*48a0*/  IMAD.MOV.U32 R8, RZ, RZ, -0x1 ;  /* 0xffffffffff087424 */ /* 0x000fd800078e00ff */
[----:B------:R-:W-:Y:S05]  /*48b0*/  WARPSYNC.COLLECTIVE R8, `(.L_x_63) ;  /* 0x0000000008087348 */ /* 0x000fea0003c00000 */
[----:B------:R-:W-:Y:S01]  /*48c0*/  VOTE.ANY P0, P0 ;  /* 0x0000000000ff7806 */ /* 0x000fe20000000100 */
[----:B------:R-:W-:-:S12]  /*48d0*/  ENDCOLLECTIVE ;  /* 0x000000000000791b */ /* 0x000fd80003800000 */
.L_x_63:
[----:B------:R-:W-:Y:S05]  /*48e0*/  BSYNC B0 ;  /* 0x0000000000007941 */ /* 0x000fea0003800000 */
.L_x_62:
[----:B------:R-:W-:Y:S05]  /*48f0*/  BRA `(.L_x_64) ;  /* 0xffffffe400787947 */ /* 0x000fea000383ffff */
.L_x_22:
[----:B------:R-:W-:Y:S01]  /*4900*/  BSSY B0, `(.L_x_65) ;  /* 0x0000006000007945 */ /* 0x000fe20003800000 */
[----:B------:R-:W-:Y:S01]  /*4910*/  PLOP3.LUT P0, PT, P0, PT, PT, 0x8, 0x80 ;  /* 0x000000000080781c */ /* 0x000fe2000070e170 */
[----:B------:R-:W-:-:S12]  /*4920*/  IMAD.MOV.U32 R8, RZ, RZ, -0x1 ;  /* 0xffffffffff087424 */ /* 0x000fd800078e00ff */
[----:B------:R-:W-:Y:S05]  /*4930*/  WARPSYNC.COLLECTIVE R8, `(.L_x_66) ;  /* 0x0000000008087348 */ /* 0x000fea0003c00000 */
[----:B------:R-:W-:Y:S01]  /*4940*/  VOTE.ANY P0, P0 ;  /* 0x0000000000ff7806 */ /* 0x000fe20000000100 */
[----:B------:R-:W-:-:S12]  /*4950*/  ENDCOLLECTIVE ;  /* 0x000000000000791b */ /* 0x000fd80003800000 */
.L_x_66:
[----:B------:R-:W-:Y:S05]  /*4960*/  BSYNC B0 ;  /* 0x0000000000007941 */ /* 0x000fea0003800000 */
.L_x_65:
[----:B------:R-:W-:Y:S05]  /*4970*/  BRA `(.L_x_67) ;  /* 0xffffffe4007c7947 */ /* 0x000fea000383ffff */
.L_x_24:
        /* <DEDUP_REMOVED lines=8> */
.L_x_69:
[----:B------:R-:W-:Y:S05]  /*4a00*/  BSYNC B0 ;  /* 0x0000000000007941 */ /* 0x000fea0003800000 */
.L_x_68:
[----:B------:R-:W-:Y:S01]  /*4a10*/  LOP3.LUT R8, R8, 0x80000000, R42, 0xec, !PT ;  /* 0x8000000008087812 */ /* 0x000fe200078eec2a */
[----:B------:R-:W-:Y:S02]  /*4a20*/  IMAD.MOV.U32 R10, RZ, RZ, 0x1 ;  /* 0x00000001ff0a7424 */ /* 0x000fe400078e00ff */
[----:B------:R-:W-:Y:S02]  /*4a30*/  VIADD R19, R35, 0x2 ;  /* 0x0000000223137836 */ /* 0x000fe40000000000 */
[----:B------:R-:W-:-:S05]  /*4a40*/  VIADD R9, R8, 0xffffffff ;  /* 0xffffffff08097836 */ /* 0x000fca0000000000 */
[----:B------:R-:W-:Y:S01]  /*4a50*/  LOP3.LUT R38, R8, R9, RZ, 0xc, !PT ;  /* 0x0000000908267212 */ /* 0x000fe200078e0cff */
[----:B------:R-:W-:-:S05]  /*4a60*/  IMAD.MOV.U32 R8, RZ, RZ, -0x1 ;  /* 0xffffffffff087424 */ /* 0x000fca00078e00ff */
[----:B------:R-:W0:Y:S02]  /*4a70*/  POPC R38, R38 ;  /* 0x0000002600267309 */ /* 0x000e240000000000 */
[----:B0-----:R-:W-:Y:S01]  /*4a80*/  IMAD.MOV.U32 R9, RZ, RZ, R38 ;  /* 0x000000ffff097224 */ /* 0x001fe200078e0026 */
[----:B------:R-:W-:-:S13]  /*4a90*/  ISETP.GT.AND P3, PT, R19, R38, PT ;  /* 0x000000261300720c */ /* 0x000fda0003f64270 */
[----:B------:R-:W-:Y:S05]  /*4aa0*/  WARPSYNC.COLLECTIVE R8, `(.L_x_70) ;  /* 0x0000000008087348 */ /* 0x000fea0003c00000 */
[----:B------:R0:W1:Y:S02]  /*4ab0*/  SHFL.DOWN P2, R16, R15, R10, R9 ;  /* 0x0800000a0f107389 */ /* 0x0000640000040009 */
[----:B01----:R-:W-:Y:S05]  /*4ac0*/  ENDCOLLECTIVE ;  /* 0x000000000000791b */ /* 0x003fea0003800000 */
.L_x_70:
        /* <DEDUP_REMOVED lines=8> */
.L_x_71:
[----:B------:R-:W-:Y:S01]  /*4b50*/  IMAD.MOV.U32 R10, RZ, RZ, 0x4 ;  /* 0x00000004ff0a7424 */ /* 0x000fe200078e00ff */
[----:B------:R-:W-:-:S05]  /*4b60*/  SEL R16, R16, RZ, !P3 ;  /* 0x000000ff10107207 */ /* 0x000fca0005800000 */
[----:B------:R-:W-:Y:S02]  /*4b70*/  IMAD.IADD R19, R17, 0x1, R16 ;  /* 0x0000000111137824 */ /* 0x000fe400078e0210 */
[----:B------:R-:W-:Y:S02]  /*4b80*/  VIADD R17, R35, 0x4 ;  /* 0x0000000423117836 */ /* 0x000fe40000000000 */
[----:B------:R-:W-:-:S03]  /*4b90*/  IMAD.MOV.U32 R15, RZ, RZ, R19 ;  /* 0x000000ffff0f7224 */ /* 0x000fc600078e0013 */
[----:B------:R-:W-:Y:S01]  /*4ba0*/  ISETP.GT.AND P3, PT, R17, R38, PT ;  /* 0x000000261100720c */ /* 0x000fe20003f64270 */
[----:B------:R-:W-:-:S12]  /*4bb0*/  VIADD R17, R35, 0x8 ;  /* 0x0000000823117836 */ /* 0x000fd80000000000 */
[----:B------:R-:W-:Y:S05]  /*4bc0*/  WARPSYNC.COLLECTIVE R8, `(.L_x_72) ;  /* 0x0000000008087348 */ /* 0x000fea0003c00000 */
[----:B------:R0:W1:Y:S02]  /*4bd0*/  SHFL.DOWN P2, R16, R15, R10, R9 ;  /* 0x0800000a0f107389 */ /* 0x0000640000040009 */
[----:B01----:R-:W-:Y:S05]  /*4be0*/  ENDCOLLECTIVE ;  /* 0x000000000000791b */ /* 0x003fea0003800000 */
.L_x_72:
[----:B------:R-:W-:Y:S01]  /*4bf0*/  IMAD.MOV.U32 R10, RZ, RZ, 0x8 ;  /* 0x00000008ff0a7424 */ /* 0x000fe200078e00ff */
[----:B------:R-:W-:Y:S02]  /*4c00*/  SEL R16, R16, RZ, !P3 ;  /* 0x000000ff10107207 */ /* 0x000fe40005800000 */
[----:B------:R-:W-:-:S03]  /*4c10*/  ISETP.GT.AND P3, PT, R17, R38, PT ;  /* 0x000000261100720c */ /* 0x000fc60003f64270 */
[----:B------:R-:W-:Y:S02]  /*4c20*/  IMAD.IADD R37, R19, 0x1, R16 ;  /* 0x0000000113257824 */ /* 0x000fe400078e0210 */
[----:B------:R-:W-:Y:S02]  /*4c30*/  VIADD R19, R35, 0x10 ;  /* 0x0000001023137836 */ /* 0x000fe40000000000 */
[----:B------:R-:W-:-:S07]  /*4c40*/  IMAD.MOV.U32 R15, RZ, RZ, R37 ;  /* 0x000000ffff0f7224 */ /* 0x000fce00078e0025 */
[----:B------:R-:W-:Y:S05]  /*4c50*/  WARPSYNC.COLLECTIVE R8, `(.L_x_73) ;  /* 0x0000000008087348 */ /* 0x000fea0003c00000 */
[----:B------:R0:W1:Y:S02]  /*4c60*/  SHFL.DOWN P2, R16, R15, R10, R9 ;  /* 0x0800000a0f107389 */ /* 0x0000640000040009 */
[----:B01----:R-:W-:Y:S05]  /*4c70*/  ENDCOLLECTIVE ;  /* 0x000000000000791b */ /* 0x003fea0003800000 */
.L_x_73:
[----:B------:R-:W-:Y:S01]  /*4c80*/  IMAD.MOV.U32 R10, RZ, RZ, 0x10 ;  /* 0x00000010ff0a7424 */ /* 0x000fe200078e00ff */
[----:B------:R-:W-:-:S05]  /*4c90*/  SEL R16, R16, RZ, !P3 ;  /* 0x000000ff10107207 */ /* 0x000fca0005800000 */
[----:B------:R-:W-:-:S04]  /*4ca0*/  IMAD.IADD R17, R37, 0x1, R16 ;  /* 0x0000000125117824 */ /* 0x000fc800078e0210 */
[----:B------:R-:W-:-:S07]  /*4cb0*/  IMAD.MOV.U32 R15, RZ, RZ, R17 ;  /* 0x000000ffff0f7224 */ /* 0x000fce00078e0011 */
[----:B------:R-:W-:Y:S05]  /*4cc0*/  WARPSYNC.COLLECTIVE R8, `(.L_x_74) ;  /* 0x0000000008087348 */ /* 0x000fea0003c00000 */
[----:B------:R0:W1:Y:S02]  /*4cd0*/  SHFL.DOWN P2, R16, R15, R10, R9 ;  /* 0x0800000a0f107389 */ /* 0x0000640000040009 */
[----:B01----:R-:W-:Y:S05]  /*4ce0*/  ENDCOLLECTIVE ;  /* 0x000000000000791b */ /* 0x003fea0003800000 */
.L_x_74:
        /* <DEDUP_REMOVED lines=10> */
.L_x_75:
[----:B------:R-:W-:Y:S05]  /*4d90*/  BRA `(.L_x_76) ;  /* 0xffffffe400107947 */ /* 0x000fea000383ffff */
.L_x_26:
[----:B------:R-:W-:Y:S01]  /*4da0*/  BSSY B0, `(.L_x_77) ;  /* 0x0000006000007945 */ /* 0x000fe20003800000 */
[----:B------:R-:W-:Y:S01]  /*4db0*/  PLOP3.LUT P0, PT, P0, PT, PT, 0x8, 0x80 ;  /* 0x000000000080781c */ /* 0x000fe2000070e170 */
[----:B------:R-:W-:-:S12]  /*4dc0*/  IMAD.MOV.U32 R8, RZ, RZ, -0x1 ;  /* 0xffffffffff087424 */ /* 0x000fd800078e00ff */
[----:B------:R-:W-:Y:S05]  /*4dd0*/  WARPSYNC.COLLECTIVE R8, `(.L_x_78) ;  /* 0x0000000008087348 */ /* 0x000fea0003c00000 */
[----:B------:R-:W-:Y:S01]  /*4de0*/  VOTE.ANY P0, P0 ;  /* 0x0000000000ff7806 */ /* 0x000fe20000000100 */
[----:B------:R-:W-:-:S12]  /*4df0*/  ENDCOLLECTIVE ;  /* 0x000000000000791b */ /* 0x000fd80003800000 */
.L_x_78:
[----:B------:R-:W-:Y:S05]  /*4e00*/  BSYNC B0 ;  /* 0x0000000000007941 */ /* 0x000fea0003800000 */
.L_x_77:
[----:B------:R-:W-:Y:S05]  /*4e10*/  BRA `(.L_x_79) ;  /* 0xffffffe400207947 */ /* 0x000fea000383ffff */
.L_x_28:
[----:B------:R-:W-:Y:S01]  /*4e20*/  BSSY B0, `(.L_x_80) ;  /* 0x0000006000007945 */ /* 0x000fe20003800000 */
[----:B------:R-:W-:Y:S01]  /*4e30*/  PLOP3.LUT P0, PT, P0, PT, PT, 0x8, 0x80 ;  /* 0x000000000080781c */ /* 0x000fe2000070e170 */
[----:B------:R-:W-:-:S12]  /*4e40*/  IMAD.MOV.U32 R8, RZ, RZ, -0x1 ;  /* 0xffffffffff087424 */ /* 0x000fd800078e00ff */
[----:B------:R-:W-:Y:S05]  /*4e50*/  WARPSYNC.COLLECTIVE R8, `(.L_x_81) ;  /* 0x0000000008087348 */ /* 0x000fea0003c00000 */
[----:B------:R-:W-:Y:S01]  /*4e60*/  VOTE.ANY P0, P0 ;  /* 0x0000000000ff7806 */ /* 0x000fe20000000100 */
[----:B------:R-:W-:-:S12]  /*4e70*/  ENDCOLLECTIVE ;  /* 0x000000000000791b */ /* 0x000fd80003800000 */
.L_x_81:
[----:B------:R-:W-:Y:S05]  /*4e80*/  BSYNC B0 ;  /* 0x0000000000007941 */ /* 0x000fea0003800000 */
.L_x_80:
[----:B------:R-:W-:Y:S05]  /*4e90*/  BRA `(.L_x_82) ;  /* 0xffffffe400247947 */ /* 0x000fea000383ffff */
.L_x_30:
[----:B------:R-:W-:Y:S01]  /*4ea0*/  BSSY B0, `(.L_x_83) ;  /* 0x0000006000007945 */ /* 0x000fe20003800000 */
[----:B------:R-:W-:Y:S01]  /*4eb0*/  PLOP3.LUT P2, PT, P0, PT, PT, 0x8, 0x80 ;  /* 0x000000000080781c */ /* 0x000fe2000074e170 */
[----:B------:R-:W-:-:S12]  /*4ec0*/  IMAD.MOV.U32 R8, RZ, RZ, -0x1 ;  /* 0xffffffffff087424 */ /* 0x000fd800078e00ff */
[----:B------:R-:W-:Y:S05]  /*4ed0*/  WARPSYNC.COLLECTIVE R8, `(.L_x_84) ;  /* 0x0000000008087348 */ /* 0x000fea0003c00000 */
[----:B------:R-:W-:Y:S01]  /*4ee0*/  VOTE.ANY R8, PT, P2 ;  /* 0x0000000000087806 */ /* 0x000fe200010e0100 */
[----:B------:R-:W-:Y:S06]  /*4ef0*/  ENDCOLLECTIVE ;  /* 0x000000000000791b */ /* 0x000fec0003800000 */
.L_x_84:
[----:B------:R-:W-:Y:S05]  /*4f00*/  BSYNC B0 ;  /* 0x0000000000007941 */ /* 0x000fea0003800000 */
.L_x_83:
        /* <DEDUP_REMOVED lines=10> */
.L_x_85:
[----:B------:R-:W-:Y:S01]  /*4fb0*/  ISETP.GE.AND P0, PT, R35, R9, PT ;  /* 0x000000092300720c */ /* 0x000fe20003f06270 */
[----:B------:R-:W-:-:S03]  /*4fc0*/  IMAD.MOV.U32 R10, RZ, RZ, 0x2 ;  /* 0x00000002ff0a7424 */ /* 0x000fc600078e00ff */
[----:B------:R-:W-:-:S05]  /*4fd0*/  SEL R16, R16, RZ, !P0 ;  /* 0x000000ff10107207 */ /* 0x000fca0004000000 */
[----:B------:R-:W-:Y:S02]  /*4fe0*/  IMAD.IADD R44, R16, 0x1, R15 ;  /* 0x00000001102c7824 */ /* 0x000fe400078e020f */
[----:B------:R-:W-:Y:S02]  /*4ff0*/  VIADD R16, R35, 0x2 ;  /* 0x0000000223107836 */ /* 0x000fe40000000000 */
[----:B------:R-:W-:-:S03]  /*5000*/  IMAD.MOV.U32 R15, RZ, RZ, R44 ;  /* 0x000000ffff0f7224 */ /* 0x000fc600078e002c */
[----:B------:R-:W-:-:S13]  /*5010*/  ISETP.GT.AND P0, PT, R16, R9, PT ;  /* 0x000000091000720c */ /* 0x000fda0003f04270 */
[----:B------:R-:W-:Y:S05]  /*5020*/  WARPSYNC.COLLECTIVE R8, `(.L_x_86) ;  /* 0x0000000008087348 */ /* 0x000fea0003c00000 */
[----:B------:R0:W1:Y:S02]  /*5030*/  SHFL.DOWN P2, R16, R15, R10, R9 ;  /* 0x0800000a0f107389 */ /* 0x0000640000040009 */
[----:B01----:R-:W-:Y:S05]  /*5040*/  ENDCOLLECTIVE ;  /* 0x000000000000791b */ /* 0x003fea0003800000 */
.L_x_86:
[----:B------:R-:W-:Y:S01]  /*5050*/  IMAD.MOV.U32 R10, RZ, RZ, 0x4 ;  /* 0x00000004ff0a7424 */ /* 0x000fe200078e00ff */
[----:B------:R-:W-:Y:S01]  /*5060*/  SEL R17, R16, RZ, !P0 ;  /* 0x000000ff10117207 */ /* 0x000fe20004000000 */
[----:B------:R-:W-:-:S04]  /*5070*/  VIADD R16, R35, 0x4 ;  /* 0x0000000423107836 */ /* 0x000fc80000000000 */
[----:B------:R-:W-:Y:S01]  /*5080*/  IMAD.IADD R17, R44, 0x1, R17 ;  /* 0x000000012c117824 */ /* 0x000fe200078e0211 */
[----:B------:R-:W-:-:S03]  /*5090*/  ISETP.GT.AND P0, PT, R16, R9, PT ;  /* 0x000000091000720c */ /* 0x000fc60003f04270 */
[----:B------:R-:W-:-:S10]  /*50a0*/  IMAD.MOV.U32 R15, RZ, RZ, R17 ;  /* 0x000000ffff0f7224 */ /* 0x000fd400078e0011 */
[----:B------:R-:W-:Y:S05]  /*50b0*/  WARPSYNC.COLLECTIVE R8, `(.L_x_87) ;  /* 0x0000000008087348 */ /* 0x000fea0003c00000 */
[----:B------:R0:W1:Y:S02]  /*50c0*/  SHFL.DOWN P2, R16, R15, R10, R9 ;  /* 0x0800000a0f107389 */ /* 0x0000640000040009 */
[----:B01----:R-:W-:Y:S05]  /*50d0*/  ENDCOLLECTIVE ;  /* 0x000000000000791b */ /* 0x003fea0003800000 */
.L_x_87:
[----:B------:R-:W-:Y:S01]  /*50e0*/  IMAD.MOV.U32 R10, RZ, RZ, 0x8 ;  /* 0x00000008ff0a7424 */ /* 0x000fe200078e00ff */
[----:B------:R-:W-:-:S05]  /*50f0*/  SEL R16, R16, RZ, !P0 ;  /* 0x000000ff10107207 */ /* 0x000fca0004000000 */
[----:B------:R-:W-:Y:S02]  /*5100*/  IMAD.IADD R45, R17, 0x1, R16 ;  /* 0x00000001112d7824 */ /* 0x000fe400078e0210 */
[C---:B------:R-:W-:Y:S02]  /*5110*/  VIADD R16, R35.reuse, 0x8 ;  /* 0x0000000823107836 */ /* 0x040fe40000000000 */
[----:B------:R-:W-:Y:S02]  /*5120*/  IMAD.MOV.U32 R15, RZ, RZ, R45 ;  /* 0x000000ffff0f7224 */ /* 0x000fe400078e002d */
[----:B------:R-:W-:Y:S01]  /*5130*/  VIADD R17, R35, 0x10 ;  /* 0x0000001023117836 */ /* 0x000fe20000000000 */
[----:B------:R-:W-:-:S13]  /*5140*/  ISETP.GT.AND P0, PT, R16, R9, PT ;  /* 0x000000091000720c */ /* 0x000fda0003f04270 */
[----:B------:R-:W-:Y:S05]  /*5150*/  WARPSYNC.COLLECTIVE R8, `(.L_x_88) ;  /* 0x0000000008087348 */ /* 0x000fea0003c00000 */
[----:B------:R0:W1:Y:S02]  /*5160*/  SHFL.DOWN P2, R16, R15, R10, R9 ;  /* 0x0800000a0f107389 */ /* 0x0000640000040009 */
[----:B01----:R-:W-:Y:S05]  /*5170*/  ENDCOLLECTIVE ;  /* 0x000000000000791b */ /* 0x003fea0003800000 */
.L_x_88:
[----:B------:R-:W-:Y:S01]  /*5180*/  IMAD.MOV.U32 R10, RZ, RZ, 0x10 ;  /* 0x00000010ff0a7424 */ /* 0x000fe200078e00ff */
[----:B------:R-:W-:Y:S02]  /*5190*/  SEL R16, R16, RZ, !P0 ;  /* 0x000000ff10107207 */ /* 0x000fe40004000000 */
[----:B------:R-:W-:-:S03]  /*51a0*/  ISETP.GT.AND P0, PT, R17, R9, PT ;  /* 0x000000091100720c */ /* 0x000fc60003f04270 */
[----:B------:R-:W-:-:S04]  /*51b0*/  IMAD.IADD R44, R45, 0x1, R16 ;  /* 0x000000012d2c7824 */ /* 0x000fc800078e0210 */
[----:B------:R-:W-:-:S07]  /*51c0*/  IMAD.MOV.U32 R15, RZ, RZ, R44 ;  /* 0x000000ffff0f7224 */ /* 0x000fce00078e002c */
[----:B------:R-:W-:Y:S05]  /*51d0*/  WARPSYNC.COLLECTIVE R8, `(.L_x_89) ;  /* 0x0000000008087348 */ /* 0x000fea0003c00000 */
[----:B------:R0:W1:Y:S02]  /*51e0*/  SHFL.DOWN P2, R16, R15, R10, R9 ;  /* 0x0800000a0f107389 */ /* 0x0000640000040009 */
[----:B01----:R-:W-:Y:S05]  /*51f0*/  ENDCOLLECTIVE ;  /* 0x000000000000791b */ /* 0x003fea0003800000 */
.L_x_89:
[----:B------:R-:W-:Y:S02]  /*5200*/  SEL R16, R16, RZ, !P0 ;  /* 0x000000ff10107207 */ /* 0x000fe40004000000 */
[----:B------:R-:W-:Y:S02]  /*5210*/  ISETP.NE.AND P0, PT, R14, 0x65, PT ;  /* 0x000000650e00780c */ /* 0x000fe40003f05270 */
[----:B------:R-:W-:-:S11]  /*5220*/  IADD3 R19, PT, PT, R44, R16, R19 ;  /* 0x000000102c137210 */ /* 0x000fd60007ffe013 */
[----:B------:R-:W-:Y:S05]  /*5230*/  WARPSYNC.COLLECTIVE R8, `(.L_x_90) ;  /* 0x0000000008087348 */ /* 0x000fea0003c00000 */
[----:B------:R-:W-:Y:S01]  /*5240*/  VOTE.ALL P0, P0 ;  /* 0x0000000000ff7806 */ /* 0x000fe20000000000 */
[----:B------:R-:W-:-:S12]  /*5250*/  ENDCOLLECTIVE ;  /* 0x000000000000791b */ /* 0x000fd80003800000 */
.L_x_90:
[----:B------:R-:W-:Y:S05]  /*5260*/  BRA `(.L_x_91) ;  /* 0xffffffe000c07947 */ /* 0x000fea000383ffff */
.L_x_92:
[----:B------:R-:W-:-:S00]  /*5270*/  BRA `(.L_x_92) ;  /* 0xfffffffc00fc7947 */ /* 0x000fc0000383ffff */
[----:B------:R-:W-:-:S00]  /*5280*/  NOP ;  /* 0x0000000000007918 */ /* 0x000fc00000000000 */
[----:B------:R-:W-:-:S00]  /*5290*/  NOP ;  /* 0x0000000000007918 */ /* 0x000fc00000000000 */
[----:B------:R-:W-:-:S00]  /*52a0*/  NOP ;  /* 0x0000000000007918 */ /* 0x000fc00000000000 */
[----:B------:R-:W-:-:S00]  /*52b0*/  NOP ;  /* 0x0000000000007918 */ /* 0x000fc00000000000 */
[----:B------:R-:W-:-:S00]  /*52c0*/  NOP ;  /* 0x0000000000007918 */ /* 0x000fc00000000000 */
[----:B------:R-:W-:-:S00]  /*52d0*/  NOP ;  /* 0x0000000000007918 */ /* 0x000fc00000000000 */
[----:B------:R-:W-:-:S00]  /*52e0*/  NOP ;  /* 0x0000000000007918 */ /* 0x000fc00000000000 */
[----:B------:R-:W-:-:S00]  /*52f0*/  NOP ;  /* 0x0000000000007918 */ /* 0x000fc00000000000 */
.L_x_435:


//--------------------- .text._ZN3cub18CUB_300001_SM_10006detail4scan16DeviceScanKernelINS2_10policy_hubIiiijN4cuda3std3__44plusIvEEE10Policy1000EN6thrust24THRUST_300001_SM_1000_NS6detail15normal_iteratorINSD_10device_ptrIiEEEESI_NS0_13ScanTileStateIiLb1EEES9_NS0_8NullTypeEjiLb0ESL_EEvT0_T1_T2_iT3_T4_T5_ --------------------------
	.section	.text._ZN3cub18CUB_300001_SM_10006detail4scan16DeviceScanKernelINS2_10policy_hubIiiijN4cuda3std3__44plusIvEEE10Policy1000EN6thrust24THRUST_300001_SM_1000_NS6detail15normal_iteratorINSD_10device_ptrIiEEEESI_NS0_13ScanTileStateIiLb1EEES9_NS0_8NullTypeEjiLb0ESL_EEvT0_T1_T2_iT3_T4_T5_,"ax",@progbits
	.align	128
        .global         _ZN3cub18CUB_300001_SM_10006detail4scan16DeviceScanKernelINS2_10policy_hubIiiijN4cuda3std3__44plusIvEEE10Policy1000EN6thrust24THRUST_300001_SM_1000_NS6detail15normal_iteratorINSD_10device_ptrIiEEEESI_NS0_13ScanTileStateIiLb1EEES9_NS0_8NullTypeEjiLb0ESL_EEvT0_T1_T2_iT3_T4_T5_
        .type           _ZN3cub18CUB_300001_SM_10006detail4scan16DeviceScanKernelINS2_10policy_hubIiiijN4cuda3std3__44plusIvEEE10Policy1000EN6thrust24THRUST_300001_SM_1000_NS6detail15normal_iteratorINSD_10device_ptrIiEEEESI_NS0_13ScanTileStateIiLb1EEES9_NS0_8NullTypeEjiLb0ESL_EEvT0_T1_T2_iT3_T4_T5_,@function
        .size           _ZN3cub18CUB_300001_SM_10006detail4scan16DeviceScanKernelINS2_10policy_hubIiiijN4cuda3std3__44plusIvEEE10Policy1000EN6thrust24THRUST_300001_SM_1000_NS6detail15normal_iteratorINSD_10device_ptrIiEEEESI_NS0_13ScanTileStateIiLb1EEES9_NS0_8NullTypeEjiLb0ESL_EEvT0_T1_T2_iT3_T4_T5_,(.L_x_436 - _ZN3cub18CUB_300001_SM_10006detail4scan16DeviceScanKernelINS2_10policy_hubIiiijN4cuda3std3__44plusIvEEE10Policy1000EN6thrust24THRUST_300001_SM_1000_NS6detail15normal_iteratorINSD_10device_ptrIiEEEESI_NS0_13ScanTileStateIiLb1EEES9_NS0_8NullTypeEjiLb0ESL_EEvT0_T1_T2_iT3_T4_T5_)
        .other          _ZN3cub18CUB_300001_SM_10006detail4scan16DeviceScanKernelINS2_10policy_hubIiiijN4cuda3std3__44plusIvEEE10Policy1000EN6thrust24THRUST_300001_SM_1000_NS6detail15normal_iteratorINSD_10device_ptrIiEEEESI_NS0_13ScanTileStateIiLb1EEES9_NS0_8NullTypeEjiLb0ESL_EEvT0_T1_T2_iT3_T4_T5_,@"STO_CUDA_ENTRY STV_DEFAULT"
_ZN3cub18CUB_300001_SM_10006detail4scan16DeviceScanKernelINS2_10policy_hubIiiijN4cuda3std3__44plusIvEEE10Policy1000EN6thrust24THRUST_300001_SM_1000_NS6detail15normal_iteratorINSD_10device_ptrIiEEEESI_NS0_13ScanTileStateIiLb1EEES9_NS0_8NullTypeEjiLb0ESL_EEvT0_T1_T2_iT3_T4_T5_:
.text._ZN3cub18CUB_300001_SM_10006detail4scan16DeviceScanKernelINS2_10policy_hubIiiijN4cuda3std3__44plusIvEEE10Policy1000EN6thrust24THRUST_300001_SM_1000_NS6detail15normal_iteratorINSD_10device_ptrIiEEEESI_NS0_13ScanTileStateIiLb1EEES9_NS0_8NullTypeEjiLb0ESL_EEvT0_T1_T2_iT3_T4_T5_:
[----:B------:R-:W-:Y:S08]  /*0000*/  LDC R1, c[0x0][0x37c] ;  /* 0x0000df00ff017b82 */ /* 0x000ff00000000800 */
[----:B------:R-:W0:Y:S01]  /*0010*/  S2UR UR4, SR_CTAID.X ;  /* 0x00000000000479c3 */ /* 0x000e220000002500 */
[----:B------:R-:W1:Y:S01]  /*0020*/  LDCU UR5, c[0x0][0x3a0] ;  /* 0x00007400ff0577ac */ /* 0x000e620008000800 */
[----:B------:R-:W2:Y:S06]  /*0030*/  LDCU.64 UR8, c[0x0][0x358] ;  /* 0x00006b00ff0877ac */ /* 0x000eac0008000a00 */
[----:B------:R-:W0:Y:S02]  /*0040*/  LDC R42, c[0x0][0x398] ;  /* 0x0000e600ff2a7b82 */ /* 0x000e240000000800 */
[----:B0-----:R-:W-:-:S04]  /*0050*/  VIADD R42, R42, UR4 ;  /* 0x000000042a2a7c36 */ /* 0x001fc80008000000 */
[----:B------:R-:W-:-:S05]  /*0060*/  IMAD R3, R42, 0x2100, RZ ;  /* 0x000021002a037824 */ /* 0x000fca00078e02ff */
[----:B-1----:R-:W-:-:S04]  /*0070*/  IADD3 R0, PT, PT, -R3, UR5, RZ ;  /* 0x0000000503007c10 */ /* 0x002fc8000fffe1ff */
[----:B------:R-:W-:-:S13]  /*0080*/  ISETP.GE.U32.AND P0, PT, R0, 0x2101, PT ;  /* 0x000021010000780c */ /* 0x000fda0003f06070 */
[----:B--2---:R-:W-:Y:S05]  /*0090*/  @!P0 BRA `(.L_x_93) ;  /* 0x0000001c00a88947 */ /* 0x004fea0003800000 */
[----:B------:R-:W0:Y:S01]  /*00a0*/  S2R R16, SR_TID.X ;  /* 0x0000000000107919 */ /* 0x000e220000002100 */
[----:B------:R-:W1:Y:S01]  /*00b0*/  LDCU.64 UR4, c[0x0][0x380] ;  /* 0x00007000ff0477ac */ /* 0x000e620008000a00 */
[C---:B0-----:R-:W-:Y:S02]  /*00c0*/  LOP3.LUT R0, R16.reuse, 0x1f, RZ, 0xc0, !PT ;  /* 0x0000001f10007812 */ /* 0x041fe400078ec0ff */
[----:B------:R-:W-:-:S05]  /*00d0*/  LOP3.LUT R5, R16, 0x3e0, RZ, 0xc0, !PT ;  /* 0x000003e010057812 */ /* 0x000fca00078ec0ff */
[----:B------:R-:W-:-:S05]  /*00e0*/  IMAD R0, R5, 0x16, R0 ;  /* 0x0000001605007824 */ /* 0x000fca00078e0200 */
[----:B------:R-:W-:-:S05]  /*00f0*/  IADD3 R0, P0, PT, R3, R0, RZ ;  /* 0x0000000003007210 */ /* 0x000fca0007f1e0ff */
[----:B------:R-:W-:Y:S02]  /*0100*/  IMAD.X R3, RZ, RZ, RZ, P0 ;  /* 0x000000ffff037224 */ /* 0x000fe400000e06ff */
        /* <DEDUP_REMOVED lines=30> */
[----:B------:R-:W-:Y:S01]  /*02f0*/  ISETP.NE.AND P0, PT, R42, RZ, PT ;  /* 0x000000ff2a00720c */ /* 0x000fe20003f05270 */
        /* <DEDUP_REMOVED lines=28> */
[----:B------:R0:W1:Y:S04]  /*04c0*/  LDS.64 R36, [R27] ;  /* 0x000000001b247984 */ /* 0x0000680000000a00 */
[----:B------:R0:W2:Y:S04]  /*04d0*/  LDS.64 R34, [R27+0x8] ;  /* 0x000008001b227984 */ /* 0x0000a80000000a00 */
[----:B------:R0:W3:Y:S04]  /*04e0*/  LDS.64 R32, [R27+0x10] ;  /* 0x000010001b207984 */ /* 0x0000e80000000a00 */
[----:B------:R0:W4:Y:S04]  /*04f0*/  LDS.64 R18, [R27+0x18] ;  /* 0x000018001b127984 */ /* 0x0001280000000a00 */
[----:B------:R0:W0:Y:S04]  /*0500*/  LDS.64 R14, [R27+0x20] ;  /* 0x000020001b0e7984 */ /* 0x0000280000000a00 */
[----:B------:R0:W0:Y:S04]  /*0510*/  LDS.64 R12, [R27+0x28] ;  /* 0x000028001b0c7984 */ /* 0x0000280000000a00 */
[----:B------:R0:W0:Y:S04]  /*0520*/  LDS.64 R10, [R27+0x30] ;  /* 0x000030001b0a7984 */ /* 0x0000280000000a00 */
[----:B------:R0:W0:Y:S04]  /*0530*/  LDS.64 R8, [R27+0x38] ;  /* 0x000038001b087984 */ /* 0x0000280000000a00 */
[----:B------:R0:W0:Y:S04]  /*0540*/  LDS.64 R6, [R27+0x40] ;  /* 0x000040001b067984 */ /* 0x0000280000000a00 */
[----:B------:R0:W0:Y:S04]  /*0550*/  LDS.64 R4, [R27+0x48] ;  /* 0x000048001b047984 */ /* 0x0000280000000a00 */
[----:B------:R0:W0:Y:S01]  /*0560*/  LDS.64 R2, [R27+0x50] ;  /* 0x000050001b027984 */ /* 0x0000220000000a00 */
[----:B------:R-:W-:Y:S06]  /*0570*/  BAR.SYNC.DEFER_BLOCKING 0x0 ;  /* 0x0000000000007b1d */ /* 0x000fec0000010000 */
[----:B-1----:R-:W-:Y:S05]  /*0580*/  @P0 BRA `(.L_x_95) ;  /* 0x00000004001c0947 */ /* 0x002fea0003800000 */
[----:B0-2---:R-:W-:Y:S02]  /*0590*/  IADD3 R17, PT, PT, R34, R37, R36 ;  /* 0x0000002522117210 */ /* 0x005fe40007ffe024 */
[C---:B------:R-:W-:Y:S02]  /*05a0*/  ISETP.NE.AND P1, PT, R39.reuse, 0x1f, PT ;  /* 0x0000001f2700780c */ /* 0x040fe40003f25270 */
[----:B---3--:R-:W-:Y:S02]  /*05b0*/  IADD3 R17, PT, PT, R32, R35, R17 ;  /* 0x0000002320117210 */ /* 0x008fe40007ffe011 */
[----:B------:R-:W-:Y:S02]  /*05c0*/  ISETP.GE.U32.AND P2, PT, R16, 0x20, PT ;  /* 0x000000201000780c */ /* 0x000fe40003f46070 */
[----:B----4-:R-:W-:Y:S02]  /*05d0*/  IADD3 R17, PT, PT, R18, R33, R17 ;  /* 0x0000002112117210 */ /* 0x010fe40007ffe011 */
[----:B------:R-:W-:-:S02]  /*05e0*/  ISETP.NE.AND P3, PT, R39, RZ, PT ;  /* 0x000000ff2700720c */ /* 0x000fc40003f65270 */
[----:B------:R-:W-:-:S03]  /*05f0*/  IADD3 R17, PT, PT, R14, R19, R17 ;  /* 0x000000130e117210 */ /* 0x000fc60007ffe011 */
[----:B------:R-:W-:Y:S02]  /*0600*/  @!P1 LEA R43, R40, UR4, 0x2 ;  /* 0x00000004282b9c11 */ /* 0x000fe4000f8e10ff */
[----:B------:R-:W-:-:S04]  /*0610*/  IADD3 R17, PT, PT, R12, R15, R17 ;  /* 0x0000000f0c117210 */ /* 0x000fc80007ffe011 */
[----:B------:R-:W-:-:S04]  /*0620*/  IADD3 R17, PT, PT, R10, R13, R17 ;  /* 0x0000000d0a117210 */ /* 0x000fc80007ffe011 */
[----:B------:R-:W-:-:S04]  /*0630*/  IADD3 R17, PT, PT, R8, R11, R17 ;  /* 0x0000000b08117210 */ /* 0x000fc80007ffe011 */
[----:B------:R-:W-:-:S04]  /*0640*/  IADD3 R17, PT, PT, R6, R9, R17 ;  /* 0x0000000906117210 */ /* 0x000fc80007ffe011 */
[----:B------:R-:W-:-:S04]  /*0650*/  IADD3 R17, PT, PT, R4, R7, R17 ;  /* 0x0000000704117210 */ /* 0x000fc80007ffe011 */
[----:B------:R-:W-:-:S05]  /*0660*/  IADD3 R20, PT, PT, R2, R5, R17 ;  /* 0x0000000502147210 */ /* 0x000fca0007ffe011 */
[----:B------:R-:W-:-:S05]  /*0670*/  IMAD.IADD R17, R3, 0x1, R20 ;  /* 0x0000000103117824 */ /* 0x000fca00078e0214 */
        /* <DEDUP_REMOVED lines=10> */
[----:B------:R-:W-:-:S04]  /*0720*/  ISETP.NE.AND P0, PT, R40, 0x2, PT ;  /* 0x000000022800780c */ /* 0x000fc80003f05270 */
        /* <DEDUP_REMOVED lines=8> */
[----:B------:R-:W-:Y:S01]  /*07b0*/  SEL R20, R21, R20, !P0 ;  /* 0x0000001415147207 */ /* 0x000fe20004000000 */
[----:B------:R-:W-:Y:S01]  /*07c0*/  IMAD.IADD R21, R42, 0x1, -R17 ;  /* 0x000000012a157824 */ /* 0x000fe200078e0a11 */
[----:B------:R-:W-:Y:S01]  /*07d0*/  ISETP.NE.AND P0, PT, R40, 0x3, PT ;  /* 0x000000032800780c */ /* 0x000fe20003f05270 */
[----:B------:R-:W-:-:S03]  /*07e0*/  IMAD.IADD R23, R23, 0x1, R22 ;  /* 0x0000000117177824 */ /* 0x000fc600078e0216 */
[----:B------:R-:W-:Y:S01]  /*07f0*/  SEL R20, R22, R20, !P0 ;  /* 0x0000001416147207 */ /* 0x000fe20004000000 */
[----:B-1----:R-:W-:Y:S01]  /*0800*/  IMAD.IADD R24, R23, 0x1, R24 ;  /* 0x0000000117187824 */ /* 0x002fe200078e0218 */
[C---:B------:R-:W-:Y:S02]  /*0810*/  ISETP.NE.AND P0, PT, R40.reuse, 0x4, PT ;  /* 0x000000042800780c */ /* 0x040fe40003f05270 */
[----:B------:R-:W-:Y:S01]  /*0820*/  SEL R17, R21, RZ, P3 ;  /* 0x000000ff15117207 */ /* 0x000fe20001800000 */
        /* <DEDUP_REMOVED lines=18> */
[----:B------:R-:W-:Y:S02]  /*0950*/  ISETP.NE.AND P1, PT, R40, 0xb, PT ;  /* 0x0000000b2800780c */ /* 0x000fe40003f25270 */
[----:B------:R-:W-:Y:S02]  /*0960*/  SEL R20, R29, R20, !P0 ;  /* 0x000000141d147207 */ /* 0x000fe40004000000 */
[----:B------:R-:W-:-:S02]  /*0970*/  ISETP.NE.AND P0, PT, R16, RZ, PT ;  /* 0x000000ff1000720c */ /* 0x000fc40003f05270 */
[----:B------:R-:W-:-:S05]  /*0980*/  SEL R20, R30, R20, !P1 ;  /* 0x000000141e147207 */ /* 0x000fca0004800000 */
[----:B------:R-:W-:-:S06]  /*0990*/  @P2 IMAD.IADD R21, R20, 0x1, R17 ;  /* 0x0000000114152824 */ /* 0x000fcc00078e0211 */
[----:B------:R-:W-:Y:S05]  /*09a0*/  @P0 BRA `(.L_x_96) ;  /* 0x0000000c00f00947 */ /* 0x000fea0003800000 */
[----:B------:R-:W0:Y:S01]  /*09b0*/  LDC.64 R16, c[0x0][0x390] ;  /* 0x0000e400ff107b82 */ /* 0x000e220000000a00 */
[----:B------:R-:W-:Y:S02]  /*09c0*/  IMAD.MOV.U32 R30, RZ, RZ, 0x65 ;  /* 0x00000065ff1e7424 */ /* 0x000fe400078e00ff */
[----:B------:R-:W-:-:S03]  /*09d0*/  IMAD.MOV.U32 R21, RZ, RZ, RZ ;  /* 0x000000ffff157224 */ /* 0x000fc600078e00ff */
[----:B0-----:R0:W-:Y:S01]  /*09e0*/  ST.E.64.STRONG.GPU desc[UR8][R16.64+0x100], R30 ;  /* 0x0001001e10007985 */ /* 0x0011e2000c10fb08 */
[----:B------:R-:W-:Y:S05]  /*09f0*/  BRA `(.L_x_96) ;  /* 0x0000000c00dc7947 */ /* 0x000fea0003800000 */
.L_x_95:
[----:B0-2---:R-:W-:Y:S02]  /*0a00*/  IADD3 R17, PT, PT, R34, R37, R36 ;  /* 0x0000002522117210 */ /* 0x005fe40007ffe024 */
[C---:B------:R-:W-:Y:S02]  /*0a10*/  ISETP.NE.AND P1, PT, R39.reuse, 0x1f, PT ;  /* 0x0000001f2700780c */ /* 0x040fe40003f25270 */
[----:B---3--:R-:W-:Y:S02]  /*0a20*/  IADD3 R17, PT, PT, R32, R35, R17 ;  /* 0x0000002320117210 */ /* 0x008fe40007ffe011 */
[----:B------:R-:W-:Y:S02]  /*0a30*/  ISETP.NE.AND P2, PT, R39, RZ, PT ;  /* 0x000000ff2700720c */ /* 0x000fe40003f45270 */
[----:B----4-:R-:W-:-:S04]  /*0a40*/  IADD3 R17, PT, PT, R18, R33, R17 ;  /* 0x0000002112117210 */ /* 0x010fc80007ffe011 */
        /* <DEDUP_REMOVED lines=56> */
[----:B------:R-:W-:-:S02]  /*0dd0*/  ISETP.GT.U32.AND P0, PT, R16, 0x1f, PT ;  /* 0x0000001f1000780c */ /* 0x000fc40003f04070 */
[----:B------:R-:W-:Y:S02]  /*0de0*/  SEL R20, R30, R20, !P1 ;  /* 0x000000141e147207 */ /* 0x000fe40004800000 */
[----:B------:R-:W-:-:S03]  /*0df0*/  ISETP.GE.U32.AND P1, PT, R16, 0x20, PT ;  /* 0x000000201000780c */ /* 0x000fc60003f26070 */
[----:B------:R-:W-:-:S05]  /*0e00*/  IMAD.IADD R20, R20, 0x1, R21 ;  /* 0x0000000114147824 */ /* 0x000fca00078e0215 */
[----:B------:R-:W-:Y:S01]  /*0e10*/  SEL R23, R17, R20, !P1 ;  /* 0x0000001411177207 */ /* 0x000fe20004800000 */
[----:B------:R-:W-:Y:S06]  /*0e20*/  @P0 BRA `(.L_x_97) ;  /* 0x0000000800a80947 */ /* 0x000fec0003800000 */
[----:B------:R-:W0:Y:S01]  /*0e30*/  LDC.64 R20, c[0x0][0x390] ;  /* 0x0000e400ff147b82 */ /* 0x000e220000000a00 */
[----:B------:R-:W-:Y:S02]  /*0e40*/  ISETP.NE.AND P1, PT, R16, RZ, PT ;  /* 0x000000ff1000720c */ /* 0x000fe40003f25270 */
[----:B------:R-:W-:-:S05]  /*0e50*/  LOP3.LUT R17, RZ, R16, RZ, 0x33, !PT ;  /* 0x00000010ff117212 */ /* 0x000fca00078e33ff */
[----:B------:R-:W-:-:S06]  /*0e60*/  IMAD.IADD R24, R42, 0x1, R17 ;  /* 0x000000012a187824 */ /* 0x000fcc00078e0211 */
        /* <DEDUP_REMOVED lines=11> */
.L_x_127:
[----:B------:R-:W-:Y:S05]  /*0f20*/  @!P0 BRA `(.L_x_99) ;  /* 0x0000000000748947 */ /* 0x000fea0003800000 */
[----:B------:R-:W-:-:S07]  /*0f30*/  IMAD.MOV.U32 R22, RZ, RZ, 0x3b8 ;  /* 0x000003b8ff167424 */ /* 0x000fce00078e00ff */
.L_x_101:
[----:B------:R-:W-:Y:S02]  /*0f40*/  VIADD R25, R22, 0x1 ;  /* 0x0000000116197836 */ /* 0x000fe40000000000 */
[----:B------:R-:W-:Y:S02]  /*0f50*/  IMAD R42, R42, 0x41a7, RZ ;  /* 0x000041a72a2a7824 */ /* 0x000fe400078e02ff */
[----:B------:R-:W0:Y:S01]  /*0f60*/  I2F.U32.RP R28, R25 ;  /* 0x00000019001c7306 */ /* 0x000e220000209000 */
[----:B------:R-:W-:Y:S01]  /*0f70*/  IMAD.MOV R29, RZ, RZ, -R25 ;  /* 0x000000ffff1d7224 */ /* 0x000fe200078e0a19 */
[----:B------:R-:W-:Y:S02]  /*0f80*/  ISETP.NE.U32.AND P2, PT, R25, RZ, PT ;  /* 0x000000ff1900720c */ /* 0x000fe40003f45070 */
[----:B------:R-:W-:-:S04]  /*0f90*/  LOP3.LUT R42, R42, 0x7fffffff, RZ, 0xc0, !PT ;  /* 0x7fffffff2a2a7812 */ /* 0x000fc800078ec0ff */
[----:B0-----:R-:W0:Y:S02]  /*0fa0*/  MUFU.RCP R28, R28 ;  /* 0x0000001c001c7308 */ /* 0x001e240000001000 */
[----:B0-----:R-:W-:-:S06]  /*0fb0*/  VIADD R20, R28, 0xffffffe ;  /* 0x0ffffffe1c147836 */ /* 0x001fcc0000000000 */
[----:B------:R0:W1:Y:S02]  /*0fc0*/  F2I.FTZ.U32.TRUNC.NTZ R21, R20 ;  /* 0x0000001400157305 */ /* 0x000064000021f000 */
[----:B0-----:R-:W-:Y:S02]  /*0fd0*/  IMAD.MOV.U32 R20, RZ, RZ, RZ ;  /* 0x000000ffff147224 */ /* 0x001fe400078e00ff */
[----:B-1----:R-:W-:-:S04]  /*0fe0*/  IMAD R29, R29, R21, RZ ;  /* 0x000000151d1d7224 */ /* 0x002fc800078e02ff */
[----:B------:R-:W-:-:S06]  /*0ff0*/  IMAD.HI.U32 R21, R21, R29, R20 ;  /* 0x0000001d15157227 */ /* 0x000fcc00078e0014 */
[----:B------:R-:W-:-:S04]  /*1000*/  IMAD.HI.U32 R21, R21, R42, RZ ;  /* 0x0000002a15157227 */ /* 0x000fc800078e00ff */
[----:B------:R-:W-:-:S04]  /*1010*/  IMAD.MOV R21, RZ, RZ, -R21 ;  /* 0x000000ffff157224 */ /* 0x000fc800078e0a15 */
[----:B------:R-:W-:-:S05]  /*1020*/  IMAD R28, R25, R21, R42 ;  /* 0x00000015191c7224 */ /* 0x000fca00078e022a */
[----:B------:R-:W-:-:S13]  /*1030*/  ISETP.GE.U32.AND P0, PT, R28, R25, PT ;  /* 0x000000191c00720c */ /* 0x000fda0003f06070 */
[----:B------:R-:W-:-:S05]  /*1040*/  @P0 IMAD.IADD R28, R28, 0x1, -R25 ;  /* 0x000000011c1c0824 */ /* 0x000fca00078e0a19 */
[----:B------:R-:W-:-:S13]  /*1050*/  ISETP.GE.U32.AND P0, PT, R28, R25, PT ;  /* 0x000000191c00720c */ /* 0x000fda0003f06070 */
[----:B------:R-:W-:Y:S01]  /*1060*/  @P0 IMAD.IADD R28, R28, 0x1, -R25 ;  /* 0x000000011c1c0824 */ /* 0x000fe200078e0a19 */
[----:B------:R-:W-:-:S04]  /*1070*/  @!P2 LOP3.LUT R28, RZ, R25, RZ, 0x33, !PT ;  /* 0x00000019ff1ca212 */ /* 0x000fc800078e33ff */
[----:B------:R-:W-:Y:S05]  /*1080*/  NANOSLEEP R28 ;  /* 0x0000001c0000735d */ /* 0x000fea0003800000 */
[----:B------:R-:W2:Y:S01]  /*1090*/  LD.E.64.STRONG.GPU R28, desc[UR8][R16.64+0x100] ;  /* 0x00010008101c7980 */ /* 0x000ea2000c10fb00 */
[----:B------:R-:W-:Y:S01]  /*10a0*/  UMOV UR5, 0xffffffff ;  /* 0xffffffff00057882 */ /* 0x000fe20000000000 */
[----:B------:R-:W-:Y:S02]  /*10b0*/  SHF.R.U32.HI R22, RZ, 0x1, R22 ;  /* 0x00000001ff167819 */ /* 0x000fe40000011616 */
[----:B--2---:R-:W-:Y:S01]  /*10c0*/  ISETP.NE.AND P0, PT, R28, 0x63, PT ;  /* 0x000000631c00780c */ /* 0x004fe20003f05270 */
[----:B------:R-:W-:-:S12]  /*10d0*/  BRA.DIV UR5, `(.L_x_100) ;  /* 0x00000036051c7947 */ /* 0x000fd8000b800000 */
[----:B------:R-:W-:-:S13]  /*10e0*/  VOTE.ANY P0, !P0 ;  /* 0x0000000000ff7806 */ /* 0x000fda0004000100 */
.L_x_130:
[----:B------:R-:W-:Y:S05]  /*10f0*/  @P0 BRA `(.L_x_101) ;  /* 0xfffffffc00900947 */ /* 0x000fea000383ffff */
.L_x_99:
[----:B------:R-:W-:Y:S01]  /*1100*/  UMOV UR5, 0xffffffff ;  /* 0xffffffff00057882 */ /* 0x000fe20000000000 */
[----:B------:R-:W-:Y:S02]  /*1110*/  ISETP.NE.AND P0, PT, R28, 0x65, PT ;  /* 0x000000651c00780c */ /* 0x000fe40003f05270 */
[----:B------:R-:W-:Y:S11]  /*1120*/  BRA.DIV UR5, `(.L_x_102) ;  /* 0x0000003605287947 */ /* 0x000ff6000b800000 */
[----:B------:R-:W0:Y:S01]  /*1130*/  S2R R25, SR_GEMASK ;  /* 0x0000000000197919 */ /* 0x000e220000003c00 */
[----:B------:R-:W-:Y:S01]  /*1140*/  VOTE.ANY R21, PT, !P0 ;  /* 0x0000000000157806 */ /* 0x000fe200040e0100 */
        /* <DEDUP_REMOVED lines=10> */
[----:B0-----:R-:W-:Y:S02]  /*11f0*/  IADD3 R44, P3, PT, R16, 0x100, RZ ;  /* 0x00000100102c7810 */ /* 0x001fe40007f7e0ff */
[----:B-1----:R-:W-:Y:S02]  /*1200*/  SEL R22, R22, RZ, !P0 ;  /* 0x000000ff16167207 */ /* 0x002fe40004000000 */
[----:B------:R-:W-:-:S03]  /*1210*/  ISETP.GT.AND P0, PT, R41, R48, PT ;  /* 0x000000302900720c */ /* 0x000fc60003f04270 */
[----:B------:R-:W-:-:S05]  /*1220*/  IMAD.IADD R43, R22, 0x1, R29 ;  /* 0x00000001162b7824 */ /* 0x000fca00078e021d */
[----:B------:R-:W0:Y:S02]  /*1230*/  SHFL.DOWN PT, R22, R43, 0x2, R48 ;  /* 0x084000002b167989 */ /* 0x000e2400000e0030 */
[----:B0-----:R-:W-:Y:S02]  /*1240*/  SEL R22, R22, RZ, !P0 ;  /* 0x000000ff16167207 */ /* 0x001fe40004000000 */
[----:B------:R-:W-:-:S03]  /*1250*/  ISETP.GT.AND P0, PT, R40, R48, PT ;  /* 0x000000302800720c */ /* 0x000fc60003f04270 */
[----:B------:R-:W-:Y:S02]  /*1260*/  IMAD.IADD R45, R43, 0x1, R22 ;  /* 0x000000012b2d7824 */ /* 0x000fe400078e0216 */
[----:B------:R-:W-:-:S03]  /*1270*/  VIADD R43, R39, 0x10 ;  /* 0x00000010272b7836 */ /* 0x000fc60000000000 */
[----:B------:R-:W0:Y:S02]  /*1280*/  SHFL.DOWN PT, R22, R45, 0x4, R48 ;  /* 0x088000002d167989 */ /* 0x000e2400000e0030 */
[-C--:B------:R-:W-:Y:S02]  /*1290*/  ISETP.GT.AND P2, PT, R43, R48.reuse, PT ;  /* 0x000000302b00720c */ /* 0x080fe40003f44270 */
[----:B0-----:R-:W-:Y:S02]  /*12a0*/  SEL R22, R22, RZ, !P0 ;  /* 0x000000ff16167207 */ /* 0x001fe40004000000 */
[----:B------:R-:W-:-:S03]  /*12b0*/  ISETP.GT.AND P0, PT, R30, R48, PT ;  /* 0x000000301e00720c */ /* 0x000fc60003f04270 */
[----:B------:R-:W-:Y:S02]  /*12c0*/  IMAD.IADD R29, R45, 0x1, R22 ;  /* 0x000000012d1d7824 */ /* 0x000fe400078e0216 */
[----:B------:R-:W-:-:S03]  /*12d0*/  IMAD.X R45, RZ, RZ, R17, P3 ;  /* 0x000000ffff2d7224 */ /* 0x000fc600018e0611 */
[----:B------:R-:W0:Y:S02]  /*12e0*/  SHFL.DOWN PT, R22, R29, 0x8, R48 ;  /* 0x090000001d167989 */ /* 0x000e2400000e0030 */
[----:B0-----:R-:W-:Y:S02]  /*12f0*/  SEL R22, R22, RZ, !P0 ;  /* 0x000000ff16167207 */ /* 0x001fe40004000000 */
[----:B------:R-:W-:-:S03]  /*1300*/  ISETP.NE.AND P0, PT, R28, 0x65, PT ;  /* 0x000000651c00780c */ /* 0x000fc60003f05270 */
[----:B------:R-:W-:-:S05]  /*1310*/  IMAD.IADD R47, R29, 0x1, R22 ;  /* 0x000000011d2f7824 */ /* 0x000fca00078e0216 */
[----:B------:R-:W0:Y:S05]  /*1320*/  SHFL.DOWN PT, R22, R47, 0x10, R48 ;  /* 0x0a0000002f167989 */ /* 0x000e2a00000e0030 */
[----:B------:R-:W-:Y:S02]  /*1330*/  VOTE.ALL P0, P0 ;  /* 0x0000000000ff7806 */ /* 0x000fe40000000000 */
[----:B0-----:R-:W-:-:S05]  /*1340*/  SEL R22, R22, RZ, !P2 ;  /* 0x000000ff16167207 */ /* 0x001fca0005000000 */
[----:B------:R-:W-:-:S07]  /*1350*/  IMAD.IADD R46, R47, 0x1, R22 ;  /* 0x000000012f2e7824 */ /* 0x000fce00078e0216 */
.L_x_139:
[----:B------:R-:W-:Y:S05]  /*1360*/  @!P0 BRA `(.L_x_103) ;  /* 0x00000004001c8947 */ /* 0x000fea0003800000 */
[----:B------:R-:W-:-:S07]  /*1370*/  IMAD.MOV.U32 R47, RZ, RZ, 0x3b8 ;  /* 0x000003b8ff2f7424 */ /* 0x000fce00078e00ff */
.L_x_109:
        /* <DEDUP_REMOVED lines=8> */
.L_x_142:
[----:B------:R-:W-:Y:S05]  /*1400*/  @!P0 BRA `(.L_x_105) ;  /* 0x0000000000748947 */ /* 0x000fea0003800000 */
[----:B------:R-:W-:-:S07]  /*1410*/  IMAD.MOV.U32 R22, RZ, RZ, R47 ;  /* 0x000000ffff167224 */ /* 0x000fce00078e002f */
.L_x_107:
        /* <DEDUP_REMOVED lines=27> */
.L_x_145:
[----:B------:R-:W-:Y:S05]  /*15d0*/  @P0 BRA `(.L_x_107) ;  /* 0xfffffffc00900947 */ /* 0x000fea000383ffff */
.L_x_105:
[----:B------:R-:W-:Y:S01]  /*15e0*/  UMOV UR5, 0xffffffff ;  /* 0xffffffff00057882 */ /* 0x000fe20000000000 */
[----:B------:R-:W-:Y:S02]  /*15f0*/  ISETP.NE.AND P0, PT, R28, 0x65, PT ;  /* 0x000000651c00780c */ /* 0x000fe40003f05270 */
[----:B------:R-:W-:Y:S11]  /*1600*/  BRA.DIV UR5, `(.L_x_108) ;  /* 0x0000003605387947 */ /* 0x000ff6000b800000 */
[----:B------:R-:W-:Y:S01]  /*1610*/  VOTE.ANY R21, PT, !P0 ;  /* 0x0000000000157806 */ /* 0x000fe200040e0100 */
[----:B------:R-:W-:-:S03]  /*1620*/  VIADD R24, R24, 0xffffffe0 ;  /* 0xffffffe018187836 */ /* 0x000fc60000000000 */
[----:B------:R-:W-:-:S05]  /*1630*/  LOP3.LUT R21, R21, 0x80000000, R25, 0xec, !PT ;  /* 0x8000000015157812 */ /* 0x000fca00078eec19 */
[----:B------:R-:W-:-:S05]  /*1640*/  VIADD R16, R21, 0xffffffff ;  /* 0xffffffff15107836 */ /* 0x000fca0000000000 */
[----:B------:R-:W-:-:S04]  /*1650*/  LOP3.LUT R16, R21, R16, RZ, 0xc, !PT ;  /* 0x0000001015107212 */ /* 0x000fc800078e0cff */
        /* <DEDUP_REMOVED lines=23> */
.L_x_154:
[----:B------:R-:W-:Y:S05]  /*17d0*/  @P0 BRA `(.L_x_109) ;  /* 0xfffffff800e80947 */ /* 0x000fea000383ffff */
.L_x_103:
        /* <DEDUP_REMOVED lines=8> */
[----:B0-----:R-:W-:-:S05]  /*1860*/  @!P1 LEA R16, R17, R16, 0x18 ;  /* 0x0000001011109211 */ /* 0x001fca00078ec0ff */
[----:B------:R1:W-:Y:S04]  /*1870*/  @!P1 STS [R16+0x8], R31 ;  /* 0x0000081f10009388 */ /* 0x0003e80000000800 */
[----:B------:R1:W-:Y:S01]  /*1880*/  @!P1 STS [R16+0x4], R46 ;  /* 0x0000042e10009388 */ /* 0x0003e20000000800 */
[----:B--2---:R-:W-:Y:S01]  /*1890*/  @!P0 LEA R21, R21, R20, 0x18 ;  /* 0x0000001415158211 */ /* 0x004fe200078ec0ff */
[----:B------:R-:W-:Y:S02]  /*18a0*/  IMAD.MOV.U32 R20, RZ, RZ, R23 ;  /* 0x000000ffff147224 */ /* 0x000fe400078e0017 */
[----:B------:R-:W-:Y:S02]  /*18b0*/  @!P0 IMAD.MOV.U32 R20, RZ, RZ, R46 ;  /* 0x000000ffff148224 */ /* 0x000fe400078e002e */
[----:B------:R1:W-:Y:S05]  /*18c0*/  @!P0 STS [R21+0x4c], R46 ;  /* 0x00004c2e15008388 */ /* 0x0003ea0000000800 */
.L_x_97:
[----:B------:R-:W-:Y:S05]  /*18d0*/  WARPSYNC.ALL ;  /* 0x0000000000007948 */ /* 0x000fea0003800000 */
[----:B------:R-:W0:Y:S08]  /*18e0*/  S2UR UR6, SR_CgaCtaId ;  /* 0x00000000000679c3 */ /* 0x000e300000008800 */
[----:B------:R-:W-:Y:S06]  /*18f0*/  BAR.SYNC.DEFER_BLOCKING 0x0 ;  /* 0x0000000000007b1d */ /* 0x000fec0000010000 */
[----:B------:R-:W-:Y:S01]  /*1900*/  UMOV UR5, 0x400 ;  /* 0x0000040000057882 */ /* 0x000fe20000000000 */
[----:B------:R-:W2:Y:S01]  /*1910*/  S2R R17, SR_TID.X ;  /* 0x0000000000117919 */ /* 0x000ea20000002100 */
[----:B0-----:R-:W-:-:S09]  /*1920*/  ULEA UR5, UR6, UR5, 0x18 ;  /* 0x0000000506057291 */ /* 0x001fd2000f8ec0ff */
[----:B-1----:R-:W0:Y:S01]  /*1930*/  LDS R16, [UR5+0x4c] ;  /* 0x00004c05ff107984 */ /* 0x002e220008000800 */
[----:B--2---:R-:W-:-:S04]  /*1940*/  ISETP.NE.AND P0, PT, R17, RZ, PT ;  /* 0x000000ff1100720c */ /* 0x004fc80003f05270 */
[----:B0-----:R-:W-:-:S05]  /*1950*/  SEL R21, R16, RZ, P0 ;  /* 0x000000ff10157207 */ /* 0x001fca0000000000 */
[----:B------:R-:W-:-:S07]  /*1960*/  IMAD.IADD R21, R21, 0x1, R20 ;  /* 0x0000000115157824 */ /* 0x000fce00078e0214 */
.L_x_96:
[----:B------:R-:W-:Y:S05]  /*1970*/  BSYNC.RECONVERGENT B0 ;  /* 0x0000000000007941 */ /* 0x000fea0003800200 */
.L_x_94:
[----:B------:R-:W-:Y:S01]  /*1980*/  IMAD.IADD R36, R36, 0x1, R21 ;  /* 0x0000000124247824 */ /* 0x000fe200078e0215 */
[----:B0-----:R-:W0:Y:S01]  /*1990*/  S2R R16, SR_TID.X ;  /* 0x0000000000107919 */ /* 0x001e220000002100 */
[----:B------:R-:W1:Y:S01]  /*19a0*/  S2UR UR6, SR_CgaCtaId ;  /* 0x00000000000679c3 */ /* 0x000e620000008800 */
[----:B------:R-:W-:Y:S01]  /*19b0*/  UMOV UR5, 0x400 ;  /* 0x0000040000057882 */ /* 0x000fe20000000000 */
[----:B------:R-:W-:Y:S01]  /*19c0*/  IMAD.IADD R37, R37, 0x1, R36 ;  /* 0x0000000125257824 */ /* 0x000fe200078e0224 */
[----:B------:R-:W2:Y:S03]  /*19d0*/  S2R R17, SR_LANEID ;  /* 0x0000000000117919 */ /* 0x000ea60000000000 */
[----:B------:R-:W-:Y:S02]  /*19e0*/  IMAD.IADD R34, R34, 0x1, R37 ;  /* 0x0000000122227824 */ /* 0x000fe400078e0225 */
[----:B------:R-:W-:Y:S02]  /*19f0*/  BAR.SYNC.DEFER_BLOCKING 0x0 ;  /* 0x0000000000007b1d */ /* 0x000fe40000010000 */
[----:B------:R-:W-:-:S04]  /*1a00*/  IMAD.IADD R35, R35, 0x1, R34 ;  /* 0x0000000123237824 */ /* 0x000fc800078e0222 */
[----:B------:R-:W-:-:S04]  /*1a10*/  IMAD.IADD R32, R32, 0x1, R35 ;  /* 0x0000000120207824 */ /* 0x000fc800078e0223 */
[----:B------:R-:W-:-:S04]  /*1a20*/  IMAD.IADD R33, R33, 0x1, R32 ;  /* 0x0000000121217824 */ /* 0x000fc800078e0220 */
[----:B------:R-:W-:Y:S01]  /*1a30*/  IMAD.IADD R18, R18, 0x1, R33 ;  /* 0x0000000112127824 */ /* 0x000fe200078e0221 */
[----:B-1----:R-:W-:-:S03]  /*1a40*/  ULEA UR5, UR6, UR5, 0x18 ;  /* 0x0000000506057291 */ /* 0x002fc6000f8ec0ff */
[----:B------:R-:W-:Y:S01]  /*1a50*/  IMAD.IADD R19, R19, 0x1, R18 ;  /* 0x0000000113137824 */ /* 0x000fe200078e0212 */
[----:B------:R-:W1:Y:S03]  /*1a60*/  LDCU.64 UR6, c[0x0][0x388] ;  /* 0x00007100ff0677ac */ /* 0x000e660008000a00 */
[----:B------:R-:W-:Y:S01]  /*1a70*/  IMAD.IADD R14, R14, 0x1, R19 ;  /* 0x000000010e0e7824 */ /* 0x000fe200078e0213 */
[----:B0-----:R-:W-:-:S03]  /*1a80*/  SHF.R.U32.HI R16, RZ, 0x5, R16 ;  /* 0x00000005ff107819 */ /* 0x001fc60000011610 */
[----:B------:R-:W-:Y:S02]  /*1a90*/  IMAD.IADD R15, R15, 0x1, R14 ;  /* 0x000000010f0f7824 */ /* 0x000fe400078e020e */
[----:B--2---:R-:W-:Y:S02]  /*1aa0*/  IMAD R16, R16, 0x2c0, R17 ;  /* 0x000002c010107824 */ /* 0x004fe400078e0211 */
[----:B------:R-:W-:-:S03]  /*1ab0*/  IMAD.IADD R12, R12, 0x1, R15 ;  /* 0x000000010c0c7824 */ /* 0x000fc600078e020f */
[----:B------:R-:W-:Y:S01]  /*1ac0*/  LEA R16, R16, UR5, 0x2 ;  /* 0x0000000510107c11 */ /* 0x000fe2000f8e10ff */
[----:B------:R-:W-:Y:S01]  /*1ad0*/  IMAD.IADD R13, R13, 0x1, R12 ;  /* 0x000000010d0d7824 */ /* 0x000fe200078e020c */
[----:B-1----:R-:W-:-:S03]  /*1ae0*/  IADD3 R38, P0, PT, R38, UR6, RZ ;  /* 0x0000000626267c10 */ /* 0x002fc6000ff1e0ff */
[----:B------:R-:W-:Y:S02]  /*1af0*/  IMAD.IADD R10, R10, 0x1, R13 ;  /* 0x000000010a0a7824 */ /* 0x000fe400078e020d */
[----:B------:R-:W-:Y:S01]  /*1b00*/  IMAD R20, R17, 0x54, R16 ;  /* 0x0000005411147824 */ /* 0x000fe200078e0210 */
[----:B------:R-:W-:Y:S01]  /*1b10*/  IADD3.X R39, PT, PT, R0, UR7, RZ, P0, !PT ;  /* 0x0000000700277c10 */ /* 0x000fe200087fe4ff */
[----:B------:R-:W-:-:S03]  /*1b20*/  IMAD.IADD R11, R11, 0x1, R10 ;  /* 0x000000010b0b7824 */ /* 0x000fc600078e020a */
[----:B------:R-:W-:Y:S01]  /*1b30*/  STS.64 [R20], R36 ;  /* 0x0000002414007388 */ /* 0x000fe20000000a00 */
[----:B------:R-:W-:-:S03]  /*1b40*/  IMAD.IADD R8, R8, 0x1, R11 ;  /* 0x0000000108087824 */ /* 0x000fc600078e020b */
[----:B------:R-:W-:Y:S01]  /*1b50*/  STS.64 [R20+0x8], R34 ;  /* 0x0000082214007388 */ /* 0x000fe20000000a00 */
        /* <DEDUP_REMOVED lines=13> */
[----:B------:R-:W-:Y:S04]  /*1c30*/  STS.64 [R20+0x40], R6 ;  /* 0x0000400614007388 */ /* 0x000fe80000000a00 */
[----:B------:R-:W-:Y:S04]  /*1c40*/  STS.64 [R20+0x48], R4 ;  /* 0x0000480414007388 */ /* 0x000fe80000000a00 */
[----:B------:R-:W-:Y:S01]  /*1c50*/  STS.64 [R20+0x50], R2 ;  /* 0x0000500214007388 */ /* 0x000fe20000000a00 */
        /* <DEDUP_REMOVED lines=46> */
.L_x_93:
[----:B------:R-:W-:-:S13]  /*1f40*/  ISETP.NE.AND P0, PT, R0, RZ, PT ;  /* 0x000000ff0000720c */ /* 0x000fda0003f05270 */
[----:B------:R-:W-:Y:S05]  /*1f50*/  @!P0 EXIT ;  /* 0x000000000000894d */ /* 0x000fea0003800000 */
[----:B------:R-:W0:Y:S02]  /*1f60*/  LDC.64 R4, c[0x0][0x380] ;  /* 0x0000e000ff047b82 */ /* 0x000e240000000a00 */
[----:B0-----:R-:W-:-:S05]  /*1f70*/  IMAD.WIDE.U32 R4, R3, 0x4, R4 ;  /* 0x0000000403047825 */ /* 0x001fca00078e0004 */
[----:B------:R0:W2:Y:S01]  /*1f80*/  LDG.E R6, desc[UR8][R4.64] ;  /* 0x0000000804067981 */ /* 0x0000a2000c1e1900 */
[----:B------:R-:W1:Y:S02]  /*1f90*/  S2R R2, SR_TID.X ;  /* 0x0000000000027919 */ /* 0x000e640000002100 */
[C---:B-1----:R-:W-:Y:S02]  /*1fa0*/  LOP3.LUT R3, R2.reuse, 0x1f, RZ, 0xc0, !PT ;  /* 0x0000001f02037812 */ /* 0x042fe400078ec0ff */
[----:B------:R-:W-:-:S05]  /*1fb0*/  LOP3.LUT R8, R2, 0x3e0, RZ, 0xc0, !PT ;  /* 0x000003e002087812 */ /* 0x000fca00078ec0ff */
[----:B------:R-:W-:-:S04]  /*1fc0*/  IMAD R3, R8, 0x16, R3 ;  /* 0x0000001608037824 */ /* 0x000fc800078e0203 */
[C---:B------:R-:W-:Y:S01]  /*1fd0*/  VIADD R7, R3.reuse, 0x20 ;  /* 0x0000002003077836 */ /* 0x040fe20000000000 */
[C---:B------:R-:W-:Y:S01]  /*1fe0*/  ISETP.GE.U32.AND P6, PT, R3.reuse, R0, PT ;  /* 0x000000000300720c */ /* 0x040fe20003fc6070 */
[C---:B------:R-:W-:Y:S01]  /*1ff0*/  VIADD R9, R3.reuse, 0x40 ;  /* 0x0000004003097836 */ /* 0x040fe20000000000 */
[C---:B0-----:R-:W-:Y:S01]  /*2000*/  LEA R4, P1, R3.reuse, R4, 0x2 ;  /* 0x0000000403047211 */ /* 0x041fe200078210ff */
[----:B------:R-:W-:Y:S01]  /*2010*/  VIADD R11, R3, 0x60 ;  /* 0x00000060030b7836 */ /* 0x000fe20000000000 */
[-C--:B------:R-:W-:Y:S01]  /*2020*/  ISETP.GE.U32.AND P5, PT, R7, R0.reuse, PT ;  /* 0x000000000700720c */ /* 0x080fe20003fa6070 */
[----:B------:R-:W-:Y:S01]  /*2030*/  VIADD R7, R3, 0x80 ;  /* 0x0000008003077836 */ /* 0x000fe20000000000 */
[-C--:B------:R-:W-:Y:S01]  /*2040*/  ISETP.GE.U32.AND P0, PT, R9, R0.reuse, PT ;  /* 0x000000000900720c */ /* 0x080fe20003f06070 */
[----:B------:R-:W-:Y:S01]  /*2050*/  IMAD.X R5, RZ, RZ, R5, P1 ;  /* 0x000000ffff057224 */ /* 0x000fe200008e0605 */
[-C--:B------:R-:W-:Y:S01]  /*2060*/  ISETP.GE.U32.AND P4, PT, R11, R0.reuse, PT ;  /* 0x000000000b00720c */ /* 0x080fe20003f86070 */
[----:B------:R-:W-:Y:S01]  /*2070*/  VIADD R9, R3, 0xa0 ;  /* 0x000000a003097836 */ /* 0x000fe20000000000 */
[----:B------:R-:W-:Y:S01]  /*2080*/  ISETP.GE.U32.AND P3, PT, R7, R0, PT ;  /* 0x000000000700720c */ /* 0x000fe20003f66070 */
[----:B------:R-:W-:-:S03]  /*2090*/  VIADD R7, R3, 0xc0 ;  /* 0x000000c003077836 */ /* 0x000fc60000000000 */
[-C--:B------:R-:W-:Y:S01]  /*20a0*/  ISETP.GE.U32.AND P2, PT, R9, R0.reuse, PT ;  /* 0x000000000900720c */ /* 0x080fe20003f46070 */
[----:B------:R-:W-:Y:S01]  /*20b0*/  VIADD R9, R3, 0x100 ;  /* 0x0000010003097836 */ /* 0x000fe20000000000 */
[-C--:B------:R-:W-:Y:S01]  /*20c0*/  ISETP.GE.U32.AND P1, PT, R7, R0.reuse, PT ;  /* 0x000000000700720c */ /* 0x080fe20003f26070 */
[C---:B------:R-:W-:Y:S02]  /*20d0*/  VIADD R7, R3.reuse, 0xe0 ;  /* 0x000000e003077836 */ /* 0x040fe40000000000 */
[----:B------:R-:W-:Y:S02]  /*20e0*/  VIADD R39, R3, 0x260 ;  /* 0x0000026003277836 */ /* 0x000fe40000000000 */
[----:B--2---:R-:W-:Y:S02]  /*20f0*/  IMAD.MOV.U32 R16, RZ, RZ, R6 ;  /* 0x000000ffff107224 */ /* 0x004fe400078e0006 */
[----:B------:R-:W2:Y:S01]  /*2100*/  @!P6 LDG.E R6, desc[UR8][R4.64] ;  /* 0x000000080406e981 */ /* 0x000ea2000c1e1900 */
[----:B------:R-:W-:Y:S01]  /*2110*/  ISETP.GE.U32.AND P6, PT, R7, R0, PT ;  /* 0x000000000700720c */ /* 0x000fe20003fc6070 */
[----:B------:R-:W-:-:S02]  /*2120*/  IMAD.MOV.U32 R10, RZ, RZ, R16 ;  /* 0x000000ffff0a7224 */ /* 0x000fc400078e0010 */
[----:B------:R-:W-:Y:S02]  /*2130*/  VIADD R7, R3, 0x120 ;  /* 0x0000012003077836 */ /* 0x000fe40000000000 */
[--C-:B------:R-:W-:Y:S02]  /*2140*/  IMAD.MOV.U32 R12, RZ, RZ, R16.reuse ;  /* 0x000000ffff0c7224 */ /* 0x100fe400078e0010 */
[----:B------:R-:W3:Y:S01]  /*2150*/  @!P0 LDG.E R10, desc[UR8][R4.64+0x100] ;  /* 0x00010008040a8981 */ /* 0x000ee2000c1e1900 */
[-C--:B------:R-:W-:Y:S01]  /*2160*/  ISETP.GE.U32.AND P0, PT, R7, R0.reuse, PT ;  /* 0x000000000700720c */ /* 0x080fe20003f06070 */
[----:B------:R-:W-:Y:S02]  /*2170*/  VIADD R7, R3, 0x140 ;  /* 0x0000014003077836 */ /* 0x000fe40000000000 */
[--C-:B------:R-:W-:Y:S01]  /*2180*/  IMAD.MOV.U32 R8, RZ, RZ, R16.reuse ;  /* 0x000000ffff087224 */ /* 0x100fe200078e0010 */
[----:B------:R-:W4:Y:S01]  /*2190*/  @!P4 LDG.E R12, desc[UR8][R4.64+0x180] ;  /* 0x00018008040cc981 */ /* 0x000f22000c1e1900 */
[----:B------:R-:W-:Y:S01]  /*21a0*/  IMAD.MOV.U32 R18, RZ, RZ, R16 ;  /* 0x000000ffff127224 */ /* 0x000fe200078e0010 */
[----:B------:R-:W-:Y:S01]  /*21b0*/  ISETP.GE.U32.AND P4, PT, R7, R0, PT ;  /* 0x000000000700720c */ /* 0x000fe20003f86070 */
[----:B------:R-:W-:-:S02]  /*21c0*/  VIADD R7, R3, 0x180 ;  /* 0x0000018003077836 */ /* 0x000fc40000000000 */
[----:B------:R-:W5:Y:S01]  /*21d0*/  @!P5 LDG.E R8, desc[UR8][R4.64+0x80] ;  /* 0x000080080408d981 */ /* 0x000f62000c1e1900 */
[-C--:B------:R-:W-:Y:S01]  /*21e0*/  ISETP.GE.U32.AND P5, PT, R9, R0.reuse, PT ;  /* 0x000000000900720c */ /* 0x080fe20003fa6070 */
[--C-:B------:R-:W-:Y:S02]  /*21f0*/  IMAD.MOV.U32 R20, RZ, RZ, R16.reuse ;  /* 0x000000ffff147224 */ /* 0x100fe400078e0010 */
[----:B------:R-:W5:Y:S01]  /*2200*/  @!P2 LDG.E R18, desc[UR8][R4.64+0x280] ;  /* 0x000280080412a981 */ /* 0x000f62000c1e1900 */
[-C--:B------:R-:W-:Y:S01]  /*2210*/  ISETP.GE.U32.AND P2, PT, R7, R0.reuse, PT ;  /* 0x000000000700720c */ /* 0x080fe20003f46070 */
[C---:B------:R-:W-:Y:S02]  /*2220*/  VIADD R7, R3.reuse, 0x1a0 ;  /* 0x000001a003077836 */ /* 0x040fe40000000000 */
[--C-:B------:R-:W-:Y:S01]  /*2230*/  IMAD.MOV.U32 R14, RZ, RZ, R16.reuse ;  /* 0x000000ffff0e7224 */ /* 0x100fe200078e0010 */
[----:B------:R-:W5:Y:S01]  /*2240*/  @!P1 LDG.E R20, desc[UR8][R4.64+0x300] ;  /* 0x0003000804149981 */ /* 0x000f62000c1e1900 */
[----:B------:R-:W-:Y:S01]  /*2250*/  VIADD R9, R3, 0x160 ;  /* 0x0000016003097836 */ /* 0x000fe20000000000 */
[----:B------:R-:W-:Y:S01]  /*2260*/  ISETP.GE.U32.AND P1, PT, R7, R0, PT ;  /* 0x000000000700720c */ /* 0x000fe20003f26070 */
[----:B------:R-:W-:-:S02]  /*2270*/  IMAD.MOV.U32 R24, RZ, RZ, R16 ;  /* 0x000000ffff187224 */ /* 0x000fc400078e0010 */
[----:B------:R-:W-:Y:S01]  /*2280*/  VIADD R7, R3, 0x1e0 ;  /* 0x000001e003077836 */ /* 0x000fe20000000000 */
        /* <DEDUP_REMOVED lines=17> */
[----:B------:R-:W-:Y:S02]  /*23a0*/  VIADD R7, R3, 0x280 ;  /* 0x0000028003077836 */ /* 0x000fe40000000000 */
[--C-:B------:R-:W-:Y:S01]  /*23b0*/  IMAD.MOV.U32 R28, RZ, RZ, R16.reuse ;  /* 0x000000ffff1c7224 */ /* 0x100fe200078e0010 */
[----:B------:R-:W5:Y:S01]  /*23c0*/  @!P2 LDG.E R32, desc[UR8][R4.64+0x600] ;  /* 0x000600080420a981 */ /* 0x000f62000c1e1900 */
[--C-:B------:R-:W-:Y:S01]  /*23d0*/  IMAD.MOV.U32 R34, RZ, RZ, R16.reuse ;  /* 0x000000ffff227224 */ /* 0x100fe200078e0010 */
[----:B------:R-:W-:Y:S01]  /*23e0*/  ISETP.GE.U32.AND P2, PT, R7, R0, PT ;  /* 0x000000000700720c */ /* 0x000fe20003f46070 */
[----:B------:R-:W-:-:S02]  /*23f0*/  IMAD.MOV.U32 R36, RZ, RZ, R16 ;  /* 0x000000ffff247224 */ /* 0x000fc400078e0010 */
[C---:B------:R-:W-:Y:S01]  /*2400*/  VIADD R9, R3.reuse, 0x220 ;  /* 0x0000022003097836 */ /* 0x040fe20000000000 */
[----:B------:R-:W5:Y:S01]  /*2410*/  @!P4 LDG.E R28, desc[UR8][R4.64+0x500] ;  /* 0x00050008041cc981 */ /* 0x000f62000c1e1900 */
[----:B------:R-:W-:-:S03]  /*2420*/  VIADD R7, R3, 0x2a0 ;  /* 0x000002a003077836 */ /* 0x000fc60000000000 */
[----:B------:R-:W5:Y:S01]  /*2430*/  @!P1 LDG.E R34, desc[UR8][R4.64+0x680] ;  /* 0x0006800804229981 */ /* 0x000f62000c1e1900 */
[-C--:B------:R-:W-:Y:S02]  /*2440*/  ISETP.GE.U32.AND P4, PT, R9, R0.reuse, PT ;  /* 0x000000000900720c */ /* 0x080fe40003f86070 */
[-C--:B------:R-:W-:Y:S01]  /*2450*/  ISETP.GE.U32.AND P1, PT, R39, R0.reuse, PT ;  /* 0x000000002700720c */ /* 0x080fe20003f26070 */
[----:B------:R-:W5:Y:S01]  /*2460*/  @!P6 LDG.E R36, desc[UR8][R4.64+0x700] ;  /* 0x000700080424e981 */ /* 0x000f62000c1e1900 */
[----:B------:R-:W-:Y:S01]  /*2470*/  ISETP.GE.U32.AND P6, PT, R7, R0, PT ;  /* 0x000000000700720c */ /* 0x000fe20003fc6070 */
        /* <DEDUP_REMOVED lines=16> */
[----:B------:R-:W-:Y:S01]  /*2580*/  UMOV UR4, 0x400 ;  /* 0x0000040000047882 */ /* 0x000fe20000000000 */
[----:B------:R-:W-:Y:S01]  /*2590*/  ISETP.NE.AND P0, PT, R42, RZ, PT ;  /* 0x000000ff2a00720c */ /* 0x000fe20003f05270 */
[----:B-1----:R-:W-:-:S02]  /*25a0*/  ULEA UR4, UR5, UR4, 0x18 ;  /* 0x0000000405047291 */ /* 0x002fc4000f8ec0ff */
[----:B0-----:R-:W-:-:S05]  /*25b0*/  IMAD R41, R43, 0x2c0, R38 ;  /* 0x000002c02b297824 */ /* 0x001fca00078e0226 */
        /* <DEDUP_REMOVED lines=39> */
[----:B------:R-:W-:Y:S02]  /*2830*/  ISETP.NE.AND P1, PT, R38, 0x1f, PT ;  /* 0x0000001f2600780c */ /* 0x000fe40003f25270 */
[----:B---3--:R-:W-:Y:S02]  /*2840*/  IADD3 R16, PT, PT, R8, R7, R16 ;  /* 0x0000000708107210 */ /* 0x008fe40007ffe010 */
[----:B------:R-:W-:Y:S02]  /*2850*/  ISETP.NE.AND P2, PT, R43, 0xb, PT ;  /* 0x0000000b2b00780c */ /* 0x000fe40003f45270 */
[----:B----4-:R-:W-:Y:S02]  /*2860*/  IADD3 R16, PT, PT, R10, R9, R16 ;  /* 0x000000090a107210 */ /* 0x010fe40007ffe010 */
[----:B------:R-:W-:-:S02]  /*2870*/  ISETP.GE.U32.AND P3, PT, R2, 0x20, PT ;  /* 0x000000200200780c */ /* 0x000fc40003f66070 */
        /* <DEDUP_REMOVED lines=46> */
[----:B------:R-:W-:Y:S02]  /*2b60*/  SEL R16, R22, R16, !P0 ;  /* 0x0000001016107207 */ /* 0x000fe40004000000 */
[----:B------:R-:W-:-:S04]  /*2b70*/  ISETP.NE.AND P0, PT, R43, 0x8, PT ;  /* 0x000000082b00780c */ /* 0x000fc80003f05270 */
[----:B------:R-:W-:Y:S02]  /*2b80*/  SEL R16, R23, R16, !P0 ;  /* 0x0000001017107207 */ /* 0x000fe40004000000 */
[----:B------:R-:W-:Y:S02]  /*2b90*/  ISETP.NE.AND P0, PT, R43, 0xa, PT ;  /* 0x0000000a2b00780c */ /* 0x000fe40003f05270 */
[----:B------:R-:W-:Y:S02]  /*2ba0*/  SEL R16, R24, R16, !P1 ;  /* 0x0000001018107207 */ /* 0x000fe40004800000 */
[----:B------:R-:W-:Y:S02]  /*2bb0*/  ISETP.NE.AND P1, PT, R38, RZ, PT ;  /* 0x000000ff2600720c */ /* 0x000fe40003f25270 */
[----:B------:R-:W-:Y:S01]  /*2bc0*/  SEL R16, R25, R16, !P0 ;  /* 0x0000001019107207 */ /* 0x000fe20004000000 */
[----:B------:R-:W-:Y:S01]  /*2bd0*/  @!P2 IMAD.IADD R16, R26, 0x1, R25 ;  /* 0x000000011a10a824 */ /* 0x000fe200078e0219 */
[----:B------:R-:W-:-:S02]  /*2be0*/  SEL R17, R42, RZ, P1 ;  /* 0x000000ff2a117207 */ /* 0x000fc40000800000 */
[----:B------:R-:W-:-:S03]  /*2bf0*/  ISETP.NE.AND P0, PT, R2, RZ, PT ;  /* 0x000000ff0200720c */ /* 0x000fc60003f05270 */
[----:B------:R-:W-:-:S05]  /*2c00*/  @P3 IMAD.IADD R42, R16, 0x1, R17 ;  /* 0x00000001102a3824 */ /* 0x000fca00078e0211 */
[----:B------:R-:W-:Y:S01]  /*2c10*/  SEL R17, R42, RZ, P0 ;  /* 0x000000ff2a117207 */ /* 0x000fe20000000000 */
[----:B------:R-:W-:Y:S06]  /*2c20*/  BRA `(.L_x_111) ;  /* 0x0000000c00e87947 */ /* 0x000fec0003800000 */
.L_x_110:
[----:B0-2---:R-:W-:Y:S02]  /*2c30*/  IADD3 R16, PT, PT, R6, R5, R4 ;  /* 0x0000000506107210 */ /* 0x005fe40007ffe004 */
[----:B------:R-:W-:Y:S02]  /*2c40*/  ISETP.NE.AND P1, PT, R38, 0x1f, PT ;  /* 0x0000001f2600780c */ /* 0x000fe40003f25270 */
        /* <DEDUP_REMOVED lines=52> */
[----:B------:R-:W-:Y:S01]  /*2f90*/  SEL R16, R23, R16, !P0 ;  /* 0x0000001017107207 */ /* 0x000fe20004000000 */
[----:B------:R-:W-:Y:S01]  /*2fa0*/  IMAD.IADD R23, R45, 0x1, -R44 ;  /* 0x000000012d177824 */ /* 0x000fe200078e0a2c */
[C---:B------:R-:W-:Y:S02]  /*2fb0*/  ISETP.NE.AND P0, PT, R43.reuse, 0xa, PT ;  /* 0x0000000a2b00780c */ /* 0x040fe40003f05270 */
[----:B------:R-:W-:Y:S02]  /*2fc0*/  SEL R16, R24, R16, !P1 ;  /* 0x0000001018107207 */ /* 0x000fe40004800000 */
[----:B------:R-:W-:Y:S02]  /*2fd0*/  ISETP.NE.AND P1, PT, R43, 0xb, PT ;  /* 0x0000000b2b00780c */ /* 0x000fe40003f25270 */
[----:B------:R-:W-:Y:S02]  /*2fe0*/  SEL R16, R25, R16, !P0 ;  /* 0x0000001019107207 */ /* 0x000fe40004000000 */
[----:B------:R-:W-:-:S02]  /*2ff0*/  ISETP.GT.U32.AND P0, PT, R2, 0x1f, PT ;  /* 0x0000001f0200780c */ /* 0x000fc40003f04070 */
[----:B------:R-:W-:Y:S02]  /*3000*/  SEL R17, R23, RZ, P2 ;  /* 0x000000ff17117207 */ /* 0x000fe40001000000 */
        /* <DEDUP_REMOVED lines=20> */
.L_x_157:
[----:B------:R-:W-:Y:S05]  /*3150*/  @!P0 BRA `(.L_x_114) ;  /* 0x0000000000748947 */ /* 0x000fea0003800000 */
[----:B------:R-:W-:-:S07]  /*3160*/  IMAD.MOV.U32 R20, RZ, RZ, 0x3b8 ;  /* 0x000003b8ff147424 */ /* 0x000fce00078e00ff */
.L_x_116:
        /* <DEDUP_REMOVED lines=27> */
.L_x_160:
[----:B------:R-:W-:Y:S05]  /*3320*/  @P0 BRA `(.L_x_116) ;  /* 0xfffffffc00900947 */ /* 0x000fea000383ffff */
.L_x_114:
        /* <DEDUP_REMOVED lines=23> */
[----:B------:R-:W-:-:S03]  /*34a0*/  ISETP.GT.AND P0, PT, R16, R47, PT ;  /* 0x0000002f1000720c */ /* 0x000fc60003f04270 */
[----:B------:R-:W-:-:S05]  /*34b0*/  IMAD.IADD R50, R46, 0x1, R17 ;  /* 0x000000012e327824 */ /* 0x000fca00078e0211 */
[----:B------:R-:W0:Y:S02]  /*34c0*/  SHFL.DOWN PT, R22, R50, 0x8, R47 ;  /* 0x0900000032167989 */ /* 0x000e2400000e002f */
[----:B0-----:R-:W-:Y:S02]  /*34d0*/  SEL R17, R22, RZ, !P0 ;  /* 0x000000ff16117207 */ /* 0x001fe40004000000 */
[----:B------:R-:W-:Y:S01]  /*34e0*/  ISETP.NE.AND P0, PT, R18, 0x65, PT ;  /* 0x000000651200780c */ /* 0x000fe20003f05270 */
[----:B------:R-:W-:Y:S02]  /*34f0*/  VIADD R18, R38, 0x10 ;  /* 0x0000001026127836 */ /* 0x000fe40000000000 */
[----:B------:R-:W-:Y:S02]  /*3500*/  IMAD.IADD R48, R50, 0x1, R17 ;  /* 0x0000000132307824 */ /* 0x000fe400078e0211 */
[----:B------:R-:W0:Y:S01]  /*3510*/  LDC.64 R16, c[0x0][0x390] ;  /* 0x0000e400ff107b82 */ /* 0x000e220000000a00 */
[----:B------:R-:W-:-:S02]  /*3520*/  ISETP.GT.AND P2, PT, R18, R47, PT ;  /* 0x0000002f1200720c */ /* 0x000fc40003f44270 */
[----:B------:R-:W1:Y:S05]  /*3530*/  SHFL.DOWN PT, R22, R48, 0x10, R47 ;  /* 0x0a00000030167989 */ /* 0x000e6a00000e002f */
[----:B------:R-:W-:Y:S02]  /*3540*/  VOTE.ALL P0, P0 ;  /* 0x0000000000ff7806 */ /* 0x000fe40000000000 */
[----:B0-----:R-:W-:Y:S02]  /*3550*/  IADD3 R44, P3, PT, R16, 0x100, RZ ;  /* 0x00000100102c7810 */ /* 0x001fe40007f7e0ff */
[----:B-1----:R-:W-:-:S03]  /*3560*/  SEL R19, R22, RZ, !P2 ;  /* 0x000000ff16137207 */ /* 0x002fc60005000000 */
[----:B------:R-:W-:Y:S02]  /*3570*/  IMAD.X R45, RZ, RZ, R17, P3 ;  /* 0x000000ffff2d7224 */ /* 0x000fe400018e0611 */
[----:B------:R-:W-:-:S07]  /*3580*/  IMAD.IADD R46, R48, 0x1, R19 ;  /* 0x00000001302e7824 */ /* 0x000fce00078e0213 */
.L_x_169:
[----:B------:R-:W-:Y:S05]  /*3590*/  @!P0 BRA `(.L_x_118) ;  /* 0x00000004002c8947 */ /* 0x000fea0003800000 */
[----:B------:R-:W-:-:S07]  /*35a0*/  IMAD.MOV.U32 R47, RZ, RZ, 0x3b8 ;  /* 0x000003b8ff2f7424 */ /* 0x000fce00078e00ff */
.L_x_124:
        /* <DEDUP_REMOVED lines=8> */
.L_x_172:
[----:B------:R-:W-:Y:S05]  /*3630*/  @!P0 BRA `(.L_x_120) ;  /* 0x0000000000748947 */ /* 0x000fea0003800000 */
[----:B------:R-:W-:-:S07]  /*3640*/  IMAD.MOV.U32 R20, RZ, RZ, R47 ;  /* 0x000000ffff147224 */ /* 0x000fce00078e002f */
.L_x_122:
        /* <DEDUP_REMOVED lines=27> */
.L_x_175:
[----:B------:R-:W-:Y:S05]  /*3800*/  @P0 BRA `(.L_x_122) ;  /* 0xfffffffc00900947 */ /* 0x000fea000383ffff */
.L_x_120:
[----:B------:R-:W-:Y:S01]  /*3810*/  UMOV UR5, 0xffffffff ;  /* 0xffffffff00057882 */ /* 0x000fe20000000000 */
[----:B------:R-:W-:Y:S02]  /*3820*/  ISETP.NE.AND P0, PT, R18, 0x65, PT ;  /* 0x000000651200780c */ /* 0x000fe40003f05270 */
[----:B------:R-:W-:Y:S11]  /*3830*/  BRA.DIV UR5, `(.L_x_123) ;  /* 0x0000001e051c7947 */ /* 0x000ff6000b800000 */
[----:B------:R-:W-:Y:S01]  /*3840*/  VOTE.ANY R21, PT, !P0 ;  /* 0x0000000000157806 */ /* 0x000fe200040e0100 */
[----:B------:R-:W-:Y:S02]  /*3850*/  VIADD R20, R38, 0x2 ;  /* 0x0000000226147836 */ /* 0x000fe40000000000 */
[----:B------:R-:W-:Y:S01]  /*3860*/  VIADD R43, R43, 0xffffffe0 ;  /* 0xffffffe02b2b7836 */ /* 0x000fe20000000000 */
[----:B------:R-:W-:-:S05]  /*3870*/  LOP3.LUT R21, R21, 0x80000000, R26, 0xec, !PT ;  /* 0x8000000015157812 */ /* 0x000fca00078eec1a */
        /* <DEDUP_REMOVED lines=28> */
.L_x_184:
[----:B------:R-:W-:Y:S05]  /*3a40*/  @P0 BRA `(.L_x_124) ;  /* 0xfffffff800d80947 */ /* 0x000fea000383ffff */
.L_x_118:
        /* <DEDUP_REMOVED lines=15> */
.L_x_112:
[----:B------:R-:W-:Y:S05]  /*3b40*/  WARPSYNC.ALL ;  /* 0x0000000000007948 */ /* 0x000fea0003800000 */
[----:B------:R-:W0:Y:S08]  /*3b50*/  S2UR UR5, SR_CgaCtaId ;  /* 0x00000000000579c3 */ /* 0x000e300000008800 */
[----:B------:R-:W-:Y:S01]  /*3b60*/  BAR.SYNC.DEFER_BLOCKING 0x0 ;  /* 0x0000000000007b1d */ /* 0x000fe20000010000 */
[----:B------:R-:W-:-:S05]  /*3b70*/  ISETP.NE.AND P0, PT, R2, RZ, PT ;  /* 0x000000ff0200720c */ /* 0x000fca0003f05270 */
[----:B------:R-:W-:Y:S02]  /*3b80*/  UMOV UR4, 0x400 ;  /* 0x0000040000047882 */ /* 0x000fe40000000000 */
[----:B0-----:R-:W-:-:S09]  /*3b90*/  ULEA UR4, UR5, UR4, 0x18 ;  /* 0x0000000405047291 */ /* 0x001fd2000f8ec0ff */
[----:B-1----:R-:W0:Y:S02]  /*3ba0*/  LDS R17, [UR4+0x4c] ;  /* 0x00004c04ff117984 */ /* 0x002e240008000800 */
[----:B0-----:R-:W-:-:S05]  /*3bb0*/  SEL R17, R17, RZ, P0 ;  /* 0x000000ff11117207 */ /* 0x001fca0000000000 */
[----:B------:R-:W-:-:S07]  /*3bc0*/  IMAD.IADD R17, R17, 0x1, R16 ;  /* 0x0000000111117824 */ /* 0x000fce00078e0210 */
.L_x_111:
[----:B------:R-:W-:Y:S01]  /*3bd0*/  IMAD.IADD R4, R4, 0x1, R17 ;  /* 0x0000000104047824 */ /* 0x000fe200078e0211 */
[----:B------:R-:W-:Y:S01]  /*3be0*/  BAR.SYNC.DEFER_BLOCKING 0x0 ;  /* 0x0000000000007b1d */ /* 0x000fe20000010000 */
[----:B------:R-:W-:Y:S02]  /*3bf0*/  ISETP.NE.AND P0, PT, R2, RZ, PT ;  /* 0x000000ff0200720c */ /* 0x000fe40003f05270 */
[----:B------:R-:W-:-:S05]  /*3c00*/  IMAD.IADD R5, R5, 0x1, R4 ;  /* 0x0000000105057824 */ /* 0x000fca00078e0204 */
[----:B------:R-:W0:Y:S01]  /*3c10*/  S2UR UR5, SR_CTAID.X ;  /* 0x00000000000579c3 */ /* 0x000e220000002500 */
[----:B------:R-:W-:Y:S01]  /*3c20*/  IMAD.IADD R6, R6, 0x1, R5 ;  /* 0x0000000106067824 */ /* 0x000fe200078e0205 */
[----:B------:R-:W1:Y:S03]  /*3c30*/  LDCU.64 UR6, c[0x0][0x388] ;  /* 0x00007100ff0677ac */ /* 0x000e660008000a00 */
[----:B------:R-:W-:-:S04]  /*3c40*/  IMAD.IADD R7, R7, 0x1, R6 ;  /* 0x0000000107077824 */ /* 0x000fc800078e0206 */
[----:B------:R-:W-:-:S04]  /*3c50*/  IMAD.IADD R8, R8, 0x1, R7 ;  /* 0x0000000108087824 */ /* 0x000fc800078e0207 */
[----:B------:R-:W-:-:S04]  /*3c60*/  IMAD.IADD R9, R9, 0x1, R8 ;  /* 0x0000000109097824 */ /* 0x000fc800078e0208 */
[----:B------:R-:W-:Y:S01]  /*3c70*/  IMAD.IADD R10, R10, 0x1, R9 ;  /* 0x000000010a0a7824 */ /* 0x000fe200078e0209 */
[----:B------:R2:W-:Y:S03]  /*3c80*/  STS.64 [R40], R4 ;  /* 0x0000000428007388 */ /* 0x0005e60000000a00 */
[----:B------:R-:W-:Y:S01]  /*3c90*/  IMAD.IADD R11, R11, 0x1, R10 ;  /* 0x000000010b0b7824 */ /* 0x000fe200078e020a */
[----:B------:R-:W-:Y:S03]  /*3ca0*/  STS.64 [R40+0x8], R6 ;  /* 0x0000080628007388 */ /* 0x000fe60000000a00 */
[----:B------:R-:W-:Y:S01]  /*3cb0*/  IMAD.IADD R12, R12, 0x1, R11 ;  /* 0x000000010c0c7824 */ /* 0x000fe200078e020b */
[----:B------:R3:W-:Y:S03]  /*3cc0*/  STS.64 [R40+0x10], R8 ;  /* 0x0000100828007388 */ /* 0x0007e60000000a00 */
[----:B------:R-:W-:Y:S01]  /*3cd0*/  IMAD.IADD R13, R13, 0x1, R12 ;  /* 0x000000010d0d7824 */ /* 0x000fe200078e020c */
[----:B------:R-:W-:Y:S01]  /*3ce0*/  STS.64 [R40+0x18], R10 ;  /* 0x0000180a28007388 */ /* 0x000fe20000000a00 */
[----:B--2---:R-:W0:Y:S02]  /*3cf0*/  LDC R4, c[0x0][0x398] ;  /* 0x0000e600ff047b82 */ /* 0x004e240000000800 */
[----:B------:R-:W-:Y:S01]  /*3d00*/  IMAD.IADD R14, R14, 0x1, R13 ;  /* 0x000000010e0e7824 */ /* 0x000fe200078e020d */
[----:B------:R2:W-:Y:S03]  /*3d10*/  STS.64 [R40+0x20], R12 ;  /* 0x0000200c28007388 */ /* 0x0005e60000000a00 */
[----:B------:R-:W-:Y:S01]  /*3d20*/  IMAD.IADD R15, R15, 0x1, R14 ;  /* 0x000000010f0f7824 */ /* 0x000fe200078e020e */
[----:B------:R-:W4:Y:S03]  /*3d30*/  S2R R5, SR_TID.X ;  /* 0x0000000000057919 */ /* 0x000f260000002100 */
[----:B------:R-:W-:Y:S01]  /*3d40*/  IMAD.IADD R28, R28, 0x1, R15 ;  /* 0x000000011c1c7824 */ /* 0x000fe200078e020f */
[----:B------:R-:W-:Y:S03]  /*3d50*/  STS.64 [R40+0x28], R14 ;  /* 0x0000280e28007388 */ /* 0x000fe60000000a00 */
[----:B------:R-:W-:Y:S01]  /*3d60*/  IMAD.IADD R29, R29, 0x1, R28 ;  /* 0x000000011d1d7824 */ /* 0x000fe200078e021c */
[----:B---3--:R-:W3:Y:S03]  /*3d70*/  S2R R8, SR_TID.X ;  /* 0x0000000000087919 */ /* 0x008ee60000002100 */
[----:B------:R-:W-:Y:S01]  /*3d80*/  IMAD.IADD R30, R30, 0x1, R29 ;  /* 0x000000011e1e7824 */ /* 0x000fe200078e021d */
[----:B------:R-:W-:Y:S03]  /*3d90*/  STS.64 [R40+0x30], R28 ;  /* 0x0000301c28007388 */ /* 0x000fe60000000a00 */
[----:B------:R-:W-:-:S02]  /*3da0*/  IMAD.IADD R31, R31, 0x1, R30 ;  /* 0x000000011f1f7824 */ /* 0x000fc400078e021e */
[----:B0-----:R-:W-:Y:S02]  /*3db0*/  VIADD R4, R4, UR5 ;  /* 0x0000000504047c36 */ /* 0x001fe40008000000 */
[----:B------:R-:W-:Y:S01]  /*3dc0*/  IMAD.IADD R32, R32, 0x1, R31 ;  /* 0x0000000120207824 */ /* 0x000fe200078e021f */
[----:B------:R-:W-:Y:S01]  /*3dd0*/  STS.64 [R40+0x38], R30 ;  /* 0x0000381e28007388 */ /* 0x000fe20000000a00 */
[----:B--2---:R-:W-:Y:S02]  /*3de0*/  IMAD R12, R4, 0x2100, RZ ;  /* 0x00002100040c7824 */ /* 0x004fe400078e02ff */
[----:B------:R-:W-:-:S04]  /*3df0*/  IMAD.IADD R33, R33, 0x1, R32 ;  /* 0x0000000121217824 */ /* 0x000fc800078e0220 */
[----:B------:R-:W-:Y:S01]  /*3e00*/  IMAD.IADD R34, R34, 0x1, R33 ;  /* 0x0000000122227824 */ /* 0x000fe200078e0221 */
[----:B------:R-:W-:Y:S03]  /*3e10*/  STS.64 [R40+0x40], R32 ;  /* 0x0000402028007388 */ /* 0x000fe60000000a00 */
[----:B------:R-:W-:Y:S01]  /*3e20*/  IMAD.IADD R35, R35, 0x1, R34 ;  /* 0x0000000123237824 */ /* 0x000fe200078e0222 */
[C---:B----4-:R-:W-:Y:S02]  /*3e30*/  LOP3.LUT R4, R5.reuse, 0x3e0, RZ, 0xc0, !PT ;  /* 0x000003e005047812 */ /* 0x050fe400078ec0ff */
[----:B------:R-:W-:Y:S01]  /*3e40*/  LOP3.LUT R6, R5, 0x1f, RZ, 0xc0, !PT ;  /* 0x0000001f05067812 */ /* 0x000fe200078ec0ff */
[----:B------:R-:W-:Y:S01]  /*3e50*/  IMAD.IADD R36, R36, 0x1, R35 ;  /* 0x0000000124247824 */ /* 0x000fe200078e0223 */
[----:B------:R-:W-:Y:S03]  /*3e60*/  STS.64 [R40+0x48], R34 ;  /* 0x0000482228007388 */ /* 0x000fe60000000a00 */
[----:B------:R-:W-:Y:S01]  /*3e70*/  IMAD.IADD R37, R37, 0x1, R36 ;  /* 0x0000000125257824 */ /* 0x000fe200078e0224 */
[----:B---3--:R-:W-:Y:S01]  /*3e80*/  LOP3.LUT R10, R8, 0x1f, RZ, 0xc0, !PT ;  /* 0x0000001f080a7812 */ /* 0x008fe200078ec0ff */
[----:B------:R-:W-:-:S03]  /*3e90*/  IMAD R6, R4, 0x16, R6 ;  /* 0x0000001604067824 */ /* 0x000fc600078e0206 */
[----:B------:R-:W-:Y:S01]  /*3ea0*/  STS.64 [R40+0x50], R36 ;  /* 0x0000502428007388 */ /* 0x000fe20000000a00 */
        /* <DEDUP_REMOVED lines=22> */
[----:B------:R0:W-:Y:S04]  /*4010*/  LDS R21, [R41+0xa80] ;  /* 0x000a800029157984 */ /* 0x0001e80000000800 */
[----:B------:R2:W-:Y:S01]  /*4020*/  @!P0 STS [UR4+0x8400], R0 ;  /* 0x00840000ff008988 */ /* 0x0005e20008000804 */
[----:B------:R-:W-:Y:S01]  /*4030*/  BAR.SYNC.DEFER_BLOCKING 0x0 ;  /* 0x0000000000007b1d */ /* 0x000fe20000010000 */
[----:B0-----:R-:W-:Y:S01]  /*4040*/  LOP3.LUT R41, R8, 0x3e0, RZ, 0xc0, !PT ;  /* 0x000003e008297812 */ /* 0x001fe200078ec0ff */
[----:B------:R-:W-:Y:S01]  /*4050*/  VIADD R8, R6, 0x80 ;  /* 0x0000008006087836 */ /* 0x000fe20000000000 */
[----:B------:R-:W-:-:S03]  /*4060*/  IADD3 R5, P0, PT, R12, R3, RZ ;  /* 0x000000030c057210 */ /* 0x000fc60007f1e0ff */
[----:B------:R-:W-:Y:S02]  /*4070*/  IMAD R10, R41, 0x16, R10 ;  /* 0x00000016290a7824 */ /* 0x000fe400078e020a */
[----:B------:R-:W-:Y:S02]  /*4080*/  VIADD R41, R6, 0x20 ;  /* 0x0000002006297836 */ /* 0x000fe40000000000 */
[----:B--2---:R-:W-:Y:S01]  /*4090*/  IMAD.X R0, RZ, RZ, RZ, P0 ;  /* 0x000000ffff007224 */ /* 0x004fe200000e06ff */
[----:B-1----:R-:W-:-:S04]  /*40a0*/  LEA R4, P0, R5, UR6, 0x2 ;  /* 0x0000000605047c11 */ /* 0x002fc8000f8010ff */
[----:B------:R-:W-:Y:S01]  /*40b0*/  LEA.HI.X R5, R5, UR7, R0, 0x2, P0 ;  /* 0x0000000705057c11 */ /* 0x000fe200080f1400 */
[----:B------:R-:W-:Y:S01]  /*40c0*/  VIADD R0, R10, 0xe0 ;  /* 0x000000e00a007836 */ /* 0x000fe20000000000 */
[----:B------:R-:W0:Y:S02]  /*40d0*/  LDS R2, [UR4+0x8400] ;  /* 0x00840004ff027984 */ /* 0x000e240008000800 */
[-C--:B0-----:R-:W-:Y:S01]  /*40e0*/  ISETP.GE.AND P6, PT, R3, R2.reuse, PT ;  /* 0x000000020300720c */ /* 0x081fe20003fc6270 */
[C---:B------:R-:W-:Y:S01]  /*40f0*/  VIADD R3, R6.reuse, 0xa0 ;  /* 0x000000a006037836 */ /* 0x040fe20000000000 */
[-C--:B------:R-:W-:Y:S01]  /*4100*/  ISETP.GE.AND P5, PT, R41, R2.reuse, PT ;  /* 0x000000022900720c */ /* 0x080fe20003fa6270 */
[----:B------:R-:W-:Y:S01]  /*4110*/  VIADD R41, R6, 0xc0 ;  /* 0x000000c006297836 */ /* 0x000fe20000000000 */
[-C--:B------:R-:W-:Y:S01]  /*4120*/  ISETP.GE.AND P0, PT, R8, R2.reuse, PT ;  /* 0x000000020800720c */ /* 0x080fe20003f06270 */
[----:B------:R-:W-:Y:S01]  /*4130*/  VIADD R8, R10, 0x40 ;  /* 0x000000400a087836 */ /* 0x000fe20000000000 */
[-C--:B------:R-:W-:Y:S01]  /*4140*/  ISETP.GE.AND P4, PT, R3, R2.reuse, PT ;  /* 0x000000020300720c */ /* 0x080fe20003f86270 */
[C---:B------:R-:W-:Y:S01]  /*4150*/  VIADD R3, R6.reuse, 0x100 ;  /* 0x0000010006037836 */ /* 0x040fe20000000000 */
[-C--:B------:R-:W-:Y:S01]  /*4160*/  ISETP.GE.AND P2, PT, R41, R2.reuse, PT ;  /* 0x000000022900720c */ /* 0x080fe20003f46270 */
[----:B------:R-:W-:Y:S01]  /*4170*/  VIADD R41, R6, 0x120 ;  /* 0x0000012006297836 */ /* 0x000fe20000000000 */
[----:B------:R-:W-:-:S02]  /*4180*/  ISETP.GE.AND P3, PT, R8, R2, PT ;  /* 0x000000020800720c */ /* 0x000fc40003f66270 */
[-C--:B------:R-:W-:Y:S01]  /*4190*/  ISETP.GE.AND P1, PT, R0, R2.reuse, PT ;  /* 0x000000020000720c */ /* 0x080fe20003f26270 */
[----:B------:R-:W-:Y:S01]  /*41a0*/  @!P6 STG.E desc[UR8][R4.64], R45 ;  /* 0x0000002d0400e986 */ /* 0x000fe2000c101908 */
[-C--:B------:R-:W-:Y:S01]  /*41b0*/  ISETP.GE.AND P6, PT, R3, R2.reuse, PT ;  /* 0x000000020300720c */ /* 0x080fe20003fc6270 */
[----:B------:R-:W-:Y:S02]  /*41c0*/  VIADD R3, R6, 0x140 ;  /* 0x0000014006037836 */ /* 0x000fe40000000000 */
[----:B------:R-:W-:Y:S01]  /*41d0*/  @!P5 STG.E desc[UR8][R4.64+0x80], R47 ;  /* 0x0000802f0400d986 */ /* 0x000fe2000c101908 */
[-C--:B------:R-:W-:Y:S01]  /*41e0*/  ISETP.GE.AND P5, PT, R41, R2.reuse, PT ;  /* 0x000000022900720c */ /* 0x080fe20003fa6270 */
[C---:B------:R-:W-:Y:S02]  /*41f0*/  VIADD R41, R10.reuse, 0x160 ;  /* 0x000001600a297836 */ /* 0x040fe40000000000 */
[----:B------:R-:W-:Y:S01]  /*4200*/  @!P0 STG.E desc[UR8][R4.64+0x200], R49 ;  /* 0x0002003104008986 */ /* 0x000fe2000c101908 */
[----:B------:R-:W-:Y:S01]  /*4210*/  ISETP.GE.AND P0, PT, R3, R2, PT ;  /* 0x000000020300720c */ /* 0x000fe20003f06270 */
[----:B------:R-:W-:-:S02]  /*4220*/  VIADD R3, R10, 0x180 ;  /* 0x000001800a037836 */ /* 0x000fc40000000000 */
[----:B------:R-:W-:Y:S01]  /*4230*/  @!P4 STG.E desc[UR8][R4.64+0x280], R51 ;  /* 0x000280330400c986 */ /* 0x000fe2000c101908 */
[-C--:B------:R-:W-:Y:S01]  /*4240*/  ISETP.GE.AND P4, PT, R41, R2.reuse, PT ;  /* 0x000000022900720c */ /* 0x080fe20003f86270 */
[C---:B------:R-:W-:Y:S02]  /*4250*/  VIADD R41, R10.reuse, 0x60 ;  /* 0x000000600a297836 */ /* 0x040fe40000000000 */
[----:B------:R-:W-:Y:S01]  /*4260*/  @!P2 STG.E desc[UR8][R4.64+0x300], R53 ;  /* 0x000300350400a986 */ /* 0x000fe2000c101908 */
[-C--:B------:R-:W-:Y:S01]  /*4270*/  ISETP.GE.AND P2, PT, R3, R2.reuse, PT ;  /* 0x000000020300720c */ /* 0x080fe20003f46270 */
[C---:B------:R-:W-:Y:S02]  /*4280*/  VIADD R3, R10.reuse, 0x1a0 ;  /* 0x000001a00a037836 */ /* 0x040fe40000000000 */
[----:B------:R0:W-:Y:S01]  /*4290*/  @!P3 STG.E desc[UR8][R4.64+0x100], R43 ;  /* 0x0001002b0400b986 */ /* 0x0001e2000c101908 */
[----:B------:R-:W-:Y:S01]  /*42a0*/  ISETP.GE.AND P3, PT, R41, R2, PT ;  /* 0x000000022900720c */ /* 0x000fe20003f66270 */
[----:B------:R-:W-:-:S02]  /*42b0*/  VIADD R41, R10, 0x1c0 ;  /* 0x000001c00a297836 */ /* 0x000fc40000000000 */
[----:B------:R1:W-:Y:S01]  /*42c0*/  @!P1 STG.E desc[UR8][R4.64+0x380], R37 ;  /* 0x0003802504009986 */ /* 0x0003e2000c101908 */
[-C--:B------:R-:W-:Y:S01]  /*42d0*/  ISETP.GE.AND P1, PT, R3, R2.reuse, PT ;  /* 0x000000020300720c */ /* 0x080fe20003f26270 */
[C---:B------:R-:W-:Y:S02]  /*42e0*/  VIADD R3, R6.reuse, 0x1e0 ;  /* 0x000001e006037836 */ /* 0x040fe40000000000 */
[----:B------:R1:W-:Y:S03]  /*42f0*/  @!P5 STG.E desc[UR8][R4.64+0x480], R33 ;  /* 0x000480210400d986 */ /* 0x0003e6000c101908 */
[-C--:B------:R-:W-:Y:S01]  /*4300*/  ISETP.GE.AND P5, PT, R3, R2.reuse, PT ;  /* 0x000000020300720c */ /* 0x080fe20003fa6270 */
[C---:B------:R-:W-:Y:S01]  /*4310*/  VIADD R3, R6.reuse, 0x240 ;  /* 0x0000024006037836 */ /* 0x040fe20000000000 */
[----:B------:R1:W-:Y:S01]  /*4320*/  @!P6 STG.E desc[UR8][R4.64+0x400], R35 ;  /* 0x000400230400e986 */ /* 0x0003e2000c101908 */
[----:B------:R-:W-:Y:S01]  /*4330*/  ISETP.GE.AND P6, PT, R41, R2, PT ;  /* 0x000000022900720c */ /* 0x000fe20003fc6270 */
[----:B------:R-:W-:-:S02]  /*4340*/  VIADD R41, R6, 0x200 ;  /* 0x0000020006297836 */ /* 0x000fc40000000000 */
[----:B------:R1:W-:Y:S01]  /*4350*/  @!P3 STG.E desc[UR8][R4.64+0x180], R29 ;  /* 0x0001801d0400b986 */ /* 0x0003e2000c101908 */
[-C--:B------:R-:W-:Y:S01]  /*4360*/  ISETP.GE.AND P3, PT, R3, R2.reuse, PT ;  /* 0x000000020300720c */ /* 0x080fe20003f66270 */
[----:B------:R-:W-:Y:S02]  /*4370*/  VIADD R3, R6, 0x280 ;  /* 0x0000028006037836 */ /* 0x000fe40000000000 */
[----:B------:R1:W-:Y:S01]  /*4380*/  @!P1 STG.E desc[UR8][R4.64+0x680], R25 ;  /* 0x0006801904009986 */ /* 0x0003e2000c101908 */
[----:B0-----:R-:W-:Y:S02]  /*4390*/  VIADD R43, R10, 0x220 ;  /* 0x000002200a2b7836 */ /* 0x001fe40000000000 */
[-C--:B------:R-:W-:Y:S01]  /*43a0*/  ISETP.GE.AND P1, PT, R3, R2.reuse, PT ;  /* 0x000000020300720c */ /* 0x080fe20003f26270 */
        /* <DEDUP_REMOVED lines=18> */
.L_x_98:
[----:B------:R-:W-:Y:S01]  /*44d0*/  BSSY B1, `(.L_x_125) ;  /* 0x0000006000017945 */ /* 0x000fe20003800000 */
[----:B------:R-:W-:Y:S01]  /*44e0*/  PLOP3.LUT P0, PT, P0, PT, PT, 0x8, 0x80 ;  /* 0x000000000080781c */ /* 0x000fe2000070e170 */
[----:B------:R-:W-:-:S12]  /*44f0*/  IMAD.MOV.U32 R21, RZ, RZ, -0x1 ;  /* 0xffffffffff157424 */ /* 0x000fd800078e00ff */
[----:B------:R-:W-:Y:S05]  /*4500*/  WARPSYNC.COLLECTIVE R21, `(.L_x_126) ;  /* 0x0000000015087348 */ /* 0x000fea0003c00000 */
[----:B------:R-:W-:Y:S01]  /*4510*/  VOTE.ANY P0, P0 ;  /* 0x0000000000ff7806 */ /* 0x000fe20000000100 */
[----:B------:R-:W-:-:S12]  /*4520*/  ENDCOLLECTIVE ;  /* 0x000000000000791b */ /* 0x000fd80003800000 */
.L_x_126:
[----:B------:R-:W-:Y:S05]  /*4530*/  BSYNC B1 ;  /* 0x0000000000017941 */ /* 0x000fea0003800000 */
.L_x_125:
[----:B------:R-:W-:Y:S05]  /*4540*/  BRA `(.L_x_127) ;  /* 0xffffffc800747947 */ /* 0x000fea000383ffff */
.L_x_100:
[----:B------:R-:W-:Y:S01]  /*4550*/  BSSY B1, `(.L_x_128) ;  /* 0x0000006000017945 */ /* 0x000fe20003800000 */
[----:B------:R-:W-:Y:S01]  /*4560*/  PLOP3.LUT P0, PT, P0, PT, PT, 0x8, 0x80 ;  /* 0x000000000080781c */ /* 0x000fe2000070e170 */
[----:B------:R-:W-:-:S12]  /*4570*/  IMAD.MOV.U32 R21, RZ, RZ, -0x1 ;  /* 0xffffffffff157424 */ /* 0x000fd800078e00ff */
[----:B------:R-:W-:Y:S05]  /*4580*/  WARPSYNC.COLLECTIVE R21, `(.L_x_129) ;  /* 0x0000000015087348 */ /* 0x000fea0003c00000 */
[----:B------:R-:W-:Y:S01]  /*4590*/  VOTE.ANY P0, P0 ;  /* 0x0000000000ff7806 */ /* 0x000fe20000000100 */
[----:B------:R-:W-:-:S12]  /*45a0*/  ENDCOLLECTIVE ;  /* 0x000000000000791b */ /* 0x000fd80003800000 */
.L_x_129:
[----:B------:R-:W-:Y:S05]  /*45b0*/  BSYNC B1 ;  /* 0x0000000000017941 */ /* 0x000fea0003800000 */
.L_x_128:
[----:B------:R-:W-:Y:S05]  /*45c0*/  BRA `(.L_x_130) ;  /* 0xffffffc800c87947 */ /* 0x000fea000383ffff */
.L_x_102:
[----:B------:R-:W0:Y:S01]  /*45d0*/  S2R R25, SR_GEMASK ;  /* 0x0000000000197919 */ /* 0x000e220000003c00 */
[----:B------:R-:W-:Y:S01]  /*45e0*/  BSSY B1, `(.L_x_131) ;  /* 0x0000006000017945 */ /* 0x000fe20003800000 */
[----:B------:R-:W-:Y:S01]  /*45f0*/  PLOP3.LUT P0, PT, P0, PT, PT, 0x8, 0x80 ;  /* 0x000000000080781c */ /* 0x000fe2000070e170 */
[----:B------:R-:W-:-:S12]  /*4600*/  IMAD.MOV.U32 R21, RZ, RZ, -0x1 ;  /* 0xffffffffff157424 */ /* 0x000fd800078e00ff */
[----:B0-----:R-:W-:Y:S05]  /*4610*/  WARPSYNC.COLLECTIVE R21, `(.L_x_132) ;  /* 0x0000000015087348 */ /* 0x001fea0003c00000 */
[----:B------:R-:W-:Y:S01]  /*4620*/  VOTE.ANY R21, PT, P0 ;  /* 0x0000000000157806 */ /* 0x000fe200000e0100 */
[----:B0-----:R-:W-:Y:S06]  /*4630*/  ENDCOLLECTIVE ;  /* 0x000000000000791b */ /* 0x001fec0003800000 */
.L_x_132:
[----:B------:R-:W-:Y:S05]  /*4640*/  BSYNC B1 ;  /* 0x0000000000017941 */ /* 0x000fea0003800000 */
.L_x_131:
[----:B------:R-:W-:Y:S01]  /*4650*/  LOP3.LUT R21, R21, 0x80000000, R25, 0xec, !PT ;  /* 0x8000000015157812 */ /* 0x000fe200078eec19 */
[----:B------:R-:W-:Y:S02]  /*4660*/  IMAD.MOV.U32 R20, RZ, RZ, R29 ;  /* 0x000000ffff147224 */ /* 0x000fe400078e001d */
[----:B------:R-:W-:Y:S02]  /*4670*/  VIADD R41, R39, 0x2 ;  /* 0x0000000227297836 */ /* 0x000fe40000000000 */
[----:B------:R-:W-:Y:S02]  /*4680*/  VIADD R16, R21, 0xffffffff ;  /* 0xffffffff15107836 */ /* 0x000fe40000000000 */
[C---:B------:R-:W-:Y:S02]  /*4690*/  VIADD R40, R39.reuse, 0x4 ;  /* 0x0000000427287836 */ /* 0x040fe40000000000 */
[----:B------:R-:W-:Y:S01]  /*46a0*/  VIADD R30, R39, 0x8 ;  /* 0x00000008271e7836 */ /* 0x000fe20000000000 */
[----:B------:R-:W-:Y:S01]  /*46b0*/  LOP3.LUT R48, R21, R16, RZ, 0xc, !PT ;  /* 0x0000001015307212 */ /* 0x000fe200078e0cff */
[----:B------:R-:W-:-:S02]  /*46c0*/  IMAD.MOV.U32 R16, RZ, RZ, 0x1 ;  /* 0x00000001ff107424 */ /* 0x000fc400078e00ff */
[----:B------:R-:W-:-:S03]  /*46d0*/  IMAD.MOV.U32 R21, RZ, RZ, -0x1 ;  /* 0xffffffffff157424 */ /* 0x000fc600078e00ff */
[----:B------:R-:W0:Y:S02]  /*46e0*/  POPC R48, R48 ;  /* 0x0000003000307309 */ /* 0x000e240000000000 */
[----:B0-----:R-:W-:Y:S01]  /*46f0*/  IMAD.MOV.U32 R17, RZ, RZ, R48 ;  /* 0x000000ffff117224 */ /* 0x001fe200078e0030 */
[----:B------:R-:W-:-:S13]  /*4700*/  ISETP.GE.AND P0, PT, R39, R48, PT ;  /* 0x000000302700720c */ /* 0x000fda0003f06270 */
[----:B------:R-:W-:Y:S05]  /*4710*/  WARPSYNC.COLLECTIVE R21, `(.L_x_133) ;  /* 0x0000000015087348 */ /* 0x000fea0003c00000 */
[----:B------:R0:W1:Y:S02]  /*4720*/  SHFL.DOWN P3, R22, R20, R16, R17 ;  /* 0x0800001014167389 */ /* 0x0000640000060011 */
[----:B01----:R-:W-:Y:S05]  /*4730*/  ENDCOLLECTIVE ;  /* 0x000000000000791b */ /* 0x003fea0003800000 */
.L_x_133:
        /* <DEDUP_REMOVED lines=8> */
.L_x_134:
[----:B------:R-:W-:Y:S01]  /*47c0*/  IMAD.MOV.U32 R16, RZ, RZ, 0x4 ;  /* 0x00000004ff107424 */ /* 0x000fe200078e00ff */
[----:B------:R-:W-:Y:S02]  /*47d0*/  SEL R22, R22, RZ, !P0 ;  /* 0x000000ff16167207 */ /* 0x000fe40004000000 */
[----:B------:R-:W-:-:S03]  /*47e0*/  ISETP.GT.AND P0, PT, R40, R48, PT ;  /* 0x000000302800720c */ /* 0x000fc60003f04270 */
[----:B------:R-:W-:Y:S02]  /*47f0*/  IMAD.IADD R45, R43, 0x1, R22 ;  /* 0x000000012b2d7824 */ /* 0x000fe400078e0216 */
[----:B------:R-:W-:Y:S02]  /*4800*/  VIADD R43, R39, 0x10 ;  /* 0x00000010272b7836 */ /* 0x000fe40000000000 */
[----:B------:R-:W-:-:S03]  /*4810*/  IMAD.MOV.U32 R20, RZ, RZ, R45 ;  /* 0x000000ffff147224 */ /* 0x000fc600078e002d */
[----:B------:R-:W-:-:S13]  /*4820*/  ISETP.GT.AND P2, PT, R43, R48, PT ;  /* 0x000000302b00720c */ /* 0x000fda0003f44270 */
[----:B------:R-:W-:Y:S05]  /*4830*/  WARPSYNC.COLLECTIVE R21, `(.L_x_135) ;  /* 0x0000000015087348 */ /* 0x000fea0003c00000 */
[----:B------:R0:W1:Y:S02]  /*4840*/  SHFL.DOWN P3, R22, R20, R16, R17 ;  /* 0x0800001014167389 */ /* 0x0000640000060011 */
[----:B01----:R-:W-:Y:S05]  /*4850*/  ENDCOLLECTIVE ;  /* 0x000000000000791b */ /* 0x003fea0003800000 */
.L_x_135:
        /* <DEDUP_REMOVED lines=8> */
.L_x_136:
[----:B------:R-:W-:Y:S01]  /*48e0*/  IMAD.MOV.U32 R16, RZ, RZ, 0x10 ;  /* 0x00000010ff107424 */ /* 0x000fe200078e00ff */
[----:B------:R-:W-:Y:S02]  /*48f0*/  SEL R22, R22, RZ, !P0 ;  /* 0x000000ff16167207 */ /* 0x000fe40004000000 */
[----:B------:R-:W-:-:S03]  /*4900*/  ISETP.NE.AND P0, PT, R28, 0x65, PT ;  /* 0x000000651c00780c */ /* 0x000fc60003f05270 */
[----:B------:R-:W-:Y:S02]  /*4910*/  IMAD.IADD R47, R29, 0x1, R22 ;  /* 0x000000011d2f7824 */ /* 0x000fe400078e0216 */
[----:B------:R-:W0:Y:S02]  /*4920*/  LDC.64 R28, c[0x0][0x390] ;  /* 0x0000e400ff1c7b82 */ /* 0x000e240000000a00 */
[----:B------:R-:W-:-:S07]  /*4930*/  IMAD.MOV.U32 R20, RZ, RZ, R47 ;  /* 0x000000ffff147224 */ /* 0x000fce00078e002f */
[----:B0-----:R-:W-:Y:S05]  /*4940*/  WARPSYNC.COLLECTIVE R21, `(.L_x_137) ;  /* 0x0000000015087348 */ /* 0x001fea0003c00000 */
[----:B------:R1:W2:Y:S02]  /*4950*/  SHFL.DOWN P3, R22, R20, R16, R17 ;  /* 0x0800001014167389 */ /* 0x0002a40000060011 */
[----:B012---:R-:W-:Y:S05]  /*4960*/  ENDCOLLECTIVE ;  /* 0x000000000000791b */ /* 0x007fea0003800000 */
.L_x_137:
[----:B------:R-:W-:Y:S05]  /*4970*/  WARPSYNC.COLLECTIVE R21, `(.L_x_138) ;  /* 0x0000000015087348 */ /* 0x000fea0003c00000 */
[----:B------:R-:W-:Y:S01]  /*4980*/  VOTE.ALL P0, P0 ;  /* 0x0000000000ff7806 */ /* 0x000fe20000000000 */
[----:B------:R-:W-:-:S12]  /*4990*/  ENDCOLLECTIVE ;  /* 0x000000000000791b */ /* 0x000fd80003800000 */
.L_x_138:
[----:B------:R-:W-:Y:S02]  /*49a0*/  IADD3 R44, P3, PT, R28, 0x100, RZ ;  /* 0x000001001c2c7810 */ /* 0x000fe40007f7e0ff */
[----:B------:R-:W-:-:S03]  /*49b0*/  SEL R22, R22, RZ, !P2 ;  /* 0x000000ff16167207 */ /* 0x000fc60005000000 */
[----:B------:R-:W-:Y:S02]  /*49c0*/  IMAD.X R45, RZ, RZ, R29, P3 ;  /* 0x000000ffff2d7224 */ /* 0x000fe400018e061d */
[----:B------:R-:W-:Y:S01]  /*49d0*/  IMAD.IADD R46, R47, 0x1, R22 ;  /* 0x000000012f2e7824 */ /* 0x000fe200078e0216 */
[----:B------:R-:W-:Y:S06]  /*49e0*/  BRA `(.L_x_139) ;  /* 0xffffffc8005c7947 */ /* 0x000fec000383ffff */
.L_x_104:
[----:B------:R-:W-:Y:S01]  /*49f0*/  BSSY B1, `(.L_x_140) ;  /* 0x0000006000017945 */ /* 0x000fe20003800000 */
[----:B------:R-:W-:Y:S01]  /*4a00*/  PLOP3.LUT P0, PT, P0, PT, PT, 0x8, 0x80 ;  /* 0x000000000080781c */ /* 0x000fe2000070e170 */
[----:B------:R-:W-:-:S12]  /*4a10*/  IMAD.MOV.U32 R21, RZ, RZ, -0x1 ;  /* 0xffffffffff157424 */ /* 0x000fd800078e00ff */
[----:B------:R-:W-:Y:S05]  /*4a20*/  WARPSYNC.COLLECTIVE R21, `(.L_x_141) ;  /* 0x0000000015087348 */ /* 0x000fea0003c00000 */
[----:B------:R-:W-:Y:S01]  /*4a30*/  VOTE.ANY P0, P0 ;  /* 0x0000000000ff7806 */ /* 0x000fe20000000100 */
[----:B------:R-:W-:-:S12]  /*4a40*/  ENDCOLLECTIVE ;  /* 0x000000000000791b */ /* 0x000fd80003800000 */
.L_x_141:
[----:B------:R-:W-:Y:S05]  /*4a50*/  BSYNC B1 ;  /* 0x0000000000017941 */ /* 0x000fea0003800000 */
.L_x_140:
[----:B------:R-:W-:Y:S05]  /*4a60*/  BRA `(.L_x_142) ;  /* 0xffffffc800647947 */ /* 0x000fea000383ffff */
.L_x_106:
[----:B------:R-:W-:Y:S01]  /*4a70*/  BSSY B1, `(.L_x_143) ;  /* 0x0000006000017945 */ /* 0x000fe20003800000 */
[----:B------:R-:W-:Y:S01]  /*4a80*/  PLOP3.LUT P0, PT, P0, PT, PT, 0x8, 0x80 ;  /* 0x000000000080781c */ /* 0x000fe2000070e170 */
[----:B------:R-:W-:-:S12]  /*4a90*/  IMAD.MOV.U32 R21, RZ, RZ, -0x1 ;  /* 0xffffffffff157424 */ /* 0x000fd800078e00ff */
[----:B------:R-:W-:Y:S05]  /*4aa0*/  WARPSYNC.COLLECTIVE R21, `(.L_x_144) ;  /* 0x0000000015087348 */ /* 0x000fea0003c00000 */
[----:B------:R-:W-:Y:S01]  /*4ab0*/  VOTE.ANY P0, P0 ;  /* 0x0000000000ff7806 */ /* 0x000fe20000000100 */
[----:B------:R-:W-:-:S12]  /*4ac0*/  ENDCOLLECTIVE ;  /* 0x000000000000791b */ /* 0x000fd80003800000 */
.L_x_144:
[----:B------:R-:W-:Y:S05]  /*4ad0*/  BSYNC B1 ;  /* 0x0000000000017941 */ /* 0x000fea0003800000 */
.L_x_143:
[----:B------:R-:W-:Y:S05]  /*4ae0*/  BRA `(.L_x_145) ;  /* 0xffffffc800b87947 */ /* 0x000fea000383ffff */
.L_x_108:
[----:B------:R-:W-:Y:S01]  /*4af0*/  BSSY B1, `(.L_x_146) ;  /* 0x0000006000017945 */ /* 0x000fe20003800000 */
[----:B------:R-:W-:Y:S01]  /*4b00*/  PLOP3.LUT P0, PT, P0, PT, PT, 0x8, 0x80 ;  /* 0x000000000080781c */ /* 0x000fe2000070e170 */
[----:B------:R-:W-:-:S12]  /*4b10*/  IMAD.MOV.U32 R21, RZ, RZ, -0x1 ;  /* 0xffffffffff157424 */ /* 0x000fd800078e00ff */
[----:B------:R-:W-:Y:S05]  /*4b20*/  WARPSYNC.COLLECTIVE R21, `(.L_x_147) ;  /* 0x0000000015087348 */ /* 0x000fea0003c00000 */
[----:B------:R-:W-:Y:S01]  /*4b30*/  VOTE.ANY R21, PT, P0 ;  /* 0x0000000000157806 */ /* 0x000fe200000e0100 */
[----:B------:R-:W-:Y:S06]  /*4b40*/  ENDCOLLECTIVE ;  /* 0x000000000000791b */ /* 0x000fec0003800000 */
.L_x_147:
[----:B------:R-:W-:Y:S05]  /*4b50*/  BSYNC B1 ;  /* 0x0000000000017941 */ /* 0x000fea0003800000 */
.L_x_146:
[----:B------:R-:W-:Y:S01]  /*4b60*/  LOP3.LUT R21, R21, 0x80000000, R25, 0xec, !PT ;  /* 0x8000000015157812 */ /* 0x000fe200078eec19 */
[----:B------:R-:W-:Y:S02]  /*4b70*/  IMAD.MOV.U32 R20, RZ, RZ, R29 ;  /* 0x000000ffff147224 */ /* 0x000fe400078e001d */
[----:B------:R-:W-:Y:S02]  /*4b80*/  VIADD R24, R24, 0xffffffe0 ;  /* 0xffffffe018187836 */ /* 0x000fe40000000000 */
[----:B------:R-:W-:-:S05]  /*4b90*/  VIADD R16, R21, 0xffffffff ;  /* 0xffffffff15107836 */ /* 0x000fca0000000000 */
[----:B------:R-:W-:Y:S01]  /*4ba0*/  LOP3.LUT R49, R21, R16, RZ, 0xc, !PT ;  /* 0x0000001015317212 */ /* 0x000fe200078e0cff */
[----:B------:R-:W-:Y:S02]  /*4bb0*/  IMAD.MOV.U32 R16, RZ, RZ, 0x1 ;  /* 0x00000001ff107424 */ /* 0x000fe400078e00ff */
[----:B------:R-:W-:Y:S01]  /*4bc0*/  IMAD.MOV.U32 R21, RZ, RZ, -0x1 ;  /* 0xffffffffff157424 */ /* 0x000fe200078e00ff */
[----:B------:R0:W1:Y:S06]  /*4bd0*/  POPC R17, R49 ;  /* 0x0000003100117309 */ /* 0x00006c0000000000 */
[----:B01----:R-:W-:Y:S05]  /*4be0*/  WARPSYNC.COLLECTIVE R21, `(.L_x_148) ;  /* 0x0000000015087348 */ /* 0x003fea0003c00000 */
[----:B-1----:R1:W2:Y:S02]  /*4bf0*/  SHFL.DOWN P3, R22, R20, R16, R17 ;  /* 0x0800001014167389 */ /* 0x0022a40000060011 */
[----:B012---:R-:W-:Y:S05]  /*4c00*/  ENDCOLLECTIVE ;  /* 0x000000000000791b */ /* 0x007fea0003800000 */
.L_x_148:
[----:B------:R-:W-:Y:S01]  /*4c10*/  ISETP.GE.AND P0, PT, R39, R17, PT ;  /* 0x000000112700720c */ /* 0x000fe20003f06270 */
[----:B------:R-:W-:-:S03]  /*4c20*/  IMAD.MOV.U32 R16, RZ, RZ, 0x2 ;  /* 0x00000002ff107424 */ /* 0x000fc600078e00ff */
[----:B------:R-:W-:Y:S02]  /*4c30*/  SEL R22, R22, RZ, !P0 ;  /* 0x000000ff16167207 */ /* 0x000fe40004000000 */
[----:B------:R-:W-:-:S03]  /*4c40*/  ISETP.GT.AND P0, PT, R41, R17, PT ;  /* 0x000000112900720c */ /* 0x000fc60003f04270 */
[----:B------:R-:W-:-:S04]  /*4c50*/  IMAD.IADD R48, R22, 0x1, R29 ;  /* 0x0000000116307824 */ /* 0x000fc800078e021d */
[----:B------:R-:W-:-:S07]  /*4c60*/  IMAD.MOV.U32 R20, RZ, RZ, R48 ;  /* 0x000000ffff147224 */ /* 0x000fce00078e0030 */
[----:B------:R-:W-:Y:S05]  /*4c70*/  WARPSYNC.COLLECTIVE R21, `(.L_x_149) ;  /* 0x0000000015087348 */ /* 0x000fea0003c00000 */
[----:B------:R0:W1:Y:S02]  /*4c80*/  SHFL.DOWN P3, R22, R20, R16, R17 ;  /* 0x0800001014167389 */ /* 0x0000640000060011 */
[----:B01----:R-:W-:Y:S05]  /*4c90*/  ENDCOLLECTIVE ;  /* 0x000000000000791b */ /* 0x003fea0003800000 */
.L_x_149:
        /* <DEDUP_REMOVED lines=8> */
.L_x_150:
        /* <DEDUP_REMOVED lines=8> */
.L_x_151:
        /* <DEDUP_REMOVED lines=8> */
.L_x_152:
[----:B------:R-:W-:Y:S02]  /*4e20*/  SEL R22, R22, RZ, !P0 ;  /* 0x000000ff16167207 */ /* 0x000fe40004000000 */
[----:B------:R-:W-:Y:S02]  /*4e30*/  ISETP.NE.AND P0, PT, R28, 0x65, PT ;  /* 0x000000651c00780c */ /* 0x000fe40003f05270 */
[----:B------:R-:W-:-:S11]  /*4e40*/  IADD3 R46, PT, PT, R29, R22, R46 ;  /* 0x000000161d2e7210 */ /* 0x000fd60007ffe02e */
[----:B------:R-:W-:Y:S05]  /*4e50*/  WARPSYNC.COLLECTIVE R21, `(.L_x_153) ;  /* 0x0000000015087348 */ /* 0x000fea0003c00000 */
[----:B------:R-:W-:Y:S01]  /*4e60*/  VOTE.ALL P0, P0 ;  /* 0x0000000000ff7806 */ /* 0x000fe20000000000 */
[----:B------:R-:W-:-:S12]  /*4e70*/  ENDCOLLECTIVE ;  /* 0x000000000000791b */ /* 0x000fd80003800000 */
.L_x_153:
[----:B------:R-:W-:Y:S05]  /*4e80*/  BRA `(.L_x_154) ;  /* 0xffffffc800507947 */ /* 0x000fea000383ffff */
.L_x_113:
[----:B------:R-:W-:Y:S01]  /*4e90*/  BSSY B0, `(.L_x_155) ;  /* 0x0000006000007945 */ /* 0x000fe20003800000 */
[----:B------:R-:W-:Y:S01]  /*4ea0*/  PLOP3.LUT P0, PT, P0, PT, PT, 0x8, 0x80 ;  /* 0x000000000080781c */ /* 0x000fe2000070e170 */
[----:B------:R-:W-:-:S12]  /*4eb0*/  IMAD.MOV.U32 R21, RZ, RZ, -0x1 ;  /* 0xffffffffff157424 */ /* 0x000fd800078e00ff */
[----:B------:R-:W-:Y:S05]  /*4ec0*/  WARPSYNC.COLLECTIVE R21, `(.L_x_156) ;  /* 0x0000000015087348 */ /* 0x000fea0003c00000 */
[----:B------:R-:W-:Y:S01]  /*4ed0*/  VOTE.ANY P0, P0 ;  /* 0x0000000000ff7806 */ /* 0x000fe20000000100 */
[----:B------:R-:W-:-:S12]  /*4ee0*/  ENDCOLLECTIVE ;  /* 0x000000000000791b */ /* 0x000fd80003800000 */
.L_x_156:
[----:B------:R-:W-:Y:S05]  /*4ef0*/  BSYNC B0 ;  /* 0x0000000000007941 */ /* 0x000fea0003800000 */
.L_x_155:
[----:B------:R-:W-:Y:S05]  /*4f00*/  BRA `(.L_x_157) ;  /* 0xffffffe000907947 */ /* 0x000fea000383ffff */
.L_x_115:
[----:B------:R-:W-:Y:S01]  /*4f10*/  BSSY B0, `(.L_x_158) ;  /* 0x0000006000007945 */ /* 0x000fe20003800000 */
[----:B------:R-:W-:Y:S01]  /*4f20*/  PLOP3.LUT P0, PT, P0, PT, PT, 0x8, 0x80 ;  /* 0x000000000080781c */ /* 0x000fe2000070e170 */
[----:B------:R-:W-:-:S12]  /*4f30*/  IMAD.MOV.U32 R21, RZ, RZ, -0x1 ;  /* 0xffffffffff157424 */ /* 0x000fd800078e00ff */
[----:B------:R-:W-:Y:S05]  /*4f40*/  WARPSYNC.COLLECTIVE R21, `(.L_x_159) ;  /* 0x0000000015087348 */ /* 0x000fea0003c00000 */
[----:B------:R-:W-:Y:S01]  /*4f50*/  VOTE.ANY P0, P0 ;  /* 0x0000000000ff7806 */ /* 0x000fe20000000100 */
[----:B------:R-:W-:-:S12]  /*4f60*/  ENDCOLLECTIVE ;  /* 0x000000000000791b */ /* 0x000fd80003800000 */
.L_x_159:
[----:B------:R-:W-:Y:S05]  /*4f70*/  BSYNC B0 ;  /* 0x0000000000007941 */ /* 0x000fea0003800000 */
.L_x_158:
[----:B------:R-:W-:Y:S05]  /*4f80*/  BRA `(.L_x_160) ;  /* 0xffffffe000e47947 */ /* 0x000fea000383ffff */
.L_x_117:
[----:B------:R-:W0:Y:S01]  /*4f90*/  S2R R26, SR_GEMASK ;  /* 0x00000000001a7919 */ /* 0x000e220000003c00 */
[----:B------:R-:W-:Y:S01]  /*4fa0*/  BSSY B0, `(.L_x_161) ;  /* 0x0000006000007945 */ /* 0x000fe20003800000 */
[----:B------:R-:W-:Y:S01]  /*4fb0*/  PLOP3.LUT P0, PT, P0, PT, PT, 0x8, 0x80 ;  /* 0x000000000080781c */ /* 0x000fe2000070e170 */
[----:B------:R-:W-:-:S12]  /*4fc0*/  IMAD.MOV.U32 R21, RZ, RZ, -0x1 ;  /* 0xffffffffff157424 */ /* 0x000fd800078e00ff */
[----:B0-----:R-:W-:Y:S05]  /*4fd0*/  WARPSYNC.COLLECTIVE R21, `(.L_x_162) ;  /* 0x0000000015087348 */ /* 0x001fea0003c00000 */
[----:B------:R-:W-:Y:S01]  /*4fe0*/  VOTE.ANY R21, PT, P0 ;  /* 0x0000000000157806 */ /* 0x000fe200000e0100 */
[----:B0-----:R-:W-:Y:S06]  /*4ff0*/  ENDCOLLECTIVE ;  /* 0x000000000000791b */ /* 0x001fec0003800000 */
.L_x_162:
[----:B------:R-:W-:Y:S05]  /*5000*/  BSYNC B0 ;  /* 0x0000000000007941 */ /* 0x000fea0003800000 */
.L_x_161:
[----:B------:R-:W-:Y:S01]  /*5010*/  LOP3.LUT R21, R21, 0x80000000, R26, 0xec, !PT ;  /* 0x8000000015157812 */ /* 0x000fe200078eec1a */
[----:B------:R-:W-:-:S04]  /*5020*/  IMAD.MOV.U32 R20, RZ, RZ, R19 ;  /* 0x000000ffff147224 */ /* 0x000fc800078e0013 */
[----:B------:R-:W-:-:S05]  /*5030*/  VIADD R16, R21, 0xffffffff ;  /* 0xffffffff15107836 */ /* 0x000fca0000000000 */
[----:B------:R-:W-:Y:S01]  /*5040*/  LOP3.LUT R47, R21, R16, RZ, 0xc, !PT ;  /* 0x00000010152f7212 */ /* 0x000fe200078e0cff */
[----:B------:R-:W-:Y:S02]  /*5050*/  IMAD.MOV.U32 R16, RZ, RZ, 0x1 ;  /* 0x00000001ff107424 */ /* 0x000fe400078e00ff */
[----:B------:R-:W-:-:S03]  /*5060*/  IMAD.MOV.U32 R21, RZ, RZ, -0x1 ;  /* 0xffffffffff157424 */ /* 0x000fc600078e00ff */
[----:B------:R-:W0:Y:S02]  /*5070*/  POPC R47, R47 ;  /* 0x0000002f002f7309 */ /* 0x000e240000000000 */
[----:B0-----:R-:W-:Y:S01]  /*5080*/  IMAD.MOV.U32 R17, RZ, RZ, R47 ;  /* 0x000000ffff117224 */ /* 0x001fe200078e002f */
[----:B------:R-:W-:-:S13]  /*5090*/  ISETP.GE.AND P0, PT, R38, R47, PT ;  /* 0x0000002f2600720c */ /* 0x000fda0003f06270 */
[----:B------:R-:W-:Y:S05]  /*50a0*/  WARPSYNC.COLLECTIVE R21, `(.L_x_163) ;  /* 0x0000000015087348 */ /* 0x000fea0003c00000 */
[----:B------:R0:W1:Y:S02]  /*50b0*/  SHFL.DOWN P3, R22, R20, R16, R17 ;  /* 0x0800001014167389 */ /* 0x0000640000060011 */
[----:B01----:R-:W-:Y:S05]  /*50c0*/  ENDCOLLECTIVE ;  /* 0x000000000000791b */ /* 0x003fea0003800000 */
.L_x_163:
[----:B------:R-:W-:Y:S01]  /*50d0*/  IMAD.MOV.U32 R16, RZ, RZ, 0x2 ;  /* 0x00000002ff107424 */ /* 0x000fe200078e00ff */
        /* <DEDUP_REMOVED lines=8> */
.L_x_164:
        /* <DEDUP_REMOVED lines=9> */
.L_x_165:
        /* <DEDUP_REMOVED lines=9> */
.L_x_166:
[----:B------:R-:W-:Y:S01]  /*5280*/  IMAD.MOV.U32 R16, RZ, RZ, 0x10 ;  /* 0x00000010ff107424 */ /* 0x000fe200078e00ff */
[----:B------:R-:W-:Y:S02]  /*5290*/  SEL R19, R22, RZ, !P0 ;  /* 0x000000ff16137207 */ /* 0x000fe40004000000 */
[----:B------:R-:W-:Y:S01]  /*52a0*/  ISETP.NE.AND P0, PT, R18, 0x65, PT ;  /* 0x000000651200780c */ /* 0x000fe20003f05270 */
[----:B------:R-:W-:Y:S02]  /*52b0*/  VIADD R18, R38, 0x10 ;  /* 0x0000001026127836 */ /* 0x000fe40000000000 */
[----:B------:R-:W-:-:S03]  /*52c0*/  IMAD.IADD R48, R50, 0x1, R19 ;  /* 0x0000000132307824 */ /* 0x000fc600078e0213 */
[----:B------:R-:W-:Y:S01]  /*52d0*/  ISETP.GT.AND P2, PT, R18, R47, PT ;  /* 0x0000002f1200720c */ /* 0x000fe20003f44270 */
[----:B------:R-:W-:Y:S01]  /*52e0*/  IMAD.MOV.U32 R20, RZ, RZ, R48 ;  /* 0x000000ffff147224 */ /* 0x000fe200078e0030 */
[----:B------:R-:W0:Y:S11]  /*52f0*/  LDC.64 R18, c[0x0][0x390] ;  /* 0x0000e400ff127b82 */ /* 0x000e360000000a00 */
[----:B0-----:R-:W-:Y:S05]  /*5300*/  WARPSYNC.COLLECTIVE R21, `(.L_x_167) ;  /* 0x0000000015087348 */ /* 0x001fea0003c00000 */
[----:B------:R1:W2:Y:S02]  /*5310*/  SHFL.DOWN P3, R22, R20, R16, R17 ;  /* 0x0800001014167389 */ /* 0x0002a40000060011 */
[----:B012---:R-:W-:Y:S05]  /*5320*/  ENDCOLLECTIVE ;  /* 0x000000000000791b */ /* 0x007fea0003800000 */
.L_x_167:
[----:B------:R-:W-:Y:S05]  /*5330*/  WARPSYNC.COLLECTIVE R21, `(.L_x_168) ;  /* 0x0000000015087348 */ /* 0x000fea0003c00000 */
[----:B------:R-:W-:Y:S01]  /*5340*/  VOTE.ALL P0, P0 ;  /* 0x0000000000ff7806 */ /* 0x000fe20000000000 */
[----:B------:R-:W-:-:S12]  /*5350*/  ENDCOLLECTIVE ;  /* 0x000000000000791b */ /* 0x000fd80003800000 */
.L_x_168:
[----:B------:R-:W-:Y:S02]  /*5360*/  SEL R45, R22, RZ, !P2 ;  /* 0x000000ff162d7207 */ /* 0x000fe40005000000 */
[----:B------:R-:W-:-:S03]  /*5370*/  IADD3 R44, P3, PT, R18, 0x100, RZ ;  /* 0x00000100122c7810 */ /* 0x000fc60007f7e0ff */
[----:B------:R-:W-:Y:S02]  /*5380*/  IMAD.IADD R46, R48, 0x1, R45 ;  /* 0x00000001302e7824 */ /* 0x000fe400078e022d */
[----:B------:R-:W-:Y:S01]  /*5390*/  IMAD.X R45, RZ, RZ, R19, P3 ;  /* 0x000000ffff2d7224 */ /* 0x000fe200018e0613 */
[----:B------:R-:W-:Y:S07]  /*53a0*/  BRA `(.L_x_169) ;  /* 0xffffffe000787947 */ /* 0x000fee000383ffff */
.L_x_119:
[----:B------:R-:W-:Y:S01]  /*53b0*/  BSSY B0, `(.L_x_170) ;  /* 0x0000006000007945 */ /* 0x000fe20003800000 */
[----:B------:R-:W-:Y:S01]  /*53c0*/  PLOP3.LUT P0, PT, P0, PT, PT, 0x8, 0x80 ;  /* 0x000000000080781c */ /* 0x000fe2000070e170 */
[----:B------:R-:W-:-:S12]  /*53d0*/  IMAD.MOV.U32 R21, RZ, RZ, -0x1 ;  /* 0xffffffffff157424 */ /* 0x000fd800078e00ff */
[----:B------:R-:W-:Y:S05]  /*53e0*/  WARPSYNC.COLLECTIVE R21, `(.L_x_171) ;  /* 0x0000000015087348 */ /* 0x000fea0003c00000 */
[----:B------:R-:W-:Y:S01]  /*53f0*/  VOTE.ANY P0, P0 ;  /* 0x0000000000ff7806 */ /* 0x000fe20000000100 */
[----:B------:R-:W-:-:S12]  /*5400*/  ENDCOLLECTIVE ;  /* 0x000000000000791b */ /* 0x000fd80003800000 */
.L_x_171:
[----:B------:R-:W-:Y:S05]  /*5410*/  BSYNC B0 ;  /* 0x0000000000007941 */ /* 0x000fea0003800000 */
.L_x_170:
[----:B------:R-:W-:Y:S05]  /*5420*/  BRA `(.L_x_172) ;  /* 0xffffffe000807947 */ /* 0x000fea000383ffff */
.L_x_121:
[----:B------:R-:W-:Y:S01]  /*5430*/  BSSY B0, `(.L_x_173) ;  /* 0x0000006000007945 */ /* 0x000fe20003800000 */
[----:B------:R-:W-:Y:S01]  /*5440*/  PLOP3.LUT P0, PT, P0, PT, PT, 0x8, 0x80 ;  /* 0x000000000080781c */ /* 0x000fe2000070e170 */
[----:B------:R-:W-:-:S12]  /*5450*/  IMAD.MOV.U32 R21, RZ, RZ, -0x1 ;  /* 0xffffffffff157424 */ /* 0x000fd800078e00ff */
[----:B------:R-:W-:Y:S05]  /*5460*/  WARPSYNC.COLLECTIVE R21, `(.L_x_174) ;  /* 0x0000000015087348 */ /* 0x000fea0003c00000 */
[----:B------:R-:W-:Y:S01]  /*5470*/  VOTE.ANY P0, P0 ;  /* 0x0000000000ff7806 */ /* 0x000fe20000000100 */
[----:B------:R-:W-:-:S12]  /*5480*/  ENDCOLLECTIVE ;  /* 0x000000000000791b */ /* 0x000fd80003800000 */
.L_x_174:
[----:B------:R-:W-:Y:S05]  /*5490*/  BSYNC B0 ;  /* 0x0000000000007941 */ /* 0x000fea0003800000 */
.L_x_173:
[----:B------:R-:W-:Y:S05]  /*54a0*/  BRA `(.L_x_175) ;  /* 0xffffffe000d47947 */ /* 0x000fea000383ffff */
.L_x_123:
[----:B------:R-:W-:Y:S01]  /*54b0*/  BSSY B0, `(.L_x_176) ;  /* 0x0000006000007945 */ /* 0x000fe20003800000 */
[----:B------:R-:W-:Y:S01]  /*54c0*/  PLOP3.LUT P0, PT, P0, PT, PT, 0x8, 0x80 ;  /* 0x000000000080781c */ /* 0x000fe2000070e170 */
[----:B------:R-:W-:-:S12]  /*54d0*/  IMAD.MOV.U32 R21, RZ, RZ, -0x1 ;  /* 0xffffffffff157424 */ /* 0x000fd800078e00ff */
[----:B------:R-:W-:Y:S05]  /*54e0*/  WARPSYNC.COLLECTIVE R21, `(.L_x_177) ;  /* 0x0000000015087348 */ /* 0x000fea0003c00000 */
[----:B------:R-:W-:Y:S01]  /*54f0*/  VOTE.ANY R21, PT, P0 ;  /* 0x0000000000157806 */ /* 0x000fe200000e0100 */
[----:B------:R-:W-:Y:S06]  /*5500*/  ENDCOLLECTIVE ;  /* 0x000000000000791b */ /* 0x000fec0003800000 */
.L_x_177:
[----:B------:R-:W-:Y:S05]  /*5510*/  BSYNC B0 ;  /* 0x0000000000007941 */ /* 0x000fea0003800000 */
.L_x_176:
        /* <DEDUP_REMOVED lines=11> */
.L_x_178:
        /* <DEDUP_REMOVED lines=10> */
.L_x_179:
[----:B------:R-:W-:Y:S01]  /*5670*/  IMAD.MOV.U32 R16, RZ, RZ, 0x4 ;  /* 0x00000004ff107424 */ /* 0x000fe200078e00ff */
[----:B------:R-:W-:Y:S01]  /*5680*/  SEL R19, R22, RZ, !P0 ;  /* 0x000000ff16137207 */ /* 0x000fe20004000000 */
[----:B------:R-:W-:-:S04]  /*5690*/  VIADD R22, R38, 0x4 ;  /* 0x0000000426167836 */ /* 0x000fc80000000000 */
[----:B------:R-:W-:Y:S01]  /*56a0*/  IMAD.IADD R50, R48, 0x1, R19 ;  /* 0x0000000130327824 */ /* 0x000fe200078e0213 */
[----:B------:R-:W-:Y:S01]  /*56b0*/  ISETP.GT.AND P0, PT, R22, R17, PT ;  /* 0x000000111600720c */ /* 0x000fe20003f04270 */
[----:B------:R-:W-:Y:S02]  /*56c0*/  VIADD R48, R38, 0x10 ;  /* 0x0000001026307836 */ /* 0x000fe40000000000 */
[----:B------:R-:W-:-:S10]  /*56d0*/  IMAD.MOV.U32 R20, RZ, RZ, R50 ;  /* 0x000000ffff147224 */ /* 0x000fd400078e0032 */
[----:B------:R-:W-:Y:S05]  /*56e0*/  WARPSYNC.COLLECTIVE R21, `(.L_x_180) ;  /* 0x0000000015087348 */ /* 0x000fea0003c00000 */
[----:B------:R0:W1:Y:S02]  /*56f0*/  SHFL.DOWN P3, R22, R20, R16, R17 ;  /* 0x0800001014167389 */ /* 0x0000640000060011 */
[----:B01----:R-:W-:Y:S05]  /*5700*/  ENDCOLLECTIVE ;  /* 0x000000000000791b */ /* 0x003fea0003800000 */
.L_x_180:
        /* <DEDUP_REMOVED lines=9> */
.L_x_181:
        /* <DEDUP_REMOVED lines=8> */
.L_x_182:
[----:B------:R-:W-:Y:S02]  /*5820*/  SEL R22, R22, RZ, !P0 ;  /* 0x000000ff16167207 */ /* 0x000fe40004000000 */
[----:B------:R-:W-:Y:S02]  /*5830*/  ISETP.NE.AND P0, PT, R18, 0x65, PT ;  /* 0x000000651200780c */ /* 0x000fe40003f05270 */
[----:B------:R-:W-:-:S11]  /*5840*/  IADD3 R46, PT, PT, R19, R22, R46 ;  /* 0x00000016132e7210 */ /* 0x000fd60007ffe02e */
[----:B------:R-:W-:Y:S05]  /*5850*/  WARPSYNC.COLLECTIVE R21, `(.L_x_183) ;  /* 0x0000000015087348 */ /* 0x000fea0003c00000 */
[----:B------:R-:W-:Y:S01]  /*5860*/  VOTE.ALL P0, P0 ;  /* 0x0000000000ff7806 */ /* 0x000fe20000000000 */
[----:B------:R-:W-:-:S12]  /*5870*/  ENDCOLLECTIVE ;  /* 0x000000000000791b */ /* 0x000fd80003800000 */
.L_x_183:
[----:B------:R-:W-:Y:S05]  /*5880*/  BRA `(.L_x_184) ;  /* 0xffffffe0006c7947 */ /* 0x000fea000383ffff */
.L_x_185:
        /* <DEDUP_REMOVED lines=15> */
.L_x_436:


//--------------------- .text._ZN3cub18CUB_300001_SM_10006detail4scan20DeviceScanInitKernelINS0_13ScanTileStateIiLb1EEEEEvT_i --------------------------
	.section	.text._ZN3cub18CUB_300001_SM_10006detail4scan20DeviceScanInitKernelINS0_13ScanTileStateIiLb1EEEEEvT_i,"ax",@progbits
	.align	128
        .global         _ZN3cub18CUB_300001_SM_10006detail4scan20DeviceScanInitKernelINS0_13ScanTileStateIiLb1EEEEEvT_i
        .type           _ZN3cub18CUB_300001_SM_10006detail4scan20DeviceScanInitKernelINS0_13ScanTileStateIiLb1EEEEEvT_i,@function
        .size           _ZN3cub18CUB_300001_SM_10006detail4scan20DeviceScanInitKernelINS0_13ScanTileStateIiLb1EEEEEvT_i,(.L_x_437 - _ZN3cub18CUB_300001_SM_10006detail4scan20DeviceScanInitKernelINS0_13ScanTileStateIiLb1EEEEEvT_i)
        .other          _ZN3cub18CUB_300001_SM_10006detail4scan20DeviceScanInitKernelINS0_13ScanTileStateIiLb1EEEEEvT_i,@"STO_CUDA_ENTRY STV_DEFAULT"
_ZN3cub18CUB_300001_SM_10006detail4scan20DeviceScanInitKernelINS0_13ScanTileStateIiLb1EEEEEvT_i:
.text._ZN3cub18CUB_300001_SM_10006detail4scan20DeviceScanInitKernelINS0_13ScanTileStateIiLb1EEEEEvT_i:
[----:B------:R-:W-:Y:S01]  /*0000*/  LDC R1, c[0x0][0x37c] ;  /* 0x0000df00ff017b82 */ /* 0x000fe20000000800 */
[----:B------:R-:W0:Y:S07]  /*0010*/  S2R R0, SR_TID.X ;  /* 0x0000000000007919 */ /* 0x000e2e0000002100 */
[----:B------:R-:W1:Y:S01]  /*0020*/  S2UR UR6, SR_CTAID.X ;  /* 0x00000000000679c3 */ /* 0x000e620000002500 */
[----:B------:R-:W2:Y:S07]  /*0030*/  LDCU UR4, c[0x0][0x388] ;  /* 0x00007100ff0477ac */ /* 0x000eae0008000800 */
[----:B------:R-:W1:Y:S01]  /*0040*/  LDC R5, c[0x0][0x360] ;  /* 0x0000d800ff057b82 */ /* 0x000e620000000800 */
[----:B0-----:R-:W-:Y:S01]  /*0050*/  ISETP.GT.U32.AND P0, PT, R0, 0x1f, PT ;  /* 0x0000001f0000780c */ /* 0x001fe20003f04070 */
[----:B-1----:R-:W-:-:S03]  /*0060*/  IMAD R5, R5, UR6, R0 ;  /* 0x0000000605057c24 */ /* 0x002fc6000f8e0200 */
[----:B------:R-:W-:Y:S02]  /*0070*/  ISETP.NE.OR P0, PT, RZ, UR6, P0 ;  /* 0x00000006ff007c0c */ /* 0x000fe40008705670 */
[----:B--2---:R-:W-:Y:S01]  /*0080*/  ISETP.GE.AND P1, PT, R5, UR4, PT ;  /* 0x0000000405007c0c */ /* 0x004fe2000bf26270 */
[----:B------:R-:W0:-:S12]  /*0090*/  LDCU.64 UR4, c[0x0][0x358] ;  /* 0x00006b00ff0477ac */ /* 0x000e180008000a00 */
[----:B------:R-:W1:Y:S01]  /*00a0*/  @!P1 LDC.64 R2, c[0x0][0x380] ;  /* 0x0000e000ff029b82 */ /* 0x000e620000000a00 */
[----:B------:R-:W-:Y:S01]  /*00b0*/  @!P1 MOV R4, 0x63 ;  /* 0x0000006300049802 */ /* 0x000fe20000000f00 */
[----:B-1----:R-:W-:-:S04]  /*00c0*/  @!P1 IMAD.WIDE R2, R5, 0x8, R2 ;  /* 0x0000000805029825 */ /* 0x002fc800078e0202 */
[----:B------:R-:W-:-:S05]  /*00d0*/  HFMA2 R5, -RZ, RZ, 0, 0 ;  /* 0x00000000ff057431 */ /* 0x000fca00000001ff */
[----:B0-----:R0:W-:Y:S01]  /*00e0*/  @!P1 STG.E.64 desc[UR4][R2.64+0x100], R4 ;  /* 0x0001000402009986 */ /* 0x0011e2000c101b04 */
[----:B------:R-:W-:Y:S05]  /*00f0*/  @P0 EXIT ;  /* 0x000000000000094d */ /* 0x000fea0003800000 */
[----:B0-----:R-:W0:Y:S02]  /*0100*/  LDC.64 R2, c[0x0][0x380] ;  /* 0x0000e000ff027b82 */ /* 0x001e240000000a00 */
[----:B0-----:R-:W-:-:S05]  /*0110*/  IMAD.WIDE.U32 R2, R0, 0x8, R2 ;  /* 0x0000000800027825 */ /* 0x001fca00078e0002 */
[----:B------:R-:W-:Y:S01]  /*0120*/  STG.E.64 desc[UR4][R2.64], RZ ;  /* 0x000000ff02007986 */ /* 0x000fe2000c101b04 */
[----:B------:R-:W-:Y:S05]  /*0130*/  EXIT ;  /* 0x000000000000794d */ /* 0x000fea0003800000 */
.L_x_186:
        /* <DEDUP_REMOVED lines=12> */
.L_x_437:


//--------------------- .text._ZN3cub18CUB_300001_SM_10006detail6reduce28DeviceReduceSingleTileKernelINS2_10policy_hubIiyN4cuda3std3__44plusIiEEE10Policy1000EPiSC_iS9_iiNS7_10__identityEEEvT0_T1_T2_T3_T4_T6_ --------------------------
	.section	.text._ZN3cub18CUB_300001_SM_10006detail6reduce28DeviceReduceSingleTileKernelINS2_10policy_hubIiyN4cuda3std3__44plusIiEEE10Policy1000EPiSC_iS9_iiNS7_10__identityEEEvT0_T1_T2_T3_T4_T6_,"ax",@progbits
	.align	128
        .global         _ZN3cub18CUB_300001_SM_10006detail6reduce28DeviceReduceSingleTileKernelINS2_10policy_hubIiyN4cuda3std3__44plusIiEEE10Policy1000EPiSC_iS9_iiNS7_10__identityEEEvT0_T1_T2_T3_T4_T6_
        .type           _ZN3cub18CUB_300001_SM_10006detail6reduce28DeviceReduceSingleTileKernelINS2_10policy_hubIiyN4cuda3std3__44plusIiEEE10Policy1000EPiSC_iS9_iiNS7_10__identityEEEvT0_T1_T2_T3_T4_T6_,@function
        .size           _ZN3cub18CUB_300001_SM_10006detail6reduce28DeviceReduceSingleTileKernelINS2_10policy_hubIiyN4cuda3std3__44plusIiEEE10Policy1000EPiSC_iS9_iiNS7_10__identityEEEvT0_T1_T2_T3_T4_T6_,(.L_x_438 - _ZN3cub18CUB_300001_SM_10006detail6reduce28DeviceReduceSingleTileKernelINS2_10policy_hubIiyN4cuda3std3__44plusIiEEE10Policy1000EPiSC_iS9_iiNS7_10__identityEEEvT0_T1_T2_T3_T4_T6_)
        .other          _ZN3cub18CUB_300001_SM_10006detail6reduce28DeviceReduceSingleTileKernelINS2_10policy_hubIiyN4cuda3std3__44plusIiEEE10Policy1000EPiSC_iS9_iiNS7_10__identityEEEvT0_T1_T2_T3_T4_T6_,@"STO_CUDA_ENTRY STV_DEFAULT"
_ZN3cub18CUB_300001_SM_10006detail6reduce28DeviceReduceSingleTileKernelINS2_10policy_hubIiyN4cuda3std3__44plusIiEEE10Policy1000EPiSC_iS9_iiNS7_10__identityEEEvT0_T1_T2_T3_T4_T6_:
.text._ZN3cub18CUB_300001_SM_10006detail6reduce28DeviceReduceSingleTileKernelINS2_10policy_hubIiyN4cuda3std3__44plusIiEEE10Policy1000EPiSC_iS9_iiNS7_10__identityEEEvT0_T1_T2_T3_T4_T6_:
[----:B------:R-:W-:Y:S01]  /*0000*/  LDC R1, c[0x0][0x37c] ;  /* 0x0000df00ff017b82 */ /* 0x000fe20000000800 */
[----:B------:R-:W0:Y:S01]  /*0010*/  LDCU UR4, c[0x0][0x390] ;  /* 0x00007200ff0477ac */ /* 0x000e220008000800 */
[----:B------:R-:W1:Y:S01]  /*0020*/  LDCU.64 UR6, c[0x0][0x358] ;  /* 0x00006b00ff0677ac */ /* 0x000e620008000a00 */
[----:B0-----:R-:W-:-:S05]  /*0030*/  IMAD.U32 R20, RZ, RZ, UR4 ;  /* 0x00000004ff147e24 */ /* 0x001fca000f8e00ff */
[----:B------:R-:W-:-:S13]  /*0040*/  ISETP.NE.AND P0, PT, R20, RZ, PT ;  /* 0x000000ff1400720c */ /* 0x000fda0003f05270 */
[----:B-1----:R-:W-:Y:S05]  /*0050*/  @P0 BRA `(.L_x_187) ;  /* 0x00000000001c0947 */ /* 0x002fea0003800000 */
[----:B------:R-:W0:Y:S02]  /*0060*/  S2R R0, SR_TID.X ;  /* 0x0000000000007919 */ /* 0x000e240000002100 */
[----:B0-----:R-:W-:-:S13]  /*0070*/  ISETP.NE.AND P0, PT, R0, RZ, PT ;  /* 0x000000ff0000720c */ /* 0x001fda0003f05270 */
[----:B------:R-:W-:Y:S05]  /*0080*/  @P0 EXIT ;  /* 0x000000000000094d */ /* 0x000fea0003800000 */
[----:B------:R-:W0:Y:S08]  /*0090*/  LDC R5, c[0x0][0x398] ;  /* 0x0000e600ff057b82 */ /* 0x000e300000000800 */
[----:B------:R-:W0:Y:S02]  /*00a0*/  LDC.64 R2, c[0x0][0x388] ;  /* 0x0000e200ff027b82 */ /* 0x000e240000000a00 */
[----:B0-----:R-:W-:Y:S01]  /*00b0*/  STG.E desc[UR6][R2.64], R5 ;  /* 0x0000000502007986 */ /* 0x001fe2000c101906 */
[----:B------:R-:W-:Y:S05]  /*00c0*/  EXIT ;  /* 0x000000000000794d */ /* 0x000fea0003800000 */
.L_x_187:
[----:B------:R-:W0:Y:S01]  /*00d0*/  LDCU UR4, c[0x0][0x380] ;  /* 0x00007000ff0477ac */ /* 0x000e220008000800 */
[----:B------:R-:W-:Y:S01]  /*00e0*/  BSSY.RECONVERGENT B0, `(.L_x_188) ;  /* 0x0000385000007945 */ /* 0x000fe20003800200 */
[----:B0-----:R-:W-:-:S09]  /*00f0*/  ULOP3.LUT UP0, URZ, UR4, 0xf, URZ, 0xc0, !UPT ;  /* 0x0000000f04ff7892 */ /* 0x001fd2000f80c0ff */
[----:B------:R-:W-:Y:S05]  /*0100*/  BRA.U UP0, `(.L_x_189) ;  /* 0x0000001900d87547 */ /* 0x000fea000b800000 */
[----:B------:R-:W-:-:S13]  /*0110*/  ISETP.GT.AND P0, PT, R20, 0xfff, PT ;  /* 0x00000fff1400780c */ /* 0x000fda0003f04270 */
[----:B------:R-:W-:Y:S05]  /*0120*/  @P0 BRA `(.L_x_190) ;  /* 0x0000000c008c0947 */ /* 0x000fea0003800000 */
[----:B------:R-:W0:Y:S01]  /*0130*/  S2R R9, SR_TID.X ;  /* 0x0000000000097919 */ /* 0x000e220000002100 */
[----:B------:R-:W-:Y:S01]  /*0140*/  BSSY.RECONVERGENT B1, `(.L_x_191) ;  /* 0x0000009000017945 */ /* 0x000fe20003800200 */
[----:B------:R-:W-:Y:S01]  /*0150*/  IMAD.MOV.U32 R0, RZ, RZ, RZ ;  /* 0x000000ffff007224 */ /* 0x000fe200078e00ff */
[----:B0-----:R-:W-:Y:S01]  /*0160*/  ISETP.GE.AND P0, PT, R9, R20, PT ;  /* 0x000000140900720c */ /* 0x001fe20003f06270 */
[----:B------:R-:W-:-:S12]  /*0170*/  IMAD.MOV.U32 R11, RZ, RZ, R9 ;  /* 0x000000ffff0b7224 */ /* 0x000fd800078e0009 */
[----:B------:R-:W-:Y:S05]  /*0180*/  @P0 BRA `(.L_x_192) ;  /* 0x0000000000100947 */ /* 0x000fea0003800000 */
[----:B------:R-:W0:Y:S02]  /*0190*/  LDC.64 R2, c[0x0][0x380] ;  /* 0x0000e000ff027b82 */ /* 0x000e240000000a00 */
[----:B0-----:R-:W-:-:S05]  /*01a0*/  IMAD.WIDE.U32 R2, R9, 0x4, R2 ;  /* 0x0000000409027825 */ /* 0x001fca00078e0002 */
[----:B------:R0:W5:Y:S01]  /*01b0*/  LDG.E.CONSTANT R0, desc[UR6][R2.64] ;  /* 0x0000000602007981 */ /* 0x000162000c1e9900 */
[----:B------:R-:W-:-:S07]  /*01c0*/  VIADD R11, R9, 0x100 ;  /* 0x00000100090b7836 */ /* 0x000fce0000000000 */
.L_x_192:
[----:B------:R-:W-:Y:S05]  /*01d0*/  BSYNC.RECONVERGENT B1 ;  /* 0x0000000000017941 */ /* 0x000fea0003800200 */
.L_x_191:
[----:B------:R-:W-:Y:S01]  /*01e0*/  ISETP.GE.AND P0, PT, R11, R20, PT ;  /* 0x000000140b00720c */ /* 0x000fe20003f06270 */
[----:B------:R-:W-:-:S12]  /*01f0*/  BSSY.RECONVERGENT B1, `(.L_x_193) ;  /* 0x0000066000017945 */ /* 0x000fd80003800200 */
[----:B------:R-:W-:Y:S05]  /*0200*/  @P0 BRA `(.L_x_194) ;  /* 0x0000000400900947 */ /* 0x000fea0003800000 */
[----:B0-----:R-:W-:Y:S01]  /*0210*/  LOP3.LUT R3, RZ, R11, RZ, 0x33, !PT ;  /* 0x0000000bff037212 */ /* 0x001fe200078e33ff */
[----:B------:R-:W-:Y:S04]  /*0220*/  BSSY.RECONVERGENT B2, `(.L_x_195) ;  /* 0x0000015000027945 */ /* 0x000fe80003800200 */
[----:B------:R-:W-:-:S05]  /*0230*/  IMAD.IADD R4, R3, 0x1, R20 ;  /* 0x0000000103047824 */ /* 0x000fca00078e0214 */
[C---:B------:R-:W-:Y:S02]  /*0240*/  LOP3.LUT R2, R4.reuse, 0x300, RZ, 0xc0, !PT ;  /* 0x0000030004027812 */ /* 0x040fe400078ec0ff */
[----:B------:R-:W-:Y:S02]  /*0250*/  ISETP.GE.U32.AND P1, PT, R4, 0x300, PT ;  /* 0x000003000400780c */ /* 0x000fe40003f26070 */
[----:B------:R-:W-:-:S13]  /*0260*/  ISETP.NE.AND P0, PT, R2, 0x300, PT ;  /* 0x000003000200780c */ /* 0x000fda0003f05270 */
[----:B------:R-:W-:Y:S05]  /*0270*/  @!P0 BRA `(.L_x_196) ;  /* 0x00000000003c8947 */ /* 0x000fea0003800000 */
[----:B------:R-:W0:Y:S01]  /*0280*/  LDC.64 R2, c[0x0][0x380] ;  /* 0x0000e000ff027b82 */ /* 0x000e220000000a00 */
[----:B------:R-:W-:-:S04]  /*0290*/  LEA.HI R4, R4, 0x1, RZ, 0x18 ;  /* 0x0000000104047811 */ /* 0x000fc800078fc0ff */
[----:B------:R-:W-:-:S05]  /*02a0*/  LOP3.LUT R4, R4, 0x3, RZ, 0xc0, !PT ;  /* 0x0000000304047812 */ /* 0x000fca00078ec0ff */
[----:B------:R-:W-:Y:S02]  /*02b0*/  IMAD.MOV R4, RZ, RZ, -R4 ;  /* 0x000000ffff047224 */ /* 0x000fe400078e0a04 */
[----:B0-----:R-:W-:-:S04]  /*02c0*/  IMAD.WIDE.U32 R2, R11, 0x4, R2 ;  /* 0x000000040b027825 */ /* 0x001fc800078e0002 */
[----:B------:R-:W-:-:S07]  /*02d0*/  IMAD.MOV.U32 R5, RZ, RZ, R3 ;  /* 0x000000ffff057224 */ /* 0x000fce00078e0003 */
.L_x_197:
[----:B------:R-:W-:-:S06]  /*02e0*/  IMAD.MOV.U32 R3, RZ, RZ, R5 ;  /* 0x000000ffff037224 */ /* 0x000fcc00078e0005 */
[----:B------:R0:W2:Y:S01]  /*02f0*/  LDG.E.CONSTANT R3, desc[UR6][R2.64] ;  /* 0x0000000602037981 */ /* 0x0000a2000c1e9900 */
[----:B------:R-:W-:Y:S02]  /*0300*/  VIADD R4, R4, 0x1 ;  /* 0x0000000104047836 */ /* 0x000fe40000000000 */
[----:B------:R-:W-:-:S03]  /*0310*/  VIADD R11, R11, 0x100 ;  /* 0x000001000b0b7836 */ /* 0x000fc60000000000 */
[----:B------:R-:W-:Y:S02]  /*0320*/  ISETP.NE.AND P0, PT, R4, RZ, PT ;  /* 0x000000ff0400720c */ /* 0x000fe40003f05270 */
[----:B0-----:R-:W-:-:S05]  /*0330*/  IADD3 R2, P2, PT, R2, 0x400, RZ ;  /* 0x0000040002027810 */ /* 0x001fca0007f5e0ff */
[----:B------:R-:W-:Y:S02]  /*0340*/  IMAD.X R5, RZ, RZ, R5, P2 ;  /* 0x000000ffff057224 */ /* 0x000fe400010e0605 */
[----:B--2--5:R-:W-:-:S04]  /*0350*/  IMAD.IADD R0, R3, 0x1, R0 ;  /* 0x0000000103007824 */ /* 0x024fc800078e0200 */
[----:B------:R-:W-:Y:S05]  /*0360*/  @P0 BRA `(.L_x_197) ;  /* 0xfffffffc00dc0947 */ /* 0x000fea000383ffff */
.L_x_196:
[----:B------:R-:W-:Y:S05]  /*0370*/  BSYNC.RECONVERGENT B2 ;  /* 0x0000000000027941 */ /* 0x000fea0003800200 */
.L_x_195:
[----:B------:R-:W-:Y:S05]  /*0380*/  @!P1 BRA `(.L_x_194) ;  /* 0x0000000400309947 */ /* 0x000fea0003800000 */
[----:B------:R-:W-:Y:S01]  /*0390*/  IMAD.IADD R2, R20, 0x1, -R11 ;  /* 0x0000000114027824 */ /* 0x000fe200078e0a0b */
[----:B------:R-:W-:Y:S01]  /*03a0*/  BSSY.RECONVERGENT B2, `(.L_x_198) ;  /* 0x0000029000027945 */ /* 0x000fe20003800200 */
[----:B------:R-:W-:-:S03]  /*03b0*/  PLOP3.LUT P0, PT, PT, PT, PT, 0x80, 0x8 ;  /* 0x000000000008781c */ /* 0x000fc60003f0f070 */
[----:B------:R-:W-:-:S13]  /*03c0*/  ISETP.GT.AND P1, PT, R2, 0xc00, PT ;  /* 0x00000c000200780c */ /* 0x000fda0003f24270 */
[----:B------:R-:W-:Y:S05]  /*03d0*/  @!P1 BRA `(.L_x_199) ;  /* 0x0000000000949947 */ /* 0x000fea0003800000 */
[----:B------:R-:W-:Y:S01]  /*03e0*/  PLOP3.LUT P0, PT, PT, PT, PT, 0x8, 0x80 ;  /* 0x000000000080781c */ /* 0x000fe20003f0e170 */
[----:B------:R-:W-:-:S12]  /*03f0*/  VIADD R8, R20, 0xfffff400 ;  /* 0xfffff40014087836 */ /* 0x000fd80000000000 */
.L_x_200:
[----:B------:R-:W0:Y:S01]  /*0400*/  LDC.64 R4, c[0x0][0x380] ;  /* 0x0000e000ff047b82 */ /* 0x000e220000000a00 */
[C---:B------:R-:W-:Y:S02]  /*0410*/  VIADD R7, R11.reuse, 0x400 ;  /* 0x000004000b077836 */ /* 0x040fe40000000000 */
[C---:B------:R-:W-:Y:S02]  /*0420*/  VIADD R3, R11.reuse, 0x800 ;  /* 0x000008000b037836 */ /* 0x040fe40000000000 */
[----:B0-----:R-:W-:-:S05]  /*0430*/  IMAD.WIDE R22, R11, 0x4, R4 ;  /* 0x000000040b167825 */ /* 0x001fca00078e0204 */
[----:B------:R-:W2:Y:S01]  /*0440*/  LDG.E.CONSTANT R13, desc[UR6][R22.64] ;  /* 0x00000006160d7981 */ /* 0x000ea2000c1e9900 */
[----:B------:R-:W-:-:S03]  /*0450*/  IMAD.WIDE R6, R7, 0x4, R4 ;  /* 0x0000000407067825 */ /* 0x000fc600078e0204 */
[----:B------:R-:W2:Y:S04]  /*0460*/  LDG.E.CONSTANT R10, desc[UR6][R22.64+0x400] ;  /* 0x00040006160a7981 */ /* 0x000ea8000c1e9900 */
[----:B------:R-:W3:Y:S04]  /*0470*/  LDG.E.CONSTANT R12, desc[UR6][R22.64+0x800] ;  /* 0x00080006160c7981 */ /* 0x000ee8000c1e9900 */
[----:B------:R-:W3:Y:S01]  /*0480*/  LDG.E.CONSTANT R19, desc[UR6][R22.64+0xc00] ;  /* 0x000c000616137981 */ /* 0x000ee2000c1e9900 */
[----:B------:R-:W-:-:S03]  /*0490*/  IMAD.WIDE R2, R3, 0x4, R4 ;  /* 0x0000000403027825 */ /* 0x000fc600078e0204 */
[----:B------:R-:W4:Y:S04]  /*04a0*/  LDG.E.CONSTANT R16, desc[UR6][R6.64] ;  /* 0x0000000606107981 */ /* 0x000f28000c1e9900 */
[----:B------:R-:W4:Y:S01]  /*04b0*/  LDG.E.CONSTANT R15, desc[UR6][R6.64+0x400] ;  /* 0x00040006060f7981 */ /* 0x000f22000c1e9900 */
[----:B------:R-:W-:-:S03]  /*04c0*/  VIADD R25, R11, 0xc00 ;  /* 0x00000c000b197836 */ /* 0x000fc60000000000 */
[----:B------:R-:W4:Y:S04]  /*04d0*/  LDG.E.CONSTANT R14, desc[UR6][R6.64+0x800] ;  /* 0x00080006060e7981 */ /* 0x000f28000c1e9900 */
[----:B------:R-:W4:Y:S01]  /*04e0*/  LDG.E.CONSTANT R21, desc[UR6][R6.64+0xc00] ;  /* 0x000c000606157981 */ /* 0x000f22000c1e9900 */
[----:B------:R-:W-:-:S03]  /*04f0*/  IMAD.WIDE R4, R25, 0x4, R4 ;  /* 0x0000000419047825 */ /* 0x000fc600078e0204 */
[----:B------:R-:W4:Y:S04]  /*0500*/  LDG.E.CONSTANT R18, desc[UR6][R2.64] ;  /* 0x0000000602127981 */ /* 0x000f28000c1e9900 */
[----:B------:R-:W4:Y:S04]  /*0510*/  LDG.E.CONSTANT R17, desc[UR6][R2.64+0x400] ;  /* 0x0004000602117981 */ /* 0x000f28000c1e9900 */
[----:B------:R-:W4:Y:S04]  /*0520*/  LDG.E.CONSTANT R23, desc[UR6][R2.64+0x800] ;  /* 0x0008000602177981 */ /* 0x000f28000c1e9900 */
[----:B------:R-:W4:Y:S04]  /*0530*/  LDG.E.CONSTANT R24, desc[UR6][R2.64+0xc00] ;  /* 0x000c000602187981 */ /* 0x000f28000c1e9900 */
[----:B------:R-:W4:Y:S04]  /*0540*/  LDG.E.CONSTANT R25, desc[UR6][R4.64] ;  /* 0x0000000604197981 */ /* 0x000f28000c1e9900 */
[----:B------:R-:W4:Y:S04]  /*0550*/  LDG.E.CONSTANT R26, desc[UR6][R4.64+0x400] ;  /* 0x00040006041a7981 */ /* 0x000f28000c1e9900 */
[----:B------:R-:W4:Y:S04]  /*0560*/  LDG.E.CONSTANT R22, desc[UR6][R4.64+0x800] ;  /* 0x0008000604167981 */ /* 0x000f28000c1e9900 */
[----:B------:R-:W4:Y:S01]  /*0570*/  LDG.E.CONSTANT R27, desc[UR6][R4.64+0xc00] ;  /* 0x000c0006041b7981 */ /* 0x000f22000c1e9900 */
[----:B------:R-:W-:-:S05]  /*0580*/  VIADD R11, R11, 0x1000 ;  /* 0x000010000b0b7836 */ /* 0x000fca0000000000 */
[----:B------:R-:W-:Y:S02]  /*0590*/  ISETP.GE.AND P1, PT, R11, R8, PT ;  /* 0x000000080b00720c */ /* 0x000fe40003f26270 */
[----:B--2--5:R-:W-:-:S04]  /*05a0*/  IADD3 R10, PT, PT, R10, R13, R0 ;  /* 0x0000000d0a0a7210 */ /* 0x024fc80007ffe000 */
[----:B---3--:R-:W-:-:S04]  /*05b0*/  IADD3 R10, PT, PT, R19, R12, R10 ;  /* 0x0000000c130a7210 */ /* 0x008fc80007ffe00a */
[----:B----4-:R-:W-:-:S04]  /*05c0*/  IADD3 R10, PT, PT, R15, R16, R10 ;  /* 0x000000100f0a7210 */ /* 0x010fc80007ffe00a */
[----:B------:R-:W-:-:S04]  /*05d0*/  IADD3 R10, PT, PT, R21, R14, R10 ;  /* 0x0000000e150a7210 */ /* 0x000fc80007ffe00a */
[----:B------:R-:W-:-:S04]  /*05e0*/  IADD3 R10, PT, PT, R17, R18, R10 ;  /* 0x00000012110a7210 */ /* 0x000fc80007ffe00a */
[----:B------:R-:W-:-:S04]  /*05f0*/  IADD3 R10, PT, PT, R24, R23, R10 ;  /* 0x00000017180a7210 */ /* 0x000fc80007ffe00a */
[----:B------:R-:W-:-:S04]  /*0600*/  IADD3 R25, PT, PT, R26, R25, R10 ;  /* 0x000000191a197210 */ /* 0x000fc80007ffe00a */
[----:B------:R-:W-:Y:S01]  /*0610*/  IADD3 R0, PT, PT, R27, R22, R25 ;  /* 0x000000161b007210 */ /* 0x000fe20007ffe019 */
[----:B------:R-:W-:Y:S06]  /*0620*/  @!P1 BRA `(.L_x_200) ;  /* 0xfffffffc00749947 */ /* 0x000fec000383ffff */
.L_x_199:
[----:B------:R-:W-:Y:S05]  /*0630*/  BSYNC.RECONVERGENT B2 ;  /* 0x0000000000027941 */ /* 0x000fea0003800200 */
.L_x_198:
[----:B------:R-:W-:Y:S01]  /*0640*/  IMAD.IADD R2, R20, 0x1, -R11 ;  /* 0x0000000114027824 */ /* 0x000fe200078e0a0b */
[----:B------:R-:W-:Y:S04]  /*0650*/  BSSY.RECONVERGENT B2, `(.L_x_201) ;  /* 0x0000015000027945 */ /* 0x000fe80003800200 */
[----:B------:R-:W-:-:S13]  /*0660*/  ISETP.GT.AND P1, PT, R2, 0x400, PT ;  /* 0x000004000200780c */ /* 0x000fda0003f24270 */
[----:B------:R-:W-:Y:S05]  /*0670*/  @!P1 BRA `(.L_x_202) ;  /* 0x0000000000489947 */ /* 0x000fea0003800000 */
[----:B------:R-:W0:Y:S01]  /*0680*/  LDC.64 R4, c[0x0][0x380] ;  /* 0x0000e000ff047b82 */ /* 0x000e220000000a00 */
[C---:B------:R-:W-:Y:S02]  /*0690*/  VIADD R13, R11.reuse, 0x400 ;  /* 0x000004000b0d7836 */ /* 0x040fe40000000000 */
[----:B0-----:R-:W-:-:S05]  /*06a0*/  IMAD.WIDE R2, R11, 0x4, R4 ;  /* 0x000000040b027825 */ /* 0x001fca00078e0204 */
[----:B------:R-:W2:Y:S01]  /*06b0*/  LDG.E.CONSTANT R7, desc[UR6][R2.64] ;  /* 0x0000000602077981 */ /* 0x000ea2000c1e9900 */
[----:B------:R-:W-:-:S03]  /*06c0*/  IMAD.WIDE R4, R13, 0x4, R4 ;  /* 0x000000040d047825 */ /* 0x000fc600078e0204 */
[----:B------:R-:W2:Y:S04]  /*06d0*/  LDG.E.CONSTANT R6, desc[UR6][R2.64+0x400] ;  /* 0x0004000602067981 */ /* 0x000ea8000c1e9900 */
[----:B------:R-:W3:Y:S04]  /*06e0*/  LDG.E.CONSTANT R13, desc[UR6][R2.64+0x800] ;  /* 0x00080006020d7981 */ /* 0x000ee8000c1e9900 */
[----:B------:R-:W3:Y:S04]  /*06f0*/  LDG.E.CONSTANT R8, desc[UR6][R2.64+0xc00] ;  /* 0x000c000602087981 */ /* 0x000ee8000c1e9900 */
[----:B------:R-:W4:Y:S04]  /*0700*/  LDG.E.CONSTANT R15, desc[UR6][R4.64] ;  /* 0x00000006040f7981 */ /* 0x000f28000c1e9900 */
[----:B------:R-:W4:Y:S04]  /*0710*/  LDG.E.CONSTANT R10, desc[UR6][R4.64+0x400] ;  /* 0x00040006040a7981 */ /* 0x000f28000c1e9900 */
[----:B------:R-:W4:Y:S04]  /*0720*/  LDG.E.CONSTANT R17, desc[UR6][R4.64+0x800] ;  /* 0x0008000604117981 */ /* 0x000f28000c1e9900 */
[----:B------:R-:W4:Y:S01]  /*0730*/  LDG.E.CONSTANT R12, desc[UR6][R4.64+0xc00] ;  /* 0x000c0006040c7981 */ /* 0x000f22000c1e9900 */
[----:B------:R-:W-:Y:S01]  /*0740*/  PLOP3.LUT P0, PT, PT, PT, PT, 0x8, 0x80 ;  /* 0x000000000080781c */ /* 0x000fe20003f0e170 */
[----:B------:R-:W-:Y:S01]  /*0750*/  VIADD R11, R11, 0x800 ;  /* 0x000008000b0b7836 */ /* 0x000fe20000000000 */
[----:B--2--5:R-:W-:-:S04]  /*0760*/  IADD3 R6, PT, PT, R6, R7, R0 ;  /* 0x0000000706067210 */ /* 0x024fc80007ffe000 */
[----:B---3--:R-:W-:-:S04]  /*0770*/  IADD3 R6, PT, PT, R8, R13, R6 ;  /* 0x0000000d08067210 */ /* 0x008fc80007ffe006 */
[----:B----4-:R-:W-:-:S04]  /*0780*/  IADD3 R6, PT, PT, R10, R15, R6 ;  /* 0x0000000f0a067210 */ /* 0x010fc80007ffe006 */
[----:B------:R-:W-:-:S07]  /*0790*/  IADD3 R0, PT, PT, R12, R17, R6 ;  /* 0x000000110c007210 */ /* 0x000fce0007ffe006 */
.L_x_202:
[----:B------:R-:W-:Y:S05]  /*07a0*/  BSYNC.RECONVERGENT B2 ;  /* 0x0000000000027941 */ /* 0x000fea0003800200 */
.L_x_201:
[----:B------:R-:W-:-:S13]  /*07b0*/  ISETP.LT.OR P0, PT, R11, R20, P0 ;  /* 0x000000140b00720c */ /* 0x000fda0000701670 */
[----:B------:R-:W-:Y:S05]  /*07c0*/  @!P0 BRA `(.L_x_194) ;  /* 0x0000000000208947 */ /* 0x000fea0003800000 */
[----:B------:R-:W0:Y:S02]  /*07d0*/  LDC.64 R2, c[0x0][0x380] ;  /* 0x0000e000ff027b82 */ /* 0x000e240000000a00 */
[----:B0-----:R-:W-:-:S05]  /*07e0*/  IMAD.WIDE R2, R11, 0x4, R2 ;  /* 0x000000040b027825 */ /* 0x001fca00078e0202 */
[----:B------:R-:W2:Y:S04]  /*07f0*/  LDG.E.CONSTANT R5, desc[UR6][R2.64] ;  /* 0x0000000602057981 */ /* 0x000ea8000c1e9900 */
[----:B------:R-:W2:Y:S04]  /*0800*/  LDG.E.CONSTANT R4, desc[UR6][R2.64+0x400] ;  /* 0x0004000602047981 */ /* 0x000ea8000c1e9900 */
[----:B------:R-:W3:Y:S04]  /*0810*/  LDG.E.CONSTANT R7, desc[UR6][R2.64+0x800] ;  /* 0x0008000602077981 */ /* 0x000ee8000c1e9900 */
[----:B------:R-:W3:Y:S01]  /*0820*/  LDG.E.CONSTANT R6, desc[UR6][R2.64+0xc00] ;  /* 0x000c000602067981 */ /* 0x000ee2000c1e9900 */
[----:B--2--5:R-:W-:-:S04]  /*0830*/  IADD3 R0, PT, PT, R4, R5, R0 ;  /* 0x0000000504007210 */ /* 0x024fc80007ffe000 */
[----:B---3--:R-:W-:-:S07]  /*0840*/  IADD3 R0, PT, PT, R6, R7, R0 ;  /* 0x0000000706007210 */ /* 0x008fce0007ffe000 */
.L_x_194:
[----:B------:R-:W-:Y:S05]  /*0850*/  BSYNC.RECONVERGENT B1 ;  /* 0x0000000000017941 */ /* 0x000fea0003800200 */
.L_x_193:
[----:B------:R-:W-:-:S13]  /*0860*/  ISETP.GE.AND P0, PT, R20, 0x100, PT ;  /* 0x000001001400780c */ /* 0x000fda0003f06270 */
[----:B------:R-:W-:Y:S05]  /*0870*/  @!P0 BRA `(.L_x_203) ;  /* 0x0000000000ac8947 */ /* 0x000fea0003800000 */
[----:B------:R-:W1:Y:S01]  /*0880*/  S2R R6, SR_LANEID ;  /* 0x0000000000067919 */ /* 0x000e620000000000 */
[----:B0----5:R-:W0:Y:S01]  /*0890*/  SHFL.DOWN PT, R2, R0, 0x1, 0x1f ;  /* 0x08201f0000027f89 */ /* 0x021e2200000e0000 */
[C---:B-1----:R-:W-:Y:S02]  /*08a0*/  ISETP.GT.AND P0, PT, R6.reuse, 0x1e, PT ;  /* 0x0000001e0600780c */ /* 0x042fe40003f04270 */
[----:B------:R-:W-:Y:S02]  /*08b0*/  ISETP.NE.AND P1, PT, R6, RZ, PT ;  /* 0x000000ff0600720c */ /* 0x000fe40003f25270 */
[----:B0-----:R-:W-:Y:S02]  /*08c0*/  SEL R3, R2, RZ, !P0 ;  /* 0x000000ff02037207 */ /* 0x001fe40004000000 */
[----:B------:R-:W-:-:S03]  /*08d0*/  ISETP.GT.AND P0, PT, R6, 0x1d, PT ;  /* 0x0000001d0600780c */ /* 0x000fc60003f04270 */
[----:B------:R-:W-:-:S05]  /*08e0*/  IMAD.IADD R3, R3, 0x1, R0 ;  /* 0x0000000103037824 */ /* 0x000fca00078e0200 */
[----:B------:R-:W0:Y:S01]  /*08f0*/  SHFL.DOWN PT, R2, R3, 0x2, 0x1f ;  /* 0x08401f0003027f89 */ /* 0x000e2200000e0000 */
[----:B------:R-:W1:Y:S01]  /*0900*/  @!P1 S2R R7, SR_CgaCtaId ;  /* 0x0000000000079919 */ /* 0x000e620000008800 */
[----:B0-----:R-:W-:Y:S02]  /*0910*/  SEL R2, R2, RZ, !P0 ;  /* 0x000000ff02027207 */ /* 0x001fe40004000000 */
[----:B------:R-:W-:-:S03]  /*0920*/  ISETP.GT.AND P0, PT, R6, 0x1b, PT ;  /* 0x0000001b0600780c */ /* 0x000fc60003f04270 */
[----:B------:R-:W-:-:S05]  /*0930*/  IMAD.IADD R2, R3, 0x1, R2 ;  /* 0x0000000103027824 */ /* 0x000fca00078e0202 */
[----:B------:R-:W0:Y:S02]  /*0940*/  SHFL.DOWN PT, R4, R2, 0x4, 0x1f ;  /* 0x08801f0002047f89 */ /* 0x000e2400000e0000 */
[----:B0-----:R-:W-:Y:S02]  /*0950*/  SEL R5, R4, RZ, !P0 ;  /* 0x000000ff04057207 */ /* 0x001fe40004000000 */
[----:B------:R-:W-:Y:S02]  /*0960*/  ISETP.GT.AND P0, PT, R6, 0x17, PT ;  /* 0x000000170600780c */ /* 0x000fe40003f04270 */
[----:B------:R-:W-:Y:S01]  /*0970*/  @!P1 MOV R4, 0x400 ;  /* 0x0000040000049802 */ /* 0x000fe20000000f00 */
[----:B------:R-:W-:Y:S01]  /*0980*/  IMAD.IADD R5, R2, 0x1, R5 ;  /* 0x0000000102057824 */ /* 0x000fe200078e0205 */
[----:B------:R-:W-:Y:S02]  /*0990*/  @!P1 SHF.R.U32.HI R2, RZ, 0x3, R9 ;  /* 0x00000003ff029819 */ /* 0x000fe40000011609 */
[----:B-1----:R-:W-:-:S02]  /*09a0*/  @!P1 LEA R7, R7, R4, 0x18 ;  /* 0x0000000407079211 */ /* 0x002fc400078ec0ff */
[----:B------:R-:W0:Y:S01]  /*09b0*/  SHFL.DOWN PT, R0, R5, 0x8, 0x1f ;  /* 0x09001f0005007f89 */ /* 0x000e2200000e0000 */
[----:B------:R-:W-:-:S05]  /*09c0*/  @!P1 LOP3.LUT R2, R2, 0x7c, RZ, 0xc0, !PT ;  /* 0x0000007c02029812 */ /* 0x000fca00078ec0ff */
[----:B------:R-:W-:Y:S01]  /*09d0*/  @!P1 IMAD.IADD R2, R2, 0x1, R7 ;  /* 0x0000000102029824 */ /* 0x000fe200078e0207 */
[----:B0-----:R-:W-:Y:S02]  /*09e0*/  SEL R0, R0, RZ, !P0 ;  /* 0x000000ff00007207 */ /* 0x001fe40004000000 */
[----:B------:R-:W-:-:S03]  /*09f0*/  ISETP.GT.AND P0, PT, R6, 0xf, PT ;  /* 0x0000000f0600780c */ /* 0x000fc60003f04270 */
[----:B------:R-:W-:-:S05]  /*0a00*/  IMAD.IADD R0, R5, 0x1, R0 ;  /* 0x0000000105007824 */ /* 0x000fca00078e0200 */
[----:B------:R-:W0:Y:S02]  /*0a10*/  SHFL.DOWN PT, R3, R0, 0x10, 0x1f ;  /* 0x0a001f0000037f89 */ /* 0x000e2400000e0000 */
[----:B0-----:R-:W-:Y:S02]  /*0a20*/  SEL R3, R3, RZ, !P0 ;  /* 0x000000ff03037207 */ /* 0x001fe40004000000 */
[----:B------:R-:W-:-:S03]  /*0a30*/  ISETP.NE.AND P0, PT, R9, RZ, PT ;  /* 0x000000ff0900720c */ /* 0x000fc60003f05270 */
[----:B------:R-:W-:-:S05]  /*0a40*/  IMAD.IADD R3, R0, 0x1, R3 ;  /* 0x0000000100037824 */ /* 0x000fca00078e0203 */
[----:B------:R0:W-:Y:S01]  /*0a50*/  @!P1 STS [R2+0x8], R3 ;  /* 0x0000080302009388 */ /* 0x0001e20000000800 */
[----:B------:R-:W-:Y:S06]  /*0a60*/  BAR.SYNC.DEFER_BLOCKING 0x0 ;  /* 0x0000000000007b1d */ /* 0x000fec0000010000 */
[----:B------:R-:W-:Y:S05]  /*0a70*/  @P0 BRA `(.L_x_204) ;  /* 0x0000002c00ac0947 */ /* 0x000fea0003800000 */
[----:B------:R-:W1:Y:S01]  /*0a80*/  S2UR UR5, SR_CgaCtaId ;  /* 0x00000000000579c3 */ /* 0x000e620000008800 */
[----:B------:R-:W-:Y:S02]  /*0a90*/  UMOV UR4, 0x400 ;  /* 0x0000040000047882 */ /* 0x000fe40000000000 */
[----:B-1----:R-:W-:-:S09]  /*0aa0*/  ULEA UR4, UR5, UR4, 0x18 ;  /* 0x0000000405047291 */ /* 0x002fd2000f8ec0ff */
[----:B------:R-:W-:Y:S04]  /*0ab0*/  LDS R0, [UR4+0xc] ;  /* 0x00000c04ff007984 */ /* 0x000fe80008000800 */
[----:B------:R-:W1:Y:S04]  /*0ac0*/  LDS.128 R4, [UR4+0x10] ;  /* 0x00001004ff047984 */ /* 0x000e680008000c00 */
[----:B------:R-:W2:Y:S01]  /*0ad0*/  LDS.64 R8, [UR4+0x20] ;  /* 0x00002004ff087984 */ /* 0x000ea20008000a00 */
[----:B-1----:R-:W-:-:S04]  /*0ae0*/  IADD3 R0, PT, PT, R4, R0, R3 ;  /* 0x0000000004007210 */ /* 0x002fc80007ffe003 */
[----:B------:R-:W-:-:S04]  /*0af0*/  IADD3 R0, PT, PT, R6, R0, R5 ;  /* 0x0000000006007210 */ /* 0x000fc80007ffe005 */
[----:B--2---:R-:W-:-:S05]  /*0b00*/  IADD3 R0, PT, PT, R8, R0, R7 ;  /* 0x0000000008007210 */ /* 0x004fca0007ffe007 */
[----:B0-----:R-:W-:Y:S01]  /*0b10*/  IMAD.IADD R3, R0, 0x1, R9 ;  /* 0x0000000100037824 */ /* 0x001fe200078e0209 */
[----:B------:R-:W-:Y:S06]  /*0b20*/  BRA `(.L_x_204) ;  /* 0x0000002c00807947 */ /* 0x000fec0003800000 */
.L_x_203:
[----:B0-----:R-:W-:Y:S01]  /*0b30*/  LOP3.LUT R2, R9, 0x3e0, RZ, 0xc0, !PT ;  /* 0x000003e009027812 */ /* 0x001fe200078ec0ff */
[----:B------:R-:W0:Y:S03]  /*0b40*/  S2R R8, SR_LANEID ;  /* 0x0000000000087919 */ /* 0x000e260000000000 */
[----:B------:R-:W-:Y:S01]  /*0b50*/  LOP3.LUT R5, RZ, R2, RZ, 0x33, !PT ;  /* 0x00000002ff057212 */ /* 0x000fe200078e33ff */
[----:B------:R-:W-:-:S04]  /*0b60*/  VIADD R3, R2, 0x20 ;  /* 0x0000002002037836 */ /* 0x000fc80000000000 */
[----:B------:R-:W-:Y:S01]  /*0b70*/  IMAD.IADD R5, R5, 0x1, R20 ;  /* 0x0000000105057824 */ /* 0x000fe200078e0214 */
[----:B------:R-:W-:-:S04]  /*0b80*/  ISETP.GT.AND P0, PT, R3, R20, PT ;  /* 0x000000140300720c */ /* 0x000fc80003f04270 */
[----:B------:R-:W-:-:S05]  /*0b90*/  SEL R5, R5, 0x1f, P0 ;  /* 0x0000001f05057807 */ /* 0x000fca0000000000 */
[----:B-----5:R-:W1:Y:S01]  /*0ba0*/  SHFL.DOWN PT, R2, R0, 0x1, R5 ;  /* 0x0820000000027989 */ /* 0x020e6200000e0005 */
[CC--:B0-----:R-:W-:Y:S01]  /*0bb0*/  ISETP.GE.AND P0, PT, R8.reuse, R5.reuse, PT ;  /* 0x000000050800720c */ /* 0x0c1fe20003f06270 */
[C---:B------:R-:W-:Y:S01]  /*0bc0*/  VIADD R4, R8.reuse, 0x2 ;  /* 0x0000000208047836 */ /* 0x040fe20000000000 */
[C---:B------:R-:W-:Y:S01]  /*0bd0*/  ISETP.NE.AND P1, PT, R8.reuse, RZ, PT ;  /* 0x000000ff0800720c */ /* 0x040fe20003f25270 */
[----:B------:R-:W-:Y:S01]  /*0be0*/  VIADD R6, R8, 0x4 ;  /* 0x0000000408067836 */ /* 0x000fe20000000000 */
[----:B-1----:R-:W-:Y:S02]  /*0bf0*/  SEL R3, R2, RZ, !P0 ;  /* 0x000000ff02037207 */ /* 0x002fe40004000000 */
[----:B------:R-:W-:-:S03]  /*0c00*/  ISETP.GT.AND P0, PT, R4, R5, PT ;  /* 0x000000050400720c */ /* 0x000fc60003f04270 */
[----:B------:R-:W-:-:S06]  /*0c10*/  IMAD.IADD R2, R3, 0x1, R0 ;  /* 0x0000000103027824 */ /* 0x000fcc00078e0200 */
[----:B------:R-:W0:Y:S01]  /*0c20*/  @!P1 S2R R10, SR_CgaCtaId ;  /* 0x00000000000a9919 */ /* 0x000e220000008800 */
[----:B------:R-:W-:Y:S01]  /*0c30*/  @!P1 MOV R7, 0x400 ;  /* 0x0000040000079802 */ /* 0x000fe20000000f00 */
[----:B------:R-:W1:Y:S02]  /*0c40*/  SHFL.DOWN PT, R3, R2, 0x2, R5 ;  /* 0x0840000002037989 */ /* 0x000e6400000e0005 */
[----:B-1----:R-:W-:Y:S02]  /*0c50*/  SEL R3, R3, RZ, !P0 ;  /* 0x000000ff03037207 */ /* 0x002fe40004000000 */
[----:B------:R-:W-:Y:S02]  /*0c60*/  ISETP.GT.AND P0, PT, R6, R5, PT ;  /* 0x000000050600720c */ /* 0x000fe40003f04270 */
[----:B------:R-:W-:Y:S01]  /*0c70*/  @!P1 SHF.R.U32.HI R6, RZ, 0x3, R9 ;  /* 0x00000003ff069819 */ /* 0x000fe20000011609 */
[----:B------:R-:W-:Y:S01]  /*0c80*/  IMAD.IADD R4, R2, 0x1, R3 ;  /* 0x0000000102047824 */ /* 0x000fe200078e0203 */
[----:B0-----:R-:W-:Y:S01]  /*0c90*/  @!P1 LEA R7, R10, R7, 0x18 ;  /* 0x000000070a079211 */ /* 0x001fe200078ec0ff */
[----:B------:R-:W-:Y:S01]  /*0ca0*/  VIADD R2, R8, 0x8 ;  /* 0x0000000808027836 */ /* 0x000fe20000000000 */
[----:B------:R-:W-:-:S02]  /*0cb0*/  @!P1 LOP3.LUT R6, R6, 0x7c, RZ, 0xc0, !PT ;  /* 0x0000007c06069812 */ /* 0x000fc400078ec0ff */
[----:B------:R-:W0:Y:S03]  /*0cc0*/  SHFL.DOWN PT, R3, R4, 0x4, R5 ;  /* 0x0880000004037989 */ /* 0x000e2600000e0005 */
[----:B------:R-:W-:Y:S01]  /*0cd0*/  @!P1 IMAD.IADD R6, R6, 0x1, R7 ;  /* 0x0000000106069824 */ /* 0x000fe200078e0207 */
[----:B0-----:R-:W-:Y:S02]  /*0ce0*/  SEL R3, R3, RZ, !P0 ;  /* 0x000000ff03037207 */ /* 0x001fe40004000000 */
[----:B------:R-:W-:-:S03]  /*0cf0*/  ISETP.GT.AND P0, PT, R2, R5, PT ;  /* 0x000000050200720c */ /* 0x000fc60003f04270 */
[----:B------:R-:W-:Y:S02]  /*0d00*/  IMAD.IADD R0, R4, 0x1, R3 ;  /* 0x0000000104007824 */ /* 0x000fe400078e0203 */
[----:B------:R-:W-:-:S03]  /*0d10*/  VIADD R4, R8, 0x10 ;  /* 0x0000001008047836 */ /* 0x000fc60000000000 */
[----:B------:R-:W0:Y:S02]  /*0d20*/  SHFL.DOWN PT, R3, R0, 0x8, R5 ;  /* 0x0900000000037989 */ /* 0x000e2400000e0005 */
[----:B0-----:R-:W-:Y:S02]  /*0d30*/  SEL R3, R3, RZ, !P0 ;  /* 0x000000ff03037207 */ /* 0x001fe40004000000 */
[----:B------:R-:W-:-:S03]  /*0d40*/  ISETP.GT.AND P0, PT, R4, R5, PT ;  /* 0x000000050400720c */ /* 0x000fc60003f04270 */
[----:B------:R-:W-:-:S05]  /*0d50*/  IMAD.IADD R2, R0, 0x1, R3 ;  /* 0x0000000100027824 */ /* 0x000fca00078e0203 */
[----:B------:R-:W0:Y:S02]  /*0d60*/  SHFL.DOWN PT, R3, R2, 0x10, R5 ;  /* 0x0a00000002037989 */ /* 0x000e2400000e0005 */
[----:B0-----:R-:W-:Y:S02]  /*0d70*/  SEL R3, R3, RZ, !P0 ;  /* 0x000000ff03037207 */ /* 0x001fe40004000000 */
[----:B------:R-:W-:-:S03]  /*0d80*/  ISETP.NE.AND P0, PT, R9, RZ, PT ;  /* 0x000000ff0900720c */ /* 0x000fc60003f05270 */
[----:B------:R-:W-:-:S05]  /*0d90*/  IMAD.IADD R3, R2, 0x1, R3 ;  /* 0x0000000102037824 */ /* 0x000fca00078e0203 */
[----:B------:R4:W-:Y:S01]  /*0da0*/  @!P1 STS [R6+0x8], R3 ;  /* 0x0000080306009388 */ /* 0x0009e20000000800 */
[----:B------:R-:W-:Y:S06]  /*0db0*/  BAR.SYNC.DEFER_BLOCKING 0x0 ;  /* 0x0000000000007b1d */ /* 0x000fec0000010000 */
[----:B------:R-:W-:Y:S05]  /*0dc0*/  @P0 BRA `(.L_x_204) ;  /* 0x0000002800d80947 */ /* 0x000fea0003800000 */
[----:B------:R-:W0:Y:S01]  /*0dd0*/  S2UR UR5, SR_CgaCtaId ;  /* 0x00000000000579c3 */ /* 0x000e220000008800 */
[----:B------:R-:W-:Y:S01]  /*0de0*/  UMOV UR4, 0x400 ;  /* 0x0000040000047882 */ /* 0x000fe20000000000 */
[C---:B------:R-:W-:Y:S02]  /*0df0*/  ISETP.GT.AND P2, PT, R20.reuse, 0x40, PT ;  /* 0x000000401400780c */ /* 0x040fe40003f44270 */
[C---:B------:R-:W-:Y:S02]  /*0e00*/  ISETP.GT.AND P1, PT, R20.reuse, 0x20, PT ;  /* 0x000000201400780c */ /* 0x040fe40003f24270 */
[----:B------:R-:W-:Y:S01]  /*0e10*/  ISETP.GT.AND P3, PT, R20, 0x80, PT ;  /* 0x000000801400780c */ /* 0x000fe20003f64270 */
[----:B0-----:R-:W-:-:S09]  /*0e20*/  ULEA UR4, UR5, UR4, 0x18 ;  /* 0x0000000405047291 */ /* 0x001fd2000f8ec0ff */
[----:B----4-:R-:W0:Y:S04]  /*0e30*/  LDS.128 R4, [UR4+0x10] ;  /* 0x00001004ff047984 */ /* 0x010e280008000c00 */
[----:B------:R-:W1:Y:S04]  /*0e40*/  LDS R0, [UR4+0xc] ;  /* 0x00000c04ff007984 */ /* 0x000e680008000800 */
[----:B------:R-:W2:Y:S01]  /*0e50*/  LDS.64 R8, [UR4+0x20] ;  /* 0x00002004ff087984 */ /* 0x000ea20008000a00 */
[----:B0-----:R-:W-:Y:S02]  /*0e60*/  SEL R4, R4, RZ, P2 ;  /* 0x000000ff04047207 */ /* 0x001fe40001000000 */
[----:B------:R-:W-:-:S02]  /*0e70*/  ISETP.GT.AND P2, PT, R20, 0x60, PT ;  /* 0x000000601400780c */ /* 0x000fc40003f44270 */
[----:B-1----:R-:W-:Y:S02]  /*0e80*/  SEL R0, R0, RZ, P1 ;  /* 0x000000ff00007207 */ /* 0x002fe40000800000 */
[----:B------:R-:W-:Y:S02]  /*0e90*/  SEL R5, R5, RZ, P2 ;  /* 0x000000ff05057207 */ /* 0x000fe40001000000 */
[----:B------:R-:W-:Y:S02]  /*0ea0*/  IADD3 R0, PT, PT, R4, R0, R3 ;  /* 0x0000000004007210 */ /* 0x000fe40007ffe003 */
[----:B------:R-:W-:Y:S02]  /*0eb0*/  ISETP.GT.AND P1, PT, R20, 0xa0, PT ;  /* 0x000000a01400780c */ /* 0x000fe40003f24270 */
[----:B------:R-:W-:Y:S02]  /*0ec0*/  SEL R6, R6, RZ, P3 ;  /* 0x000000ff06067207 */ /* 0x000fe40001800000 */
[----:B------:R-:W-:-:S02]  /*0ed0*/  ISETP.GT.AND P2, PT, R20, 0xc0, PT ;  /* 0x000000c01400780c */ /* 0x000fc40003f44270 */
[----:B------:R-:W-:Y:S02]  /*0ee0*/  ISETP.GT.AND P3, PT, R20, 0xe0, PT ;  /* 0x000000e01400780c */ /* 0x000fe40003f64270 */
[----:B------:R-:W-:Y:S02]  /*0ef0*/  SEL R7, R7, RZ, P1 ;  /* 0x000000ff07077207 */ /* 0x000fe40000800000 */
[----:B------:R-:W-:Y:S02]  /*0f00*/  IADD3 R0, PT, PT, R6, R0, R5 ;  /* 0x0000000006007210 */ /* 0x000fe40007ffe005 */
[----:B--2---:R-:W-:Y:S02]  /*0f10*/  SEL R8, R8, RZ, P2 ;  /* 0x000000ff08087207 */ /* 0x004fe40001000000 */
[----:B------:R-:W-:Y:S02]  /*0f20*/  SEL R9, R9, RZ, P3 ;  /* 0x000000ff09097207 */ /* 0x000fe40001800000 */
[----:B------:R-:W-:-:S05]  /*0f30*/  IADD3 R0, PT, PT, R8, R0, R7 ;  /* 0x0000000008007210 */ /* 0x000fca0007ffe007 */
[----:B------:R-:W-:Y:S01]  /*0f40*/  IMAD.IADD R3, R0, 0x1, R9 ;  /* 0x0000000100037824 */ /* 0x000fe200078e0209 */
[----:B------:R-:W-:Y:S06]  /*0f50*/  BRA `(.L_x_204) ;  /* 0x0000002800747947 */ /* 0x000fec0003800000 */
.L_x_190:
[----:B------:R-:W0:Y:S01]  /*0f60*/  S2R R0, SR_TID.X ;  /* 0x0000000000007919 */ /* 0x000e220000002100 */
[----:B------:R-:W1:Y:S01]  /*0f70*/  LDC.64 R2, c[0x0][0x380] ;  /* 0x0000e000ff027b82 */ /* 0x000e620000000a00 */
[----:B0-----:R-:W-:-:S04]  /*0f80*/  IMAD.SHL.U32 R5, R0, 0x4, RZ ;  /* 0x0000000400057824 */ /* 0x001fc800078e00ff */
[----:B-1----:R-:W-:-:S05]  /*0f90*/  IMAD.WIDE.U32 R2, R5, 0x4, R2 ;  /* 0x0000000405027825 */ /* 0x002fca00078e0002 */
[----:B------:R-:W2:Y:S04]  /*0fa0*/  LDG.E.128.CONSTANT R4, desc[UR6][R2.64] ;  /* 0x0000000602047981 */ /* 0x000ea8000c1e9d00 */
[----:B------:R-:W3:Y:S04]  /*0fb0*/  LDG.E.128.CONSTANT R8, desc[UR6][R2.64+0x1000] ;  /* 0x0010000602087981 */ /* 0x000ee8000c1e9d00 */
[----:B------:R-:W4:Y:S04]  /*0fc0*/  LDG.E.128.CONSTANT R12, desc[UR6][R2.64+0x2000] ;  /* 0x00200006020c7981 */ /* 0x000f28000c1e9d00 */
[----:B------:R-:W5:Y:S01]  /*0fd0*/  LDG.E.128.CONSTANT R16, desc[UR6][R2.64+0x3000] ;  /* 0x0030000602107981 */ /* 0x000f62000c1e9d00 */
[----:B------:R-:W-:Y:S01]  /*0fe0*/  ISETP.GE.U32.AND P0, PT, R20, 0x2000, PT ;  /* 0x000020001400780c */ /* 0x000fe20003f06070 */
[----:B------:R-:W-:Y:S01]  /*0ff0*/  IMAD.MOV.U32 R23, RZ, RZ, 0x1000 ;  /* 0x00001000ff177424 */ /* 0x000fe200078e00ff */
[----:B--2---:R-:W-:-:S04]  /*1000*/  IADD3 R5, PT, PT, R6, R5, R4 ;  /* 0x0000000506057210 */ /* 0x004fc80007ffe004 */
[----:B---3--:R-:W-:-:S04]  /*1010*/  IADD3 R5, PT, PT, R8, R7, R5 ;  /* 0x0000000708057210 */ /* 0x008fc80007ffe005 */
[----:B------:R-:W-:-:S04]  /*1020*/  IADD3 R5, PT, PT, R10, R9, R5 ;  /* 0x000000090a057210 */ /* 0x000fc80007ffe005 */
[----:B----4-:R-:W-:-:S04]  /*1030*/  IADD3 R5, PT, PT, R12, R11, R5 ;  /* 0x0000000b0c057210 */ /* 0x010fc80007ffe005 */
[----:B------:R-:W-:-:S04]  /*1040*/  IADD3 R5, PT, PT, R14, R13, R5 ;  /* 0x0000000d0e057210 */ /* 0x000fc80007ffe005 */
[----:B-----5:R-:W-:-:S04]  /*1050*/  IADD3 R5, PT, PT, R16, R15, R5 ;  /* 0x0000000f10057210 */ /* 0x020fc80007ffe005 */
[----:B------:R-:W-:-:S05]  /*1060*/  IADD3 R5, PT, PT, R18, R17, R5 ;  /* 0x0000001112057210 */ /* 0x000fca0007ffe005 */
[----:B------:R-:W-:Y:S01]  /*1070*/  IMAD.IADD R21, R19, 0x1, R5 ;  /* 0x0000000113157824 */ /* 0x000fe200078e0205 */
[----:B------:R-:W-:Y:S06]  /*1080*/  @!P0 BRA `(.L_x_205) ;  /* 0x00000000005c8947 */ /* 0x000fec0003800000 */
[----:B------:R-:W0:Y:S01]  /*1090*/  LDC R24, c[0x0][0x390] ;  /* 0x0000e400ff187b82 */ /* 0x000e220000000800 */
[----:B------:R-:W-:Y:S02]  /*10a0*/  VIADD R22, R20, 0xfffff000 ;  /* 0xfffff00014167836 */ /* 0x000fe40000000000 */
[----:B------:R-:W-:-:S07]  /*10b0*/  IMAD.MOV.U32 R23, RZ, RZ, 0x1000 ;  /* 0x00001000ff177424 */ /* 0x000fce00078e00ff */
.L_x_207:
[----:B------:R-:W-:-:S05]  /*10c0*/  IMAD.WIDE R26, R23, 0x4, R2 ;  /* 0x00000004171a7825 */ /* 0x000fca00078e0202 */
[----:B------:R-:W2:Y:S04]  /*10d0*/  LDG.E.128.CONSTANT R12, desc[UR6][R26.64] ;  /* 0x000000061a0c7981 */ /* 0x000ea8000c1e9d00 */
[----:B------:R-:W3:Y:S04]  /*10e0*/  LDG.E.128.CONSTANT R16, desc[UR6][R26.64+0x1000] ;  /* 0x001000061a107981 */ /* 0x000ee8000c1e9d00 */
[----:B------:R-:W4:Y:S04]  /*10f0*/  LDG.E.128.CONSTANT R4, desc[UR6][R26.64+0x2000] ;  /* 0x002000061a047981 */ /* 0x000f28000c1e9d00 */
[----:B------:R-:W5:Y:S01]  /*1100*/  LDG.E.128.CONSTANT R8, desc[UR6][R26.64+0x3000] ;  /* 0x003000061a087981 */ /* 0x000f62000c1e9d00 */
[----:B0-----:R-:W-:Y:S01]  /*1110*/  IMAD.MOV.U32 R20, RZ, RZ, R24 ;  /* 0x000000ffff147224 */ /* 0x001fe200078e0018 */
[----:B--2---:R-:W-:-:S04]  /*1120*/  IADD3 R13, PT, PT, R13, R12, R21 ;  /* 0x0000000c0d0d7210 */ /* 0x004fc80007ffe015 */
[----:B------:R-:W-:-:S04]  /*1130*/  IADD3 R13, PT, PT, R15, R14, R13 ;  /* 0x0000000e0f0d7210 */ /* 0x000fc80007ffe00d */
[----:B---3--:R-:W-:-:S04]  /*1140*/  IADD3 R13, PT, PT, R17, R16, R13 ;  /* 0x00000010110d7210 */ /* 0x008fc80007ffe00d */
[----:B------:R-:W-:-:S04]  /*1150*/  IADD3 R13, PT, PT, R19, R18, R13 ;  /* 0x00000012130d7210 */ /* 0x000fc80007ffe00d */
[----:B----4-:R-:W-:Y:S01]  /*1160*/  IADD3 R13, PT, PT, R5, R4, R13 ;  /* 0x00000004050d7210 */ /* 0x010fe20007ffe00d */
[----:B------:R-:W-:-:S03]  /*1170*/  IMAD.IADD R4, R20, 0x1, -R23 ;  /* 0x0000000114047824 */ /* 0x000fc600078e0a17 */
[----:B------:R-:W-:Y:S02]  /*1180*/  IADD3 R13, PT, PT, R7, R6, R13 ;  /* 0x00000006070d7210 */ /* 0x000fe40007ffe00d */
[----:B------:R-:W-:Y:S02]  /*1190*/  ISETP.GE.AND P0, PT, R4, 0x1000, PT ;  /* 0x000010000400780c */ /* 0x000fe40003f06270 */
[----:B-----5:R-:W-:-:S04]  /*11a0*/  IADD3 R13, PT, PT, R9, R8, R13 ;  /* 0x00000008090d7210 */ /* 0x020fc80007ffe00d */
[----:B------:R-:W-:-:S07]  /*11b0*/  IADD3 R21, PT, PT, R11, R10, R13 ;  /* 0x0000000a0b157210 */ /* 0x000fce0007ffe00d */
[----:B------:R-:W-:Y:S05]  /*11c0*/  @!P0 BRA `(.L_x_206) ;  /* 0x0000000400fc8947 */ /* 0x000fea0003800000 */
[----:B------:R-:W-:-:S05]  /*11d0*/  VIADD R23, R23, 0x1000 ;  /* 0x0000100017177836 */ /* 0x000fca0000000000 */
[----:B------:R-:W-:-:S13]  /*11e0*/  ISETP.GT.AND P0, PT, R23, R22, PT ;  /* 0x000000161700720c */ /* 0x000fda0003f04270 */
[----:B------:R-:W-:Y:S05]  /*11f0*/  @!P0 BRA `(.L_x_207) ;  /* 0xfffffffc00b08947 */ /* 0x000fea000383ffff */
.L_x_205:
[----:B------:R-:W-:-:S13]  /*1200*/  ISETP.GE.AND P0, PT, R23, R20, PT ;  /* 0x000000141700720c */ /* 0x000fda0003f06270 */
[----:B------:R-:W-:Y:S05]  /*1210*/  @P0 BRA `(.L_x_206) ;  /* 0x0000000400e80947 */ /* 0x000fea0003800000 */
[----:B------:R-:W-:Y:S01]  /*1220*/  IMAD.IADD R9, R20, 0x1, -R23 ;  /* 0x0000000114097824 */ /* 0x000fe200078e0a17 */
[----:B------:R-:W-:Y:S04]  /*1230*/  BSSY.RECONVERGENT B1, `(.L_x_206) ;  /* 0x0000078000017945 */ /* 0x000fe80003800200 */
[----:B------:R-:W-:-:S13]  /*1240*/  ISETP.GE.AND P0, PT, R0, R9, PT ;  /* 0x000000090000720c */ /* 0x000fda0003f06270 */
[----:B------:R-:W-:Y:S05]  /*1250*/  @P0 BRA `(.L_x_208) ;  /* 0x0000000400d40947 */ /* 0x000fea0003800000 */
[----:B------:R-:W-:Y:S01]  /*1260*/  LOP3.LUT R2, RZ, R0, RZ, 0x33, !PT ;  /* 0x00000000ff027212 */ /* 0x000fe200078e33ff */
[----:B------:R-:W-:Y:S01]  /*1270*/  BSSY.RECONVERGENT B2, `(.L_x_209) ;  /* 0x0000015000027945 */ /* 0x000fe20003800200 */
[----:B------:R-:W-:Y:S02]  /*1280*/  IMAD.MOV.U32 R8, RZ, RZ, R0 ;  /* 0x000000ffff087224 */ /* 0x000fe400078e0000 */
[----:B------:R-:W-:-:S04]  /*1290*/  IADD3 R2, PT, PT, -R23, R20, R2 ;  /* 0x0000001417027210 */ /* 0x000fc80007ffe102 */
[C---:B------:R-:W-:Y:S02]  /*12a0*/  LOP3.LUT R3, R2.reuse, 0x300, RZ, 0xc0, !PT ;  /* 0x0000030002037812 */ /* 0x040fe400078ec0ff */
[----:B------:R-:W-:Y:S02]  /*12b0*/  ISETP.GE.U32.AND P1, PT, R2, 0x300, PT ;  /* 0x000003000200780c */ /* 0x000fe40003f26070 */
[----:B------:R-:W-:-:S13]  /*12c0*/  ISETP.NE.AND P0, PT, R3, 0x300, PT ;  /* 0x000003000300780c */ /* 0x000fda0003f05270 */
[----:B------:R-:W-:Y:S05]  /*12d0*/  @!P0 BRA `(.L_x_210) ;  /* 0x0000000000388947 */ /* 0x000fea0003800000 */
[----:B------:R-:W0:Y:S01]  /*12e0*/  LDC.64 R4, c[0x0][0x380] ;  /* 0x0000e000ff047b82 */ /* 0x000e220000000a00 */
[----:B------:R-:W-:Y:S01]  /*12f0*/  LEA.HI R2, R2, 0x1, RZ, 0x18 ;  /* 0x0000000102027811 */ /* 0x000fe200078fc0ff */
[----:B------:R-:W-:Y:S02]  /*1300*/  IMAD.IADD R7, R0, 0x1, R23 ;  /* 0x0000000100077824 */ /* 0x000fe400078e0217 */
[----:B------:R-:W-:Y:S01]  /*1310*/  IMAD.MOV.U32 R8, RZ, RZ, R0 ;  /* 0x000000ffff087224 */ /* 0x000fe200078e0000 */
[----:B------:R-:W-:-:S05]  /*1320*/  LOP3.LUT R2, R2, 0x3, RZ, 0xc0, !PT ;  /* 0x0000000302027812 */ /* 0x000fca00078ec0ff */
[----:B------:R-:W-:-:S07]  /*1330*/  IMAD.MOV R6, RZ, RZ, -R2 ;  /* 0x000000ffff067224 */ /* 0x000fce00078e0a02 */
.L_x_211:
[----:B0-----:R-:W-:-:S06]  /*1340*/  IMAD.WIDE.U32 R2, R7, 0x4, R4 ;  /* 0x0000000407027825 */ /* 0x001fcc00078e0004 */
[----:B------:R-:W2:Y:S01]  /*1350*/  LDG.E.CONSTANT R2, desc[UR6][R2.64] ;  /* 0x0000000602027981 */ /* 0x000ea2000c1e9900 */
[----:B------:R-:W-:Y:S02]  /*1360*/  VIADD R6, R6, 0x1 ;  /* 0x0000000106067836 */ /* 0x000fe40000000000 */
[----:B------:R-:W-:Y:S02]  /*1370*/  VIADD R8, R8, 0x100 ;  /* 0x0000010008087836 */ /* 0x000fe40000000000 */
[----:B------:R-:W-:Y:S01]  /*1380*/  VIADD R7, R7, 0x100 ;  /* 0x0000010007077836 */ /* 0x000fe20000000000 */
[----:B------:R-:W-:Y:S01]  /*1390*/  ISETP.NE.AND P0, PT, R6, RZ, PT ;  /* 0x000000ff0600720c */ /* 0x000fe20003f05270 */
[----:B--2---:R-:W-:-:S12]  /*13a0*/  IMAD.IADD R21, R2, 0x1, R21 ;  /* 0x0000000102157824 */ /* 0x004fd800078e0215 */
[----:B------:R-:W-:Y:S05]  /*13b0*/  @P0 BRA `(.L_x_211) ;  /* 0xfffffffc00e00947 */ /* 0x000fea000383ffff */
.L_x_210:
[----:B------:R-:W-:Y:S05]  /*13c0*/  BSYNC.RECONVERGENT B2 ;  /* 0x0000000000027941 */ /* 0x000fea0003800200 */
.L_x_209:
[----:B------:R-:W-:Y:S05]  /*13d0*/  @!P1 BRA `(.L_x_208) ;  /* 0x0000000400749947 */ /* 0x000fea0003800000 */
[----:B------:R-:W0:Y:S01]  /*13e0*/  LDCU.64 UR4, c[0x0][0x380] ;  /* 0x00007000ff0477ac */ /* 0x000e220008000a00 */
[----:B------:R-:W-:Y:S01]  /*13f0*/  IMAD.IADD R5, R9, 0x1, -R8 ;  /* 0x0000000109057824 */ /* 0x000fe200078e0a08 */
[C---:B------:R-:W-:Y:S01]  /*1400*/  IADD3 R3, P0, PT, R8.reuse, R23, RZ ;  /* 0x0000001708037210 */ /* 0x040fe20007f1e0ff */
[----:B------:R-:W-:Y:S01]  /*1410*/  BSSY.RECONVERGENT B2, `(.L_x_212) ;  /* 0x0000033000027945 */ /* 0x000fe20003800200 */
[----:B------:R-:W-:Y:S02]  /*1420*/  IMAD.IADD R23, R8, 0x1, R23 ;  /* 0x0000000108177824 */ /* 0x000fe400078e0217 */
[----:B------:R-:W-:Y:S01]  /*1430*/  ISETP.GT.AND P1, PT, R5, 0xc00, PT ;  /* 0x00000c000500780c */ /* 0x000fe20003f24270 */
[----:B------:R-:W-:Y:S01]  /*1440*/  IMAD.X R4, RZ, RZ, RZ, P0 ;  /* 0x000000ffff047224 */ /* 0x000fe200000e06ff */
[----:B0-----:R-:W-:-:S04]  /*1450*/  LEA R2, P0, R3, UR4, 0x2 ;  /* 0x0000000403027c11 */ /* 0x001fc8000f8010ff */
[----:B------:R-:W-:Y:S02]  /*1460*/  LEA.HI.X R3, R3, UR5, R4, 0x2, P0 ;  /* 0x0000000503037c11 */ /* 0x000fe400080f1404 */
[----:B------:R-:W-:-:S05]  /*1470*/  IADD3 R2, P0, PT, R2, 0x800, RZ ;  /* 0x0000080002027810 */ /* 0x000fca0007f1e0ff */
[----:B------:R-:W-:Y:S01]  /*1480*/  IMAD.X R3, RZ, RZ, R3, P0 ;  /* 0x000000ffff037224 */ /* 0x000fe200000e0603 */
[----:B------:R-:W-:Y:S01]  /*1490*/  PLOP3.LUT P0, PT, PT, PT, PT, 0x80, 0x8 ;  /* 0x000000000008781c */ /* 0x000fe20003f0f070 */
[----:B------:R-:W-:-:S12]  /*14a0*/  @!P1 BRA `(.L_x_213) ;  /* 0x0000000000a49947 */ /* 0x000fd80003800000 */
[----:B------:R-:W-:Y:S01]  /*14b0*/  PLOP3.LUT P0, PT, PT, PT, PT, 0x8, 0x80 ;  /* 0x000000000080781c */ /* 0x000fe20003f0e170 */
[----:B------:R-:W-:-:S12]  /*14c0*/  VIADD R11, R9, 0xfffff400 ;  /* 0xfffff400090b7836 */ /* 0x000fd80000000000 */
.L_x_214:
[----:B------:R-:W0:Y:S01]  /*14d0*/  LDC.64 R4, c[0x0][0x380] ;  /* 0x0000e000ff047b82 */ /* 0x000e220000000a00 */
[C---:B------:R-:W-:Y:S01]  /*14e0*/  VIADD R27, R23.reuse, 0x400 ;  /* 0x00000400171b7836 */ /* 0x040fe20000000000 */
[----:B------:R-:W2:Y:S01]  /*14f0*/  LDG.E.CONSTANT R12, desc[UR6][R2.64+-0x400] ;  /* 0xfffc0006020c7981 */ /* 0x000ea2000c1e9900 */
[----:B------:R-:W-:-:S03]  /*1500*/  VIADD R7, R23, 0x800 ;  /* 0x0000080017077836 */ /* 0x000fc60000000000 */
[----:B------:R-:W3:Y:S04]  /*1510*/  LDG.E.CONSTANT R18, desc[UR6][R2.64] ;  /* 0x0000000602127981 */ /* 0x000ee8000c1e9900 */
[----:B------:R-:W3:Y:S04]  /*1520*/  LDG.E.CONSTANT R17, desc[UR6][R2.64+0x400] ;  /* 0x0004000602117981 */ /* 0x000ee8000c1e9900 */
[----:B------:R-:W4:Y:S01]  /*1530*/  LDG.E.CONSTANT R15, desc[UR6][R2.64+0xc00] ;  /* 0x000c0006020f7981 */ /* 0x000f22000c1e9900 */
[----:B------:R-:W-:-:S03]  /*1540*/  VIADD R29, R23, 0xc00 ;  /* 0x00000c00171d7836 */ /* 0x000fc60000000000 */
[----:B------:R-:W5:Y:S04]  /*1550*/  LDG.E.CONSTANT R14, desc[UR6][R2.64+0x1000] ;  /* 0x00100006020e7981 */ /* 0x000f68000c1e9900 */
[----:B------:R-:W5:Y:S01]  /*1560*/  LDG.E.CONSTANT R13, desc[UR6][R2.64+0x1400] ;  /* 0x00140006020d7981 */ /* 0x000f62000c1e9900 */
[----:B0-----:R-:W-:-:S03]  /*1570*/  IMAD.WIDE.U32 R24, R23, 0x4, R4 ;  /* 0x0000000417187825 */ /* 0x001fc600078e0004 */
[----:B------:R-:W5:Y:S04]  /*1580*/  LDG.E.CONSTANT R19, desc[UR6][R2.64+0x1c00] ;  /* 0x001c000602137981 */ /* 0x000f68000c1e9900 */
[----:B------:R-:W2:Y:S01]  /*1590*/  LDG.E.CONSTANT R10, desc[UR6][R24.64] ;  /* 0x00000006180a7981 */ /* 0x000ea2000c1e9900 */
[----:B------:R-:W-:-:S03]  /*15a0*/  IMAD.WIDE.U32 R26, R27, 0x4, R4 ;  /* 0x000000041b1a7825 */ /* 0x000fc600078e0004 */
[----:B------:R-:W5:Y:S01]  /*15b0*/  LDG.E.CONSTANT R20, desc[UR6][R2.64+0x2400] ;  /* 0x0024000602147981 */ /* 0x000f62000c1e9900 */
[----:B------:R-:W-:-:S03]  /*15c0*/  IMAD.WIDE.U32 R6, R7, 0x4, R4 ;  /* 0x0000000407067825 */ /* 0x000fc600078e0004 */
[----:B------:R-:W4:Y:S01]  /*15d0*/  LDG.E.CONSTANT R16, desc[UR6][R26.64] ;  /* 0x000000061a107981 */ /* 0x000f22000c1e9900 */
[----:B------:R-:W-:-:S03]  /*15e0*/  IMAD.WIDE.U32 R4, R29, 0x4, R4 ;  /* 0x000000041d047825 */ /* 0x000fc600078e0004 */
[----:B------:R-:W5:Y:S04]  /*15f0*/  LDG.E.CONSTANT R6, desc[UR6][R6.64] ;  /* 0x0000000606067981 */ /* 0x000f68000c1e9900 */
[----:B------:R-:W5:Y:S04]  /*1600*/  LDG.E.CONSTANT R25, desc[UR6][R2.64+0x2000] ;  /* 0x0020000602197981 */ /* 0x000f68000c1e9900 */
[----:B------:R0:W5:Y:S04]  /*1610*/  LDG.E.CONSTANT R5, desc[UR6][R4.64] ;  /* 0x0000000604057981 */ /* 0x000168000c1e9900 */
[----:B------:R-:W5:Y:S04]  /*1620*/  LDG.E.CONSTANT R24, desc[UR6][R2.64+0x2c00] ;  /* 0x002c000602187981 */ /* 0x000f68000c1e9900 */
[----:B------:R-:W5:Y:S04]  /*1630*/  LDG.E.CONSTANT R27, desc[UR6][R2.64+0x3000] ;  /* 0x00300006021b7981 */ /* 0x000f68000c1e9900 */
[----:B------:R1:W5:Y:S01]  /*1640*/  LDG.E.CONSTANT R22, desc[UR6][R2.64+0x3400] ;  /* 0x0034000602167981 */ /* 0x000362000c1e9900 */
[----:B------:R-:W-:-:S05]  /*1650*/  VIADD R8, R8, 0x1000 ;  /* 0x0000100008087836 */ /* 0x000fca0000000000 */
[----:B------:R-:W-:Y:S02]  /*1660*/  ISETP.GE.AND P1, PT, R8, R11, PT ;  /* 0x0000000b0800720c */ /* 0x000fe40003f26270 */
[----:B0-----:R-:W-:Y:S01]  /*1670*/  IADD3 R4, P2, PT, R2, 0x4000, RZ ;  /* 0x0000400002047810 */ /* 0x001fe20007f5e0ff */
[----:B------:R-:W-:-:S04]  /*1680*/  VIADD R23, R23, 0x1000 ;  /* 0x0000100017177836 */ /* 0x000fc80000000000 */
[----:B-1----:R-:W-:Y:S02]  /*1690*/  IMAD.X R3, RZ, RZ, R3, P2 ;  /* 0x000000ffff037224 */ /* 0x002fe400010e0603 */
[----:B------:R-:W-:Y:S01]  /*16a0*/  IMAD.MOV.U32 R2, RZ, RZ, R4 ;  /* 0x000000ffff027224 */ /* 0x000fe200078e0004 */
[----:B--2---:R-:W-:-:S04]  /*16b0*/  IADD3 R10, PT, PT, R12, R10, R21 ;  /* 0x0000000a0c0a7210 */ /* 0x004fc80007ffe015 */
[----:B---3--:R-:W-:-:S04]  /*16c0*/  IADD3 R10, PT, PT, R17, R18, R10 ;  /* 0x00000012110a7210 */ /* 0x008fc80007ffe00a */
[----:B----4-:R-:W-:-:S04]  /*16d0*/  IADD3 R10, PT, PT, R15, R16, R10 ;  /* 0x000000100f0a7210 */ /* 0x010fc80007ffe00a */
[----:B-----5:R-:W-:-:S04]  /*16e0*/  IADD3 R10, PT, PT, R13, R14, R10 ;  /* 0x0000000e0d0a7210 */ /* 0x020fc80007ffe00a */
[----:B------:R-:W-:-:S04]  /*16f0*/  IADD3 R6, PT, PT, R19, R6, R10 ;  /* 0x0000000613067210 */ /* 0x000fc80007ffe00a */
[----:B------:R-:W-:-:S04]  /*1700*/  IADD3 R6, PT, PT, R20, R25, R6 ;  /* 0x0000001914067210 */ /* 0x000fc80007ffe006 */
[----:B------:R-:W-:-:S04]  /*1710*/  IADD3 R5, PT, PT, R24, R5, R6 ;  /* 0x0000000518057210 */ /* 0x000fc80007ffe006 */
[----:B------:R-:W-:Y:S01]  /*1720*/  IADD3 R21, PT, PT, R22, R27, R5 ;  /* 0x0000001b16157210 */ /* 0x000fe20007ffe005 */
[----:B------:R-:W-:Y:S06]  /*1730*/  @!P1 BRA `(.L_x_214) ;  /* 0xfffffffc00649947 */ /* 0x000fec000383ffff */
.L_x_213:
[----:B------:R-:W-:Y:S05]  /*1740*/  BSYNC.RECONVERGENT B2 ;  /* 0x0000000000027941 */ /* 0x000fea0003800200 */
.L_x_212:
[----:B------:R-:W-:Y:S01]  /*1750*/  IMAD.IADD R4, R9, 0x1, -R8 ;  /* 0x0000000109047824 */ /* 0x000fe200078e0a08 */
[----:B------:R-:W-:Y:S04]  /*1760*/  BSSY.RECONVERGENT B2, `(.L_x_215) ;  /* 0x000001a000027945 */ /* 0x000fe80003800200 */
[----:B------:R-:W-:-:S13]  /*1770*/  ISETP.GT.AND P1, PT, R4, 0x400, PT ;  /* 0x000004000400780c */ /* 0x000fda0003f24270 */
[----:B------:R-:W-:Y:S05]  /*1780*/  @!P1 BRA `(.L_x_216) ;  /* 0x00000000005c9947 */ /* 0x000fea0003800000 */
[----:B------:R-:W0:Y:S01]  /*1790*/  LDC.64 R6, c[0x0][0x380] ;  /* 0x0000e000ff067b82 */ /* 0x000e220000000a00 */
[C---:B------:R-:W-:Y:S01]  /*17a0*/  VIADD R11, R23.reuse, 0x400 ;  /* 0x00000400170b7836 */ /* 0x040fe20000000000 */
[----:B------:R-:W2:Y:S04]  /*17b0*/  LDG.E.CONSTANT R10, desc[UR6][R2.64+-0x400] ;  /* 0xfffc0006020a7981 */ /* 0x000ea8000c1e9900 */
[----:B------:R-:W3:Y:S04]  /*17c0*/  LDG.E.CONSTANT R12, desc[UR6][R2.64+0x400] ;  /* 0x00040006020c7981 */ /* 0x000ee8000c1e9900 */
[----:B------:R-:W4:Y:S04]  /*17d0*/  LDG.E.CONSTANT R13, desc[UR6][R2.64+0xc00] ;  /* 0x000c0006020d7981 */ /* 0x000f28000c1e9900 */
[----:B------:R-:W5:Y:S04]  /*17e0*/  LDG.E.CONSTANT R15, desc[UR6][R2.64+0x1000] ;  /* 0x00100006020f7981 */ /* 0x000f68000c1e9900 */
[----:B------:R1:W5:Y:S01]  /*17f0*/  LDG.E.CONSTANT R14, desc[UR6][R2.64+0x1400] ;  /* 0x00140006020e7981 */ /* 0x000362000c1e9900 */
[----:B0-----:R-:W-:-:S04]  /*1800*/  IMAD.WIDE.U32 R4, R23, 0x4, R6 ;  /* 0x0000000417047825 */ /* 0x001fc800078e0006 */
[----:B------:R-:W-:Y:S02]  /*1810*/  IMAD.WIDE.U32 R6, R11, 0x4, R6 ;  /* 0x000000040b067825 */ /* 0x000fe400078e0006 */
[----:B------:R-:W2:Y:S04]  /*1820*/  LDG.E.CONSTANT R4, desc[UR6][R4.64] ;  /* 0x0000000604047981 */ /* 0x000ea8000c1e9900 */
[----:B------:R-:W3:Y:S04]  /*1830*/  LDG.E.CONSTANT R11, desc[UR6][R2.64] ;  /* 0x00000006020b7981 */ /* 0x000ee8000c1e9900 */
[----:B------:R-:W4:Y:S01]  /*1840*/  LDG.E.CONSTANT R7, desc[UR6][R6.64] ;  /* 0x0000000606077981 */ /* 0x000f22000c1e9900 */
[----:B------:R-:W-:Y:S01]  /*1850*/  PLOP3.LUT P0, PT, PT, PT, PT, 0x8, 0x80 ;  /* 0x000000000080781c */ /* 0x000fe20003f0e170 */
[----:B------:R-:W-:-:S02]  /*1860*/  VIADD R8, R8, 0x800 ;  /* 0x0000080008087836 */ /* 0x000fc40000000000 */
[----:B------:R-:W-:Y:S01]  /*1870*/  VIADD R23, R23, 0x800 ;  /* 0x0000080017177836 */ /* 0x000fe20000000000 */
[----:B--2---:R-:W-:Y:S02]  /*1880*/  IADD3 R10, PT, PT, R10, R4, R21 ;  /* 0x000000040a0a7210 */ /* 0x004fe40007ffe015 */
[----:B------:R-:W-:Y:S02]  /*1890*/  IADD3 R4, P1, PT, R2, 0x2000, RZ ;  /* 0x0000200002047810 */ /* 0x000fe40007f3e0ff */
[----:B---3--:R-:W-:-:S03]  /*18a0*/  IADD3 R10, PT, PT, R12, R11, R10 ;  /* 0x0000000b0c0a7210 */ /* 0x008fc60007ffe00a */
[----:B------:R-:W-:Y:S01]  /*18b0*/  IMAD.X R5, RZ, RZ, R3, P1 ;  /* 0x000000ffff057224 */ /* 0x000fe200008e0603 */
[----:B----4-:R-:W-:Y:S01]  /*18c0*/  IADD3 R10, PT, PT, R13, R7, R10 ;  /* 0x000000070d0a7210 */ /* 0x010fe20007ffe00a */
[----:B-1----:R-:W-:Y:S02]  /*18d0*/  IMAD.MOV.U32 R2, RZ, RZ, R4 ;  /* 0x000000ffff027224 */ /* 0x002fe400078e0004 */
[----:B------:R-:W-:Y:S01]  /*18e0*/  IMAD.MOV.U32 R3, RZ, RZ, R5 ;  /* 0x000000ffff037224 */ /* 0x000fe200078e0005 */
[----:B-----5:R-:W-:-:S07]  /*18f0*/  IADD3 R21, PT, PT, R14, R15, R10 ;  /* 0x0000000f0e157210 */ /* 0x020fce0007ffe00a */
.L_x_216:
[----:B------:R-:W-:Y:S05]  /*1900*/  BSYNC.RECONVERGENT B2 ;  /* 0x0000000000027941 */ /* 0x000fea0003800200 */
.L_x_215:
[----:B------:R-:W-:-:S13]  /*1910*/  ISETP.LT.OR P0, PT, R8, R9, P0 ;  /* 0x000000090800720c */ /* 0x000fda0000701670 */
[----:B------:R-:W-:Y:S05]  /*1920*/  @!P0 BRA `(.L_x_208) ;  /* 0x0000000000208947 */ /* 0x000fea0003800000 */
[----:B------:R-:W0:Y:S01]  /*1930*/  LDC.64 R4, c[0x0][0x380] ;  /* 0x0000e000ff047b82 */ /* 0x000e220000000a00 */
[----:B------:R-:W2:Y:S04]  /*1940*/  LDG.E.CONSTANT R6, desc[UR6][R2.64+-0x400] ;  /* 0xfffc000602067981 */ /* 0x000ea8000c1e9900 */
[----:B------:R-:W3:Y:S04]  /*1950*/  LDG.E.CONSTANT R7, desc[UR6][R2.64] ;  /* 0x0000000602077981 */ /* 0x000ee8000c1e9900 */
[----:B------:R-:W3:Y:S01]  /*1960*/  LDG.E.CONSTANT R8, desc[UR6][R2.64+0x400] ;  /* 0x0004000602087981 */ /* 0x000ee2000c1e9900 */
[----:B0-----:R-:W-:-:S06]  /*1970*/  IMAD.WIDE.U32 R4, R23, 0x4, R4 ;  /* 0x0000000417047825 */ /* 0x001fcc00078e0004 */
[----:B------:R-:W2:Y:S02]  /*1980*/  LDG.E.CONSTANT R4, desc[UR6][R4.64] ;  /* 0x0000000604047981 */ /* 0x000ea4000c1e9900 */
[----:B--2---:R-:W-:-:S04]  /*1990*/  IADD3 R6, PT, PT, R6, R4, R21 ;  /* 0x0000000406067210 */ /* 0x004fc80007ffe015 */
[----:B---3--:R-:W-:-:S07]  /*19a0*/  IADD3 R21, PT, PT, R8, R7, R6 ;  /* 0x0000000708157210 */ /* 0x008fce0007ffe006 */
.L_x_208:
[----:B------:R-:W-:Y:S05]  /*19b0*/  BSYNC.RECONVERGENT B1 ;  /* 0x0000000000017941 */ /* 0x000fea0003800200 */
.L_x_206:
[----:B------:R-:W0:Y:S01]  /*19c0*/  S2R R8, SR_LANEID ;  /* 0x0000000000087919 */ /* 0x000e220000000000 */
[----:B------:R-:W1:Y:S01]  /*19d0*/  SHFL.DOWN PT, R2, R21, 0x1, 0x1f ;  /* 0x08201f0015027f89 */ /* 0x000e6200000e0000 */
[C---:B0-----:R-:W-:Y:S02]  /*19e0*/  ISETP.GT.AND P0, PT, R8.reuse, 0x1e, PT ;  /* 0x0000001e0800780c */ /* 0x041fe40003f04270 */
[----:B------:R-:W-:Y:S02]  /*19f0*/  ISETP.NE.AND P1, PT, R8, RZ, PT ;  /* 0x000000ff0800720c */ /* 0x000fe40003f25270 */
[----:B-1----:R-:W-:Y:S02]  /*1a00*/  SEL R2, R2, RZ, !P0 ;  /* 0x000000ff02027207 */ /* 0x002fe40004000000 */
[----:B------:R-:W-:-:S03]  /*1a10*/  ISETP.GT.AND P0, PT, R8, 0x1d, PT ;  /* 0x0000001d0800780c */ /* 0x000fc60003f04270 */
[----:B------:R-:W-:-:S05]  /*1a20*/  IMAD.IADD R2, R2, 0x1, R21 ;  /* 0x0000000102027824 */ /* 0x000fca00078e0215 */
[----:B------:R-:W0:Y:S01]  /*1a30*/  SHFL.DOWN PT, R3, R2, 0x2, 0x1f ;  /* 0x08401f0002037f89 */ /* 0x000e2200000e0000 */
[----:B------:R-:W-:Y:S01]  /*1a40*/  @!P1 MOV R6, 0x400 ;  /* 0x0000040000069802 */ /* 0x000fe20000000f00 */
[----:B------:R-:W1:Y:S01]  /*1a50*/  @!P1 S2R R7, SR_CgaCtaId ;  /* 0x0000000000079919 */ /* 0x000e620000008800 */
[----:B0-----:R-:W-:Y:S02]  /*1a60*/  SEL R3, R3, RZ, !P0 ;  /* 0x000000ff03037207 */ /* 0x001fe40004000000 */
[----:B------:R-:W-:-:S03]  /*1a70*/  ISETP.GT.AND P0, PT, R8, 0x1b, PT ;  /* 0x0000001b0800780c */ /* 0x000fc60003f04270 */
[----:B------:R-:W-:-:S05]  /*1a80*/  IMAD.IADD R3, R2, 0x1, R3 ;  /* 0x0000000102037824 */ /* 0x000fca00078e0203 */
[----:B------:R-:W0:Y:S01]  /*1a90*/  SHFL.DOWN PT, R4, R3, 0x4, 0x1f ;  /* 0x08801f0003047f89 */ /* 0x000e2200000e0000 */
[----:B-1----:R-:W-:Y:S02]  /*1aa0*/  @!P1 LEA R6, R7, R6, 0x18 ;  /* 0x0000000607069211 */ /* 0x002fe400078ec0ff */
[----:B0-----:R-:W-:Y:S02]  /*1ab0*/  SEL R4, R4, RZ, !P0 ;  /* 0x000000ff04047207 */ /* 0x001fe40004000000 */
[----:B------:R-:W-:-:S03]  /*1ac0*/  ISETP.GT.AND P0, PT, R8, 0x17, PT ;  /* 0x000000170800780c */ /* 0x000fc60003f04270 */
[----:B------:R-:W-:Y:S01]  /*1ad0*/  IMAD.IADD R4, R3, 0x1, R4 ;  /* 0x0000000103047824 */ /* 0x000fe200078e0204 */
[----:B------:R-:W-:-:S04]  /*1ae0*/  @!P1 SHF.R.U32.HI R3, RZ, 0x3, R0 ;  /* 0x00000003ff039819 */ /* 0x000fc80000011600 */
        /* <DEDUP_REMOVED lines=13> */
[----:B------:R-:W0:Y:S01]  /*1bc0*/  S2UR UR5, SR_CgaCtaId ;  /* 0x00000000000579c3 */ /* 0x000e220000008800 */
[----:B------:R-:W-:Y:S02]  /*1bd0*/  UMOV UR4, 0x400 ;  /* 0x0000040000047882 */ /* 0x000fe40000000000 */
[----:B0-----:R-:W-:-:S09]  /*1be0*/  ULEA UR4, UR5, UR4, 0x18 ;  /* 0x0000000405047291 */ /* 0x001fd2000f8ec0ff */
[----:B------:R-:W-:Y:S04]  /*1bf0*/  LDS R0, [UR4+0xc] ;  /* 0x00000c04ff007984 */ /* 0x000fe80008000800 */
[----:B---3--:R-:W0:Y:S04]  /*1c00*/  LDS.128 R4, [UR4+0x10] ;  /* 0x00001004ff047984 */ /* 0x008e280008000c00 */
[----:B------:R-:W1:Y:S01]  /*1c10*/  LDS.64 R8, [UR4+0x20] ;  /* 0x00002004ff087984 */ /* 0x000e620008000a00 */
[----:B0-----:R-:W-:-:S04]  /*1c20*/  IADD3 R0, PT, PT, R4, R0, R3 ;  /* 0x0000000004007210 */ /* 0x001fc80007ffe003 */
[----:B------:R-:W-:-:S04]  /*1c30*/  IADD3 R0, PT, PT, R6, R0, R5 ;  /* 0x0000000006007210 */ /* 0x000fc80007ffe005 */
[----:B-1----:R-:W-:-:S05]  /*1c40*/  IADD3 R0, PT, PT, R8, R0, R7 ;  /* 0x0000000008007210 */ /* 0x002fca0007ffe007 */
[----:B------:R-:W-:Y:S01]  /*1c50*/  IMAD.IADD R3, R0, 0x1, R9 ;  /* 0x0000000100037824 */ /* 0x000fe200078e0209 */
[----:B------:R-:W-:Y:S06]  /*1c60*/  BRA `(.L_x_204) ;  /* 0x0000001c00307947 */ /* 0x000fec0003800000 */
.L_x_189:
        /* <DEDUP_REMOVED lines=12> */
.L_x_219:
[----:B------:R-:W-:Y:S05]  /*1d30*/  BSYNC.RECONVERGENT B1 ;  /* 0x0000000000017941 */ /* 0x000fea0003800200 */
.L_x_218:
        /* <DEDUP_REMOVED lines=16> */
.L_x_224:
        /* <DEDUP_REMOVED lines=9> */
.L_x_223:
[----:B------:R-:W-:Y:S05]  /*1ed0*/  BSYNC.RECONVERGENT B2 ;  /* 0x0000000000027941 */ /* 0x000fea0003800200 */
.L_x_222:
        /* <DEDUP_REMOVED lines=8> */
.L_x_227:
        /* <DEDUP_REMOVED lines=35> */
.L_x_226:
[----:B------:R-:W-:Y:S05]  /*2190*/  BSYNC.RECONVERGENT B2 ;  /* 0x0000000000027941 */ /* 0x000fea0003800200 */
.L_x_225:
        /* <DEDUP_REMOVED lines=22> */
.L_x_229:
[----:B------:R-:W-:Y:S05]  /*2300*/  BSYNC.RECONVERGENT B2 ;  /* 0x0000000000027941 */ /* 0x000fea0003800200 */
.L_x_228:
        /* <DEDUP_REMOVED lines=10> */
.L_x_221:
[----:B------:R-:W-:Y:S05]  /*23b0*/  BSYNC.RECONVERGENT B1 ;  /* 0x0000000000017941 */ /* 0x000fea0003800200 */
.L_x_220:
        /* <DEDUP_REMOVED lines=38> */
[----:B------:R-:W0:Y:S04]  /*2620*/  LDS.128 R4, [UR4+0x10] ;  /* 0x00001004ff047984 */ /* 0x000e280008000c00 */
[----:B------:R-:W1:Y:S01]  /*2630*/  LDS.64 R8, [UR4+0x20] ;  /* 0x00002004ff087984 */ /* 0x000e620008000a00 */
[----:B0-----:R-:W-:-:S04]  /*2640*/  IADD3 R0, PT, PT, R4, R0, R3 ;  /* 0x0000000004007210 */ /* 0x001fc80007ffe003 */
[----:B------:R-:W-:-:S04]  /*2650*/  IADD3 R0, PT, PT, R6, R0, R5 ;  /* 0x0000000006007210 */ /* 0x000fc80007ffe005 */
[----:B-1----:R-:W-:-:S05]  /*2660*/  IADD3 R0, PT, PT, R8, R0, R7 ;  /* 0x0000000008007210 */ /* 0x002fca0007ffe007 */
[----:B--2---:R-:W-:Y:S01]  /*2670*/  IMAD.IADD R3, R0, 0x1, R9 ;  /* 0x0000000100037824 */ /* 0x004fe200078e0209 */
[----:B------:R-:W-:Y:S06]  /*2680*/  BRA `(.L_x_204) ;  /* 0x0000001000a87947 */ /* 0x000fec0003800000 */
.L_x_230:
        /* <DEDUP_REMOVED lines=16> */
[----:B------:R-:W1:Y:S02]  /*2790*/  SHFL.DOWN PT, R2, R3, 0x2, R7 ;  /* 0x0840000003027989 */ /* 0x000e6400000e0007 */
[----:B-1----:R-:W-:Y:S02]  /*27a0*/  SEL R2, R2, RZ, !P0 ;  /* 0x000000ff02027207 */ /* 0x002fe40004000000 */
[----:B------:R-:W-:-:S03]  /*27b0*/  ISETP.GT.AND P0, PT, R8, R7, PT ;  /* 0x000000070800720c */ /* 0x000fc60003f04270 */
[----:B------:R-:W-:Y:S01]  /*27c0*/  IMAD.IADD R2, R3, 0x1, R2 ;  /* 0x0000000103027824 */ /* 0x000fe200078e0202 */
[----:B------:R-:W-:-:S04]  /*27d0*/  @!P1 SHF.R.U32.HI R3, RZ, 0x3, R9 ;  /* 0x00000003ff039819 */ /* 0x000fc80000011609 */
[----:B------:R-:W1:Y:S02]  /*27e0*/  SHFL.DOWN PT, R4, R2, 0x4, R7 ;  /* 0x0880000002047989 */ /* 0x000e6400000e0007 */
[----:B-1----:R-:W-:Y:S01]  /*27f0*/  SEL R5, R4, RZ, !P0 ;  /* 0x000000ff04057207 */ /* 0x002fe20004000000 */
[C---:B------:R-:W-:Y:S02]  /*2800*/  VIADD R4, R6.reuse, 0x8 ;  /* 0x0000000806047836 */ /* 0x040fe40000000000 */
[----:B------:R-:W-:Y:S02]  /*2810*/  VIADD R6, R6, 0x10 ;  /* 0x0000001006067836 */ /* 0x000fe40000000000 */
[----:B------:R-:W-:Y:S01]  /*2820*/  IMAD.IADD R5, R2, 0x1, R5 ;  /* 0x0000000102057824 */ /* 0x000fe200078e0205 */
[----:B------:R-:W-:Y:S02]  /*2830*/  ISETP.GT.AND P0, PT, R4, R7, PT ;  /* 0x000000070400720c */ /* 0x000fe40003f04270 */
[----:B------:R-:W-:-:S02]  /*2840*/  @!P1 MOV R4, 0x400 ;  /* 0x0000040000049802 */ /* 0x000fc40000000f00 */
[----:B------:R-:W1:Y:S02]  /*2850*/  SHFL.DOWN PT, R0, R5, 0x8, R7 ;  /* 0x0900000005007989 */ /* 0x000e6400000e0007 */
[----:B0-----:R-:W-:Y:S02]  /*2860*/  @!P1 LEA R11, R11, R4, 0x18 ;  /* 0x000000040b0b9211 */ /* 0x001fe400078ec0ff */
[----:B------:R-:W-:-:S05]  /*2870*/  @!P1 LOP3.LUT R4, R3, 0x7c, RZ, 0xc0, !PT ;  /* 0x0000007c03049812 */ /* 0x000fca00078ec0ff */
[----:B------:R-:W-:Y:S01]  /*2880*/  @!P1 IMAD.IADD R4, R4, 0x1, R11 ;  /* 0x0000000104049824 */ /* 0x000fe200078e020b */
[----:B-1----:R-:W-:Y:S02]  /*2890*/  SEL R0, R0, RZ, !P0 ;  /* 0x000000ff00007207 */ /* 0x002fe40004000000 */
        /* <DEDUP_REMOVED lines=15> */
[----:B-1----:R-:W0:Y:S04]  /*2990*/  LDS.128 R4, [UR4+0x10] ;  /* 0x00001004ff047984 */ /* 0x002e280008000c00 */
        /* <DEDUP_REMOVED lines=18> */
.L_x_217:
[----:B------:R-:W0:Y:S01]  /*2ac0*/  S2R R0, SR_TID.X ;  /* 0x0000000000007919 */ /* 0x000e220000002100 */
[----:B------:R-:W0:Y:S02]  /*2ad0*/  LDC.64 R2, c[0x0][0x380] ;  /* 0x0000e000ff027b82 */ /* 0x000e240000000a00 */
[----:B0-----:R-:W-:-:S05]  /*2ae0*/  IMAD.WIDE.U32 R2, R0, 0x4, R2 ;  /* 0x0000000400027825 */ /* 0x001fca00078e0002 */
[----:B------:R-:W2:Y:S04]  /*2af0*/  LDG.E.CONSTANT R19, desc[UR6][R2.64] ;  /* 0x0000000602137981 */ /* 0x000ea8000c1e9900 */
[----:B------:R-:W2:Y:S04]  /*2b00*/  LDG.E.CONSTANT R4, desc[UR6][R2.64+0x400] ;  /* 0x0004000602047981 */ /* 0x000ea8000c1e9900 */
[----:B------:R-:W2:Y:S04]  /*2b10*/  LDG.E.CONSTANT R5, desc[UR6][R2.64+0x800] ;  /* 0x0008000602057981 */ /* 0x000ea8000c1e9900 */
[----:B------:R-:W3:Y:S04]  /*2b20*/  LDG.E.CONSTANT R6, desc[UR6][R2.64+0xc00] ;  /* 0x000c000602067981 */ /* 0x000ee8000c1e9900 */
[----:B------:R-:W3:Y:S04]  /*2b30*/  LDG.E.CONSTANT R7, desc[UR6][R2.64+0x1000] ;  /* 0x0010000602077981 */ /* 0x000ee8000c1e9900 */
[----:B------:R-:W4:Y:S04]  /*2b40*/  LDG.E.CONSTANT R8, desc[UR6][R2.64+0x1400] ;  /* 0x0014000602087981 */ /* 0x000f28000c1e9900 */
[----:B------:R-:W4:Y:S04]  /*2b50*/  LDG.E.CONSTANT R9, desc[UR6][R2.64+0x1800] ;  /* 0x0018000602097981 */ /* 0x000f28000c1e9900 */
[----:B------:R-:W5:Y:S04]  /*2b60*/  LDG.E.CONSTANT R10, desc[UR6][R2.64+0x1c00] ;  /* 0x001c0006020a7981 */ /* 0x000f68000c1e9900 */
[----:B------:R-:W5:Y:S04]  /*2b70*/  LDG.E.CONSTANT R11, desc[UR6][R2.64+0x2000] ;  /* 0x00200006020b7981 */ /* 0x000f68000c1e9900 */
[----:B------:R-:W5:Y:S04]  /*2b80*/  LDG.E.CONSTANT R12, desc[UR6][R2.64+0x2400] ;  /* 0x00240006020c7981 */ /* 0x000f68000c1e9900 */
[----:B------:R-:W5:Y:S04]  /*2b90*/  LDG.E.CONSTANT R13, desc[UR6][R2.64+0x2800] ;  /* 0x00280006020d7981 */ /* 0x000f68000c1e9900 */
[----:B------:R-:W5:Y:S04]  /*2ba0*/  LDG.E.CONSTANT R14, desc[UR6][R2.64+0x2c00] ;  /* 0x002c0006020e7981 */ /* 0x000f68000c1e9900 */
[----:B------:R-:W5:Y:S04]  /*2bb0*/  LDG.E.CONSTANT R15, desc[UR6][R2.64+0x3000] ;  /* 0x00300006020f7981 */ /* 0x000f68000c1e9900 */
[----:B------:R-:W5:Y:S04]  /*2bc0*/  LDG.E.CONSTANT R16, desc[UR6][R2.64+0x3400] ;  /* 0x0034000602107981 */ /* 0x000f68000c1e9900 */
[----:B------:R-:W5:Y:S04]  /*2bd0*/  LDG.E.CONSTANT R17, desc[UR6][R2.64+0x3800] ;  /* 0x0038000602117981 */ /* 0x000f68000c1e9900 */
[----:B------:R-:W5:Y:S01]  /*2be0*/  LDG.E.CONSTANT R18, desc[UR6][R2.64+0x3c00] ;  /* 0x003c000602127981 */ /* 0x000f62000c1e9900 */
[----:B------:R-:W-:-:S02]  /*2bf0*/  ISETP.GE.U32.AND P0, PT, R20, 0x2000, PT ;  /* 0x000020001400780c */ /* 0x000fc40003f06070 */
[----:B--2---:R-:W-:-:S04]  /*2c00*/  IADD3 R4, PT, PT, R5, R4, R19 ;  /* 0x0000000405047210 */ /* 0x004fc80007ffe013 */
[----:B---3--:R-:W-:-:S04]  /*2c10*/  IADD3 R4, PT, PT, R7, R6, R4 ;  /* 0x0000000607047210 */ /* 0x008fc80007ffe004 */
[----:B----4-:R-:W-:-:S04]  /*2c20*/  IADD3 R4, PT, PT, R9, R8, R4 ;  /* 0x0000000809047210 */ /* 0x010fc80007ffe004 */
[----:B-----5:R-:W-:Y:S01]  /*2c30*/  IADD3 R4, PT, PT, R11, R10, R4 ;  /* 0x0000000a0b047210 */ /* 0x020fe20007ffe004 */
[----:B------:R-:W-:-:S03]  /*2c40*/  IMAD.MOV.U32 R11, RZ, RZ, 0x1000 ;  /* 0x00001000ff0b7424 */ /* 0x000fc600078e00ff */
[----:B------:R-:W-:-:S04]  /*2c50*/  IADD3 R4, PT, PT, R13, R12, R4 ;  /* 0x0000000c0d047210 */ /* 0x000fc80007ffe004 */
[----:B------:R-:W-:-:S04]  /*2c60*/  IADD3 R4, PT, PT, R15, R14, R4 ;  /* 0x0000000e0f047210 */ /* 0x000fc80007ffe004 */
[----:B------:R-:W-:-:S05]  /*2c70*/  IADD3 R17, PT, PT, R17, R16, R4 ;  /* 0x0000001011117210 */ /* 0x000fca0007ffe004 */
[----:B------:R-:W-:Y:S01]  /*2c80*/  IMAD.IADD R8, R18, 0x1, R17 ;  /* 0x0000000112087824 */ /* 0x000fe200078e0211 */
[----:B------:R-:W-:Y:S06]  /*2c90*/  @!P0 BRA `(.L_x_231) ;  /* 0x00000000008c8947 */ /* 0x000fec0003800000 */
[----:B------:R-:W0:Y:S01]  /*2ca0*/  LDC R7, c[0x0][0x390] ;  /* 0x0000e400ff077b82 */ /* 0x000e220000000800 */
[----:B------:R-:W-:Y:S02]  /*2cb0*/  VIADD R6, R20, 0xfffff000 ;  /* 0xfffff00014067836 */ /* 0x000fe40000000000 */
[----:B------:R-:W-:-:S07]  /*2cc0*/  IMAD.MOV.U32 R11, RZ, RZ, 0x1000 ;  /* 0x00001000ff0b7424 */ /* 0x000fce00078e00ff */
.L_x_233:
[----:B------:R-:W-:-:S05]  /*2cd0*/  IMAD.WIDE R4, R11, 0x4, R2 ;  /* 0x000000040b047825 */ /* 0x000fca00078e0202 */
        /* <DEDUP_REMOVED lines=16> */
[----:B--2---:R-:W-:-:S04]  /*2de0*/  IADD3 R18, PT, PT, R18, R19, R8 ;  /* 0x0000001312127210 */ /* 0x004fc80007ffe008 */
[----:B---3--:R-:W-:Y:S01]  /*2df0*/  IADD3 R18, PT, PT, R21, R20, R18 ;  /* 0x0000001415127210 */ /* 0x008fe20007ffe012 */
[----:B0-----:R-:W-:-:S04]  /*2e00*/  IMAD.MOV.U32 R20, RZ, RZ, R7 ;  /* 0x000000ffff147224 */ /* 0x001fc800078e0007 */
[----:B------:R-:W-:Y:S01]  /*2e10*/  IMAD.IADD R8, R20, 0x1, -R11 ;  /* 0x0000000114087824 */ /* 0x000fe200078e0a0b */
[----:B----4-:R-:W-:-:S04]  /*2e20*/  IADD3 R18, PT, PT, R23, R22, R18 ;  /* 0x0000001617127210 */ /* 0x010fc80007ffe012 */
[----:B------:R-:W-:Y:S02]  /*2e30*/  ISETP.GE.AND P0, PT, R8, 0x1000, PT ;  /* 0x000010000800780c */ /* 0x000fe40003f06270 */
[----:B-----5:R-:W-:-:S04]  /*2e40*/  IADD3 R18, PT, PT, R25, R24, R18 ;  /* 0x0000001819127210 */ /* 0x020fc80007ffe012 */
[----:B------:R-:W-:-:S04]  /*2e50*/  IADD3 R14, PT, PT, R14, R17, R18 ;  /* 0x000000110e0e7210 */ /* 0x000fc80007ffe012 */
[----:B------:R-:W-:-:S04]  /*2e60*/  IADD3 R12, PT, PT, R15, R12, R14 ;  /* 0x0000000c0f0c7210 */ /* 0x000fc80007ffe00e */
[----:B------:R-:W-:-:S04]  /*2e70*/  IADD3 R10, PT, PT, R10, R13, R12 ;  /* 0x0000000d0a0a7210 */ /* 0x000fc80007ffe00c */
[----:B------:R-:W-:Y:S01]  /*2e80*/  IADD3 R8, PT, PT, R16, R9, R10 ;  /* 0x0000000910087210 */ /* 0x000fe20007ffe00a */
[----:B------:R-:W-:Y:S06]  /*2e90*/  @!P0 BRA `(.L_x_232) ;  /* 0x0000000400fc8947 */ /* 0x000fec0003800000 */
[----:B------:R-:W-:-:S05]  /*2ea0*/  VIADD R11, R11, 0x1000 ;  /* 0x000010000b0b7836 */ /* 0x000fca0000000000 */
[----:B------:R-:W-:-:S13]  /*2eb0*/  ISETP.GT.AND P0, PT, R11, R6, PT ;  /* 0x000000060b00720c */ /* 0x000fda0003f04270 */
[----:B------:R-:W-:Y:S05]  /*2ec0*/  @!P0 BRA `(.L_x_233) ;  /* 0xfffffffc00808947 */ /* 0x000fea000383ffff */
.L_x_231:
        /* <DEDUP_REMOVED lines=20> */
.L_x_237:
        /* <DEDUP_REMOVED lines=8> */
.L_x_236:
[----:B------:R-:W-:Y:S05]  /*3090*/  BSYNC.RECONVERGENT B2 ;  /* 0x0000000000027941 */ /* 0x000fea0003800200 */
.L_x_235:
        /* <DEDUP_REMOVED lines=16> */
.L_x_240:
        /* <DEDUP_REMOVED lines=20> */
[----:B------:R-:W5:Y:S04]  /*32e0*/  LDG.E.CONSTANT R22, desc[UR6][R2.64+0x2400] ;  /* 0x0024000602167981 */ /* 0x000f68000c1e9900 */
[----:B------:R0:W5:Y:S04]  /*32f0*/  LDG.E.CONSTANT R5, desc[UR6][R4.64] ;  /* 0x0000000604057981 */ /* 0x000168000c1e9900 */
        /* <DEDUP_REMOVED lines=17> */
.L_x_239:
[----:B------:R-:W-:Y:S05]  /*3410*/  BSYNC.RECONVERGENT B2 ;  /* 0x0000000000027941 */ /* 0x000fea0003800200 */
.L_x_238:
        /* <DEDUP_REMOVED lines=10> */
[----:B------:R-:W5:Y:S01]  /*34c0*/  LDG.E.CONSTANT R16, desc[UR6][R2.64+0x1400] ;  /* 0x0014000602107981 */ /* 0x000f62000c1e9900 */
[----:B0-----:R-:W-:-:S04]  /*34d0*/  IMAD.WIDE.U32 R4, R11, 0x4, R6 ;  /* 0x000000040b047825 */ /* 0x001fc800078e0006 */
[----:B------:R-:W-:Y:S02]  /*34e0*/  IMAD.WIDE.U32 R6, R13, 0x4, R6 ;  /* 0x000000040d067825 */ /* 0x000fe400078e0006 */
[----:B------:R0:W2:Y:S04]  /*34f0*/  LDG.E.CONSTANT R5, desc[UR6][R4.64] ;  /* 0x0000000604057981 */ /* 0x0000a8000c1e9900 */
[----:B------:R1:W3:Y:S04]  /*3500*/  LDG.E.CONSTANT R13, desc[UR6][R2.64] ;  /* 0x00000006020d7981 */ /* 0x0002e8000c1e9900 */
[----:B------:R-:W4:Y:S01]  /*3510*/  LDG.E.CONSTANT R7, desc[UR6][R6.64] ;  /* 0x0000000606077981 */ /* 0x000f22000c1e9900 */
[----:B0-----:R-:W-:Y:S01]  /*3520*/  IADD3 R4, P1, PT, R2, 0x2000, RZ ;  /* 0x0000200002047810 */ /* 0x001fe20007f3e0ff */
[----:B------:R-:W-:Y:S01]  /*3530*/  VIADD R10, R10, 0x800 ;  /* 0x000008000a0a7836 */ /* 0x000fe20000000000 */
[----:B------:R-:W-:Y:S01]  /*3540*/  PLOP3.LUT P0, PT, PT, PT, PT, 0x8, 0x80 ;  /* 0x000000000080781c */ /* 0x000fe20003f0e170 */
[----:B------:R-:W-:-:S02]  /*3550*/  VIADD R11, R11, 0x800 ;  /* 0x000008000b0b7836 */ /* 0x000fc40000000000 */
[----:B-1----:R-:W-:Y:S01]  /*3560*/  IMAD.MOV.U32 R2, RZ, RZ, R4 ;  /* 0x000000ffff027224 */ /* 0x002fe200078e0004 */
[----:B--2---:R-:W-:-:S04]  /*3570*/  IADD3 R12, PT, PT, R12, R5, R8 ;  /* 0x000000050c0c7210 */ /* 0x004fc80007ffe008 */
[----:B---3--:R-:W-:Y:S01]  /*3580*/  IADD3 R12, PT, PT, R14, R13, R12 ;  /* 0x0000000d0e0c7210 */ /* 0x008fe20007ffe00c */
[----:B------:R-:W-:-:S03]  /*3590*/  IMAD.X R5, RZ, RZ, R3, P1 ;  /* 0x000000ffff057224 */ /* 0x000fc600008e0603 */
[----:B----4-:R-:W-:Y:S01]  /*35a0*/  IADD3 R12, PT, PT, R15, R7, R12 ;  /* 0x000000070f0c7210 */ /* 0x010fe20007ffe00c */
[----:B------:R-:W-:-:S03]  /*35b0*/  IMAD.MOV.U32 R3, RZ, RZ, R5 ;  /* 0x000000ffff037224 */ /* 0x000fc600078e0005 */
[----:B-----5:R-:W-:-:S07]  /*35c0*/  IADD3 R8, PT, PT, R16, R17, R12 ;  /* 0x0000001110087210 */ /* 0x020fce0007ffe00c */
.L_x_242:
[----:B------:R-:W-:Y:S05]  /*35d0*/  BSYNC.RECONVERGENT B2 ;  /* 0x0000000000027941 */ /* 0x000fea0003800200 */
.L_x_241:
        /* <DEDUP_REMOVED lines=10> */
.L_x_234:
[----:B------:R-:W-:Y:S05]  /*3680*/  BSYNC.RECONVERGENT B1 ;  /* 0x0000000000017941 */ /* 0x000fea0003800200 */
.L_x_232:
[----:B------:R-:W0:Y:S01]  /*3690*/  S2R R9, SR_LANEID ;  /* 0x0000000000097919 */ /* 0x000e220000000000 */
[----:B------:R-:W1:Y:S01]  /*36a0*/  SHFL.DOWN PT, R2, R8, 0x1, 0x1f ;  /* 0x08201f0008027f89 */ /* 0x000e6200000e0000 */
[C---:B0-----:R-:W-:Y:S02]  /*36b0*/  ISETP.GT.AND P0, PT, R9.reuse, 0x1e, PT ;  /* 0x0000001e0900780c */ /* 0x041fe40003f04270 */
[C---:B------:R-:W-:Y:S02]  /*36c0*/  ISETP.NE.AND P1, PT, R9.reuse, RZ, PT ;  /* 0x000000ff0900720c */ /* 0x040fe40003f25270 */
        /* <DEDUP_REMOVED lines=37> */
[----:B0-----:R-:W-:-:S07]  /*3920*/  IMAD.IADD R3, R0, 0x1, R9 ;  /* 0x0000000100037824 */ /* 0x001fce00078e0209 */
.L_x_204:
[----:B------:R-:W-:Y:S05]  /*3930*/  BSYNC.RECONVERGENT B0 ;  /* 0x0000000000007941 */ /* 0x000fea0003800200 */
.L_x_188:
[----:B------:R-:W-:Y:S05]  /*3940*/  @P0 EXIT ;  /* 0x000000000000094d */ /* 0x000fea0003800000 */
[----:B-1----:R-:W1:Y:S01]  /*3950*/  LDC.64 R4, c[0x0][0x388] ;  /* 0x0000e200ff047b82 */ /* 0x002e620000000a00 */
[----:B------:R-:W0:Y:S02]  /*3960*/  LDCU UR4, c[0x0][0x398] ;  /* 0x00007300ff0477ac */ /* 0x000e240008000800 */
[----:B0-234-:R-:W-:-:S05]  /*3970*/  VIADD R3, R3, UR4 ;  /* 0x0000000403037c36 */ /* 0x01dfca0008000000 */
[----:B-1----:R-:W-:Y:S01]  /*3980*/  STG.E desc[UR6][R4.64], R3 ;  /* 0x0000000304007986 */ /* 0x002fe2000c101906 */
[----:B------:R-:W-:Y:S05]  /*3990*/  EXIT ;  /* 0x000000000000794d */ /* 0x000fea0003800000 */
.L_x_243:
        /* <DEDUP_REMOVED lines=14> */
.L_x_438:


//--------------------- .text._ZN3cub18CUB_300001_SM_10006detail6reduce18DeviceReduceKernelINS2_10policy_hubIiyN4cuda3std3__44plusIiEEE10Policy1000EN6thrust24THRUST_300001_SM_1000_NS6detail15normal_iteratorINSD_10device_ptrIiEEEEyS9_iNS7_10__identityEEEvT0_PT3_T1_NS0_13GridEvenShareISN_EET2_T4_ --------------------------
	.section	.text._ZN3cub18CUB_300001_SM_10006detail6reduce18DeviceReduceKernelINS2_10policy_hubIiyN4cuda3std3__44plusIiEEE10Policy1000EN6thrust24THRUST_300001_SM_1000_NS6detail15normal_iteratorINSD_10device_ptrIiEEEEyS9_iNS7_10__identityEEEvT0_PT3_T1_NS0_13GridEvenShareISN_EET2_T4_,"ax",@progbits
	.align	128
        .global         _ZN3cub18CUB_300001_SM_10006detail6reduce18DeviceReduceKernelINS2_10policy_hubIiyN4cuda3std3__44plusIiEEE10Policy1000EN6thrust24THRUST_300001_SM_1000_NS6detail15normal_iteratorINSD_10device_ptrIiEEEEyS9_iNS7_10__identityEEEvT0_PT3_T1_NS0_13GridEvenShareISN_EET2_T4_
        .type           _ZN3cub18CUB_300001_SM_10006detail6reduce18DeviceReduceKernelINS2_10policy_hubIiyN4cuda3std3__44plusIiEEE10Policy1000EN6thrust24THRUST_300001_SM_1000_NS6detail15normal_iteratorINSD_10device_ptrIiEEEEyS9_iNS7_10__identityEEEvT0_PT3_T1_NS0_13GridEvenShareISN_EET2_T4_,@function
        .size           _ZN3cub18CUB_300001_SM_10006detail6reduce18DeviceReduceKernelINS2_10policy_hubIiyN4cuda3std3__44plusIiEEE10Policy1000EN6thrust24THRUST_300001_SM_1000_NS6detail15normal_iteratorINSD_10device_ptrIiEEEEyS9_iNS7_10__identityEEEvT0_PT3_T1_NS0_13GridEvenShareISN_EET2_T4_,(.L_x_439 - _ZN3cub18CUB_300001_SM_10006detail6reduce18DeviceReduceKernelINS2_10policy_hubIiyN4cuda3std3__44plusIiEEE10Policy1000EN6thrust24THRUST_300001_SM_1000_NS6detail15normal_iteratorINSD_10device_ptrIiEEEEyS9_iNS7_10__identityEEEvT0_PT3_T1_NS0_13GridEvenShareISN_EET2_T4_)
        .other          _ZN3cub18CUB_300001_SM_10006detail6reduce18DeviceReduceKernelINS2_10policy_hubIiyN4cuda3std3__44plusIiEEE10Policy1000EN6thrust24THRUST_300001_SM_1000_NS6detail15normal_iteratorINSD_10device_ptrIiEEEEyS9_iNS7_10__identityEEEvT0_PT3_T1_NS0_13GridEvenShareISN_EET2_T4_,@"STO_CUDA_ENTRY STV_DEFAULT"
_ZN3cub18CUB_300001_SM_10006detail6reduce18DeviceReduceKernelINS2_10policy_hubIiyN4cuda3std3__44plusIiEEE10Policy1000EN6thrust24THRUST_300001_SM_1000_NS6detail15normal_iteratorINSD_10device_ptrIiEEEEyS9_iNS7_10__identityEEEvT0_PT3_T1_NS0_13GridEvenShareISN_EET2_T4_:
.text._ZN3cub18CUB_300001_SM_10006detail6reduce18DeviceReduceKernelINS2_10policy_hubIiyN4cuda3std3__44plusIiEEE10Policy1000EN6thrust24THRUST_300001_SM_1000_NS6detail15normal_iteratorINSD_10device_ptrIiEEEEyS9_iNS7_10__identityEEEvT0_PT3_T1_NS0_13GridEvenShareISN_EET2_T4_:
[----:B------:R-:W-:Y:S08]  /*0000*/  LDC R1, c[0x0][0x37c] ;  /* 0x0000df00ff017b82 */ /* 0x000ff00000000800 */
[----:B------:R-:W0:Y:S01]  /*0010*/  S2UR UR16, SR_CTAID.X ;  /* 0x00000000001079c3 */ /* 0x000e220000002500 */
[----:B------:R-:W1:Y:S01]  /*0020*/  LDCU.64 UR8, c[0x0][0x3b8] ;  /* 0x00007700ff0877ac */ /* 0x000e620008000a00 */
[----:B------:R-:W-:Y:S01]  /*0030*/  BSSY.RECONVERGENT B0, `(.L_x_244) ;  /* 0x0000201000007945 */ /* 0x000fe20003800200 */
[----:B------:R-:W2:Y:S01]  /*0040*/  LDCU UR5, c[0x0][0x3c0] ;  /* 0x00007800ff0577ac */ /* 0x000ea20008000800 */
[----:B------:R-:W3:Y:S01]  /*0050*/  LDCU.64 UR14, c[0x0][0x358] ;  /* 0x00006b00ff0e77ac */ /* 0x000ee20008000a00 */
[----:B-1----:R-:W-:-:S02]  /*0060*/  IMAD.U32 R2, RZ, RZ, UR8 ;  /* 0x00000008ff027e24 */ /* 0x002fc4000f8e00ff */
[----:B------:R-:W-:Y:S01]  /*0070*/  IMAD.U32 R3, RZ, RZ, UR9 ;  /* 0x00000009ff037e24 */ /* 0x000fe2000f8e00ff */
[----:B--2---:R-:W-:Y:S02]  /*0080*/  USHF.L.U32 UR5, UR5, 0xc, URZ ;  /* 0x0000000c05057899 */ /* 0x004fe400080006ff */
[----:B0-----:R-:W-:Y:S02]  /*0090*/  USHF.L.U32 UR7, UR16, 0xc, URZ ;  /* 0x0000000c10077899 */ /* 0x001fe400080006ff */
[----:B------:R-:W-:-:S04]  /*00a0*/  USHF.R.S32.HI UR4, URZ, 0x1f, UR5 ;  /* 0x0000001fff047899 */ /* 0x000fc80008011405 */
[----:B------:R-:W-:-:S04]  /*00b0*/  IADD3 R23, P1, PT, R2, -UR7, RZ ;  /* 0x8000000702177c10 */ /* 0x000fc8000ff3e0ff */
[----:B------:R-:W-:Y:S02]  /*00c0*/  ISETP.GT.U32.AND P0, PT, R23, 0xfff, PT ;  /* 0x00000fff1700780c */ /* 0x000fe40003f04070 */
[----:B------:R-:W-:-:S04]  /*00d0*/  IADD3.X R22, PT, PT, R3, -0x1, RZ, P1, !PT ;  /* 0xffffffff03167810 */ /* 0x000fc80000ffe4ff */
[----:B------:R-:W-:-:S13]  /*00e0*/  ISETP.GT.U32.AND.EX P0, PT, R22, RZ, PT, P0 ;  /* 0x000000ff1600720c */ /* 0x000fda0003f04100 */
[----:B---3--:R-:W-:Y:S05]  /*00f0*/  @P0 BRA `(.L_x_245) ;  /* 0x0000000c00ac0947 */ /* 0x008fea0003800000 */
[----:B------:R-:W0:Y:S01]  /*0100*/  S2R R3, SR_TID.X ;  /* 0x0000000000037919 */ /* 0x000e220000002100 */
[----:B------:R-:W-:Y:S01]  /*0110*/  VIADD R0, R2, -UR7 ;  /* 0x8000000702007c36 */ /* 0x000fe20008000000 */
[----:B------:R-:W-:Y:S01]  /*0120*/  BSSY.RECONVERGENT B1, `(.L_x_246) ;  /* 0x000000a000017945 */ /* 0x000fe20003800200 */
[----:B------:R-:W-:-:S03]  /*0130*/  IMAD.MOV.U32 R4, RZ, RZ, RZ ;  /* 0x000000ffff047224 */ /* 0x000fc600078e00ff */
[----:B0-----:R-:W-:Y:S01]  /*0140*/  ISETP.GE.AND P0, PT, R3, R0, PT ;  /* 0x000000000300720c */ /* 0x001fe20003f06270 */
[----:B------:R-:W-:-:S12]  /*0150*/  IMAD.MOV.U32 R5, RZ, RZ, R3 ;  /* 0x000000ffff057224 */ /* 0x000fd800078e0003 */
[----:B------:R-:W-:Y:S05]  /*0160*/  @P0 BRA `(.L_x_247) ;  /* 0x0000000000140947 */ /* 0x000fea0003800000 */
[----:B------:R-:W0:Y:S01]  /*0170*/  LDC.64 R6, c[0x0][0x380] ;  /* 0x0000e000ff067b82 */ /* 0x000e220000000a00 */
[----:B------:R-:W-:-:S04]  /*0180*/  VIADD R5, R3, UR7 ;  /* 0x0000000703057c36 */ /* 0x000fc80008000000 */
[----:B0-----:R-:W-:-:S05]  /*0190*/  IMAD.WIDE.U32 R6, R5, 0x4, R6 ;  /* 0x0000000405067825 */ /* 0x001fca00078e0006 */
[----:B------:R0:W5:Y:S01]  /*01a0*/  LDG.E R4, desc[UR14][R6.64] ;  /* 0x0000000e06047981 */ /* 0x000162000c1e1900 */
[----:B------:R-:W-:-:S07]  /*01b0*/  VIADD R5, R3, 0x100 ;  /* 0x0000010003057836 */ /* 0x000fce0000000000 */
.L_x_247:
[----:B------:R-:W-:Y:S05]  /*01c0*/  BSYNC.RECONVERGENT B1 ;  /* 0x0000000000017941 */ /* 0x000fea0003800200 */
.L_x_246:
[----:B------:R-:W-:Y:S01]  /*01d0*/  ISETP.GE.AND P0, PT, R5, R0, PT ;  /* 0x000000000500720c */ /* 0x000fe20003f06270 */
[----:B------:R-:W-:-:S12]  /*01e0*/  BSSY.RECONVERGENT B1, `(.L_x_248) ;  /* 0x000006c000017945 */ /* 0x000fd80003800200 */
[----:B------:R-:W-:Y:S05]  /*01f0*/  @P0 BRA `(.L_x_249) ;  /* 0x0000000400a80947 */ /* 0x000fea0003800000 */
[----:B0-----:R-:W-:Y:S01]  /*0200*/  LOP3.LUT R7, RZ, R5, RZ, 0x33, !PT ;  /* 0x00000005ff077212 */ /* 0x001fe200078e33ff */
[----:B------:R-:W-:Y:S03]  /*0210*/  BSSY.RECONVERGENT B2, `(.L_x_250) ;  /* 0x0000030000027945 */ /* 0x000fe60003800200 */
[----:B------:R-:W-:-:S04]  /*0220*/  IADD3 R7, PT, PT, R2, -UR7, R7 ;  /* 0x8000000702077c10 */ /* 0x000fc8000fffe007 */
[C---:B------:R-:W-:Y:S02]  /*0230*/  ISETP.GE.U32.AND P1, PT, R7.reuse, 0xf00, PT ;  /* 0x00000f000700780c */ /* 0x040fe40003f26070 */
[----:B------:R-:W-:-:S04]  /*0240*/  LEA.HI R2, R7, 0x1, RZ, 0x18 ;  /* 0x0000000107027811 */ /* 0x000fc800078fc0ff */
[----:B------:R-:W-:-:S04]  /*0250*/  LOP3.LUT R21, R2, 0xf, RZ, 0xc0, !PT ;  /* 0x0000000f02157812 */ /* 0x000fc800078ec0ff */
[----:B------:R-:W-:-:S03]  /*0260*/  ISETP.NE.AND P0, PT, R21, RZ, PT ;  /* 0x000000ff1500720c */ /* 0x000fc60003f05270 */
[----:B------:R-:W-:Y:S10]  /*0270*/  @!P1 BRA `(.L_x_251) ;  /* 0x0000000000a49947 */ /* 0x000ff40003800000 */
[----:B------:R-:W0:Y:S01]  /*0280*/  LDCU.64 UR8, c[0x0][0x380] ;  /* 0x00007000ff0877ac */ /* 0x000e220008000a00 */
[----:B------:R-:W-:Y:S01]  /*0290*/  IMAD.WIDE.U32 R6, R5, 0x4, RZ ;  /* 0x0000000405067825 */ /* 0x000fe200078e00ff */
[----:B------:R-:W-:Y:S01]  /*02a0*/  LOP3.LUT R8, R2, 0x1fffff0, RZ, 0xc0, !PT ;  /* 0x01fffff002087812 */ /* 0x000fe200078ec0ff */
[----:B------:R-:W-:-:S04]  /*02b0*/  UIMAD.WIDE.U32 UR4, UR16, 0x4000, URZ ;  /* 0x00004000100478a5 */ /* 0x000fc8000f8e00ff */
[----:B------:R-:W-:Y:S02]  /*02c0*/  IMAD.MOV R8, RZ, RZ, -R8 ;  /* 0x000000ffff087224 */ /* 0x000fe400078e0a08 */
[----:B------:R-:W-:Y:S02]  /*02d0*/  LOP3.LUT R14, R6, UR4, RZ, 0xfc, !PT ;  /* 0x00000004060e7c12 */ /* 0x000fe4000f8efcff */
[----:B------:R-:W-:Y:S02]  /*02e0*/  LOP3.LUT R7, R7, UR5, RZ, 0xfc, !PT ;  /* 0x0000000507077c12 */ /* 0x000fe4000f8efcff */
[----:B0-----:R-:W-:-:S04]  /*02f0*/  IADD3 R14, P1, PT, R14, UR8, RZ ;  /* 0x000000080e0e7c10 */ /* 0x001fc8000ff3e0ff */
[----:B------:R-:W-:-:S04]  /*0300*/  IADD3 R14, P2, PT, R14, 0x2000, RZ ;  /* 0x000020000e0e7810 */ /* 0x000fc80007f5e0ff */
[----:B------:R-:W-:-:S09]  /*0310*/  IADD3.X R7, PT, PT, RZ, UR9, R7, P2, P1 ;  /* 0x00000009ff077c10 */ /* 0x000fd200097e2407 */
.L_x_252:
[----:B------:R-:W-:-:S05]  /*0320*/  IMAD.MOV.U32 R6, RZ, RZ, R14 ;  /* 0x000000ffff067224 */ /* 0x000fca00078e000e */
[----:B------:R-:W2:Y:S04]  /*0330*/  LDG.E R15, desc[UR14][R6.64+-0x2000] ;  /* 0xffe0000e060f7981 */ /* 0x000ea8000c1e1900 */
[----:B------:R-:W2:Y:S04]  /*0340*/  LDG.E R16, desc[UR14][R6.64+-0x1c00] ;  /* 0xffe4000e06107981 */ /* 0x000ea8000c1e1900 */
[----:B------:R-:W3:Y:S04]  /*0350*/  LDG.E R18, desc[UR14][R6.64+-0x1800] ;  /* 0xffe8000e06127981 */ /* 0x000ee8000c1e1900 */
[----:B------:R-:W3:Y:S04]  /*0360*/  LDG.E R17, desc[UR14][R6.64+-0x1400] ;  /* 0xffec000e06117981 */ /* 0x000ee8000c1e1900 */
[----:B------:R-:W4:Y:S04]  /*0370*/  LDG.E R20, desc[UR14][R6.64+-0x1000] ;  /* 0xfff0000e06147981 */ /* 0x000f28000c1e1900 */
        /* <DEDUP_REMOVED lines=10> */
[----:B------:R0:W4:Y:S01]  /*0420*/  LDG.E R10, desc[UR14][R6.64+0x1c00] ;  /* 0x001c000e060a7981 */ /* 0x000122000c1e1900 */
[----:B------:R-:W-:-:S02]  /*0430*/  VIADD R8, R8, 0x10 ;  /* 0x0000001008087836 */ /* 0x000fc40000000000 */
[----:B------:R-:W-:-:S03]  /*0440*/  VIADD R5, R5, 0x1000 ;  /* 0x0000100005057836 */ /* 0x000fc60000000000 */
[----:B------:R-:W-:Y:S02]  /*0450*/  ISETP.NE.AND P1, PT, R8, RZ, PT ;  /* 0x000000ff0800720c */ /* 0x000fe40003f25270 */
[----:B--2--5:R-:W-:-:S04]  /*0460*/  IADD3 R15, PT, PT, R16, R15, R4 ;  /* 0x0000000f100f7210 */ /* 0x024fc80007ffe004 */
[----:B---3--:R-:W-:-:S04]  /*0470*/  IADD3 R15, PT, PT, R17, R18, R15 ;  /* 0x00000012110f7210 */ /* 0x008fc80007ffe00f */
[----:B----4-:R-:W-:-:S04]  /*0480*/  IADD3 R15, PT, PT, R19, R20, R15 ;  /* 0x00000014130f7210 */ /* 0x010fc80007ffe00f */
[----:B------:R-:W-:-:S04]  /*0490*/  IADD3 R15, PT, PT, R23, R22, R15 ;  /* 0x00000016170f7210 */ /* 0x000fc80007ffe00f */
[----:B------:R-:W-:-:S04]  /*04a0*/  IADD3 R15, PT, PT, R25, R24, R15 ;  /* 0x00000018190f7210 */ /* 0x000fc80007ffe00f */
[----:B------:R-:W-:Y:S02]  /*04b0*/  IADD3 R13, PT, PT, R13, R14, R15 ;  /* 0x0000000e0d0d7210 */ /* 0x000fe40007ffe00f */
[----:B------:R-:W-:-:S05]  /*04c0*/  IADD3 R14, P2, PT, R6, 0x4000, RZ ;  /* 0x00004000060e7810 */ /* 0x000fca0007f5e0ff */
[----:B0-----:R-:W-:Y:S01]  /*04d0*/  IMAD.X R7, RZ, RZ, R7, P2 ;  /* 0x000000ffff077224 */ /* 0x001fe200010e0607 */
[----:B------:R-:W-:-:S04]  /*04e0*/  IADD3 R9, PT, PT, R12, R9, R13 ;  /* 0x000000090c097210 */ /* 0x000fc80007ffe00d */
[----:B------:R-:W-:Y:S01]  /*04f0*/  IADD3 R4, PT, PT, R10, R11, R9 ;  /* 0x0000000b0a047210 */ /* 0x000fe20007ffe009 */
[----:B------:R-:W-:Y:S06]  /*0500*/  @P1 BRA `(.L_x_252) ;  /* 0xfffffffc00841947 */ /* 0x000fec000383ffff */
.L_x_251:
[----:B------:R-:W-:Y:S05]  /*0510*/  BSYNC.RECONVERGENT B2 ;  /* 0x0000000000027941 */ /* 0x000fea0003800200 */
.L_x_250:
[----:B------:R-:W-:Y:S05]  /*0520*/  @!P0 BRA `(.L_x_249) ;  /* 0x0000000000dc8947 */ /* 0x000fea0003800000 */
[----:B------:R-:W-:Y:S01]  /*0530*/  ISETP.GE.U32.AND P0, PT, R21, 0x8, PT ;  /* 0x000000081500780c */ /* 0x000fe20003f06070 */
[----:B------:R-:W-:Y:S01]  /*0540*/  BSSY.RECONVERGENT B2, `(.L_x_253) ;  /* 0x0000016000027945 */ /* 0x000fe20003800200 */
[----:B------:R-:W-:-:S04]  /*0550*/  LOP3.LUT R16, R2, 0x7, RZ, 0xc0, !PT ;  /* 0x0000000702107812 */ /* 0x000fc800078ec0ff */
[----:B------:R-:W-:-:S07]  /*0560*/  ISETP.NE.AND P1, PT, R16, RZ, PT ;  /* 0x000000ff1000720c */ /* 0x000fce0003f25270 */
[----:B------:R-:W-:Y:S06]  /*0570*/  @!P0 BRA `(.L_x_254) ;  /* 0x0000000000488947 */ /* 0x000fec0003800000 */
[----:B------:R-:W0:Y:S01]  /*0580*/  LDCU.64 UR4, c[0x0][0x380] ;  /* 0x00007000ff0477ac */ /* 0x000e220008000a00 */
[----:B------:R-:W-:-:S04]  /*0590*/  IADD3 R7, P0, PT, R5, UR7, RZ ;  /* 0x0000000705077c10 */ /* 0x000fc8000ff1e0ff */
[----:B------:R-:W-:Y:S02]  /*05a0*/  LEA.HI.X.SX32 R8, R5, RZ, 0x1, P0 ;  /* 0x000000ff05087211 */ /* 0x000fe400000f0eff */
[----:B0-----:R-:W-:-:S04]  /*05b0*/  LEA R6, P0, R7, UR4, 0x2 ;  /* 0x0000000407067c11 */ /* 0x001fc8000f8010ff */
[----:B------:R-:W-:-:S05]  /*05c0*/  LEA.HI.X R7, R7, UR5, R8, 0x2, P0 ;  /* 0x0000000507077c11 */ /* 0x000fca00080f1408 */
[----:B------:R-:W2:Y:S04]  /*05d0*/  LDG.E R9, desc[UR14][R6.64] ;  /* 0x0000000e06097981 */ /* 0x000ea8000c1e1900 */
[----:B------:R-:W2:Y:S04]  /*05e0*/  LDG.E R8, desc[UR14][R6.64+0x400] ;  /* 0x0004000e06087981 */ /* 0x000ea8000c1e1900 */
[----:B------:R-:W3:Y:S04]  /*05f0*/  LDG.E R11, desc[UR14][R6.64+0x800] ;  /* 0x0008000e060b7981 */ /* 0x000ee8000c1e1900 */
[----:B------:R-:W3:Y:S04]  /*0600*/  LDG.E R10, desc[UR14][R6.64+0xc00] ;  /* 0x000c000e060a7981 */ /* 0x000ee8000c1e1900 */
[----:B------:R-:W4:Y:S04]  /*0610*/  LDG.E R13, desc[UR14][R6.64+0x1000] ;  /* 0x0010000e060d7981 */ /* 0x000f28000c1e1900 */
[----:B------:R-:W4:Y:S04]  /*0620*/  LDG.E R12, desc[UR14][R6.64+0x1400] ;  /* 0x0014000e060c7981 */ /* 0x000f28000c1e1900 */
[----:B------:R-:W4:Y:S04]  /*0630*/  LDG.E R15, desc[UR14][R6.64+0x1800] ;  /* 0x0018000e060f7981 */ /* 0x000f28000c1e1900 */
[----:B------:R-:W4:Y:S01]  /*0640*/  LDG.E R14, desc[UR14][R6.64+0x1c00] ;  /* 0x001c000e060e7981 */ /* 0x000f22000c1e1900 */
[----:B------:R-:W-:Y:S01]  /*0650*/  VIADD R5, R5, 0x800 ;  /* 0x0000080005057836 */ /* 0x000fe20000000000 */
[----:B--2--5:R-:W-:-:S04]  /*0660*/  IADD3 R8, PT, PT, R8, R9, R4 ;  /* 0x0000000908087210 */ /* 0x024fc80007ffe004 */
[----:B---3--:R-:W-:-:S04]  /*0670*/  IADD3 R8, PT, PT, R10, R11, R8 ;  /* 0x0000000b0a087210 */ /* 0x008fc80007ffe008 */
[----:B----4-:R-:W-:-:S04]  /*0680*/  IADD3 R8, PT, PT, R12, R13, R8 ;  /* 0x0000000d0c087210 */ /* 0x010fc80007ffe008 */
[----:B------:R-:W-:-:S07]  /*0690*/  IADD3 R4, PT, PT, R14, R15, R8 ;  /* 0x0000000f0e047210 */ /* 0x000fce0007ffe008 */
.L_x_254:
[----:B------:R-:W-:Y:S05]  /*06a0*/  BSYNC.RECONVERGENT B2 ;  /* 0x0000000000027941 */ /* 0x000fea0003800200 */
.L_x_253:
        /* <DEDUP_REMOVED lines=14> */
[----:B------:R-:W3:Y:S01]  /*0790*/  LDG.E R10, desc[UR14][R6.64+0xc00] ;  /* 0x000c000e060a7981 */ /* 0x000ee2000c1e1900 */
[----:B------:R-:W-:Y:S01]  /*07a0*/  VIADD R5, R5, 0x400 ;  /* 0x0000040005057836 */ /* 0x000fe20000000000 */
[----:B--2--5:R-:W-:-:S04]  /*07b0*/  IADD3 R4, PT, PT, R8, R9, R4 ;  /* 0x0000000908047210 */ /* 0x024fc80007ffe004 */
[----:B---3--:R-:W-:-:S07]  /*07c0*/  IADD3 R4, PT, PT, R10, R11, R4 ;  /* 0x0000000b0a047210 */ /* 0x008fce0007ffe004 */
.L_x_256:
[----:B------:R-:W-:Y:S05]  /*07d0*/  BSYNC.RECONVERGENT B2 ;  /* 0x0000000000027941 */ /* 0x000fea0003800200 */
.L_x_255:
[----:B------:R-:W-:Y:S05]  /*07e0*/  @!P1 BRA `(.L_x_249) ;  /* 0x00000000002c9947 */ /* 0x000fea0003800000 */
[----:B------:R-:W0:Y:S01]  /*07f0*/  LDC.64 R6, c[0x0][0x380] ;  /* 0x0000e000ff067b82 */ /* 0x000e220000000a00 */
[----:B------:R-:W-:Y:S02]  /*0800*/  IMAD.U32 R9, RZ, RZ, UR16 ;  /* 0x00000010ff097e24 */ /* 0x000fe4000f8e00ff */
[----:B------:R-:W-:Y:S02]  /*0810*/  IMAD.MOV R2, RZ, RZ, -R2 ;  /* 0x000000ffff027224 */ /* 0x000fe400078e0a02 */
[----:B0-----:R-:W-:-:S07]  /*0820*/  IMAD.WIDE.U32 R6, R9, 0x4000, R6 ;  /* 0x0000400009067825 */ /* 0x001fce00078e0006 */
.L_x_257:
[----:B------:R-:W-:-:S06]  /*0830*/  IMAD.WIDE R8, R5, 0x4, R6 ;  /* 0x0000000405087825 */ /* 0x000fcc00078e0206 */
[----:B------:R-:W2:Y:S01]  /*0840*/  LDG.E R9, desc[UR14][R8.64] ;  /* 0x0000000e08097981 */ /* 0x000ea2000c1e1900 */
[----:B------:R-:W-:Y:S02]  /*0850*/  VIADD R2, R2, 0x1 ;  /* 0x0000000102027836 */ /* 0x000fe40000000000 */
[----:B------:R-:W-:-:S03]  /*0860*/  VIADD R5, R5, 0x100 ;  /* 0x0000010005057836 */ /* 0x000fc60000000000 */
[----:B------:R-:W-:Y:S01]  /*0870*/  ISETP.NE.AND P0, PT, R2, RZ, PT ;  /* 0x000000ff0200720c */ /* 0x000fe20003f05270 */
[----:B--2--5:R-:W-:-:S12]  /*0880*/  IMAD.IADD R4, R9, 0x1, R4 ;  /* 0x0000000109047824 */ /* 0x024fd800078e0204 */
[----:B------:R-:W-:Y:S05]  /*0890*/  @P0 BRA `(.L_x_257) ;  /* 0xfffffffc00e40947 */ /* 0x000fea000383ffff */
.L_x_249:
[----:B------:R-:W-:Y:S05]  /*08a0*/  BSYNC.RECONVERGENT B1 ;  /* 0x0000000000017941 */ /* 0x000fea0003800200 */
.L_x_248:
[----:B------:R-:W-:-:S13]  /*08b0*/  ISETP.GE.AND P0, PT, R0, 0x100, PT ;  /* 0x000001000000780c */ /* 0x000fda0003f06270 */
[----:B------:R-:W-:Y:S05]  /*08c0*/  @!P0 BRA `(.L_x_258) ;  /* 0x0000000000ac8947 */ /* 0x000fea0003800000 */
[----:B------:R-:W1:Y:S01]  /*08d0*/  S2R R8, SR_LANEID ;  /* 0x0000000000087919 */ /* 0x000e620000000000 */
[----:B-----5:R-:W2:Y:S01]  /*08e0*/  SHFL.DOWN PT, R0, R4, 0x1, 0x1f ;  /* 0x08201f0004007f89 */ /* 0x020ea200000e0000 */
[C---:B-1----:R-:W-:Y:S02]  /*08f0*/  ISETP.GT.AND P0, PT, R8.reuse, 0x1e, PT ;  /* 0x0000001e0800780c */ /* 0x042fe40003f04270 */
[----:B------:R-:W-:Y:S02]  /*0900*/  ISETP.NE.AND P1, PT, R8, RZ, PT ;  /* 0x000000ff0800720c */ /* 0x000fe40003f25270 */
[----:B--2---:R-:W-:Y:S02]  /*0910*/  SEL R5, R0, RZ, !P0 ;  /* 0x000000ff00057207 */ /* 0x004fe40004000000 */
[----:B------:R-:W-:-:S03]  /*0920*/  ISETP.GT.AND P0, PT, R8, 0x1d, PT ;  /* 0x0000001d0800780c */ /* 0x000fc60003f04270 */
[----:B------:R-:W-:-:S05]  /*0930*/  IMAD.IADD R5, R5, 0x1, R4 ;  /* 0x0000000105057824 */ /* 0x000fca00078e0204 */
[----:B------:R-:W1:Y:S01]  /*0940*/  SHFL.DOWN PT, R0, R5, 0x2, 0x1f ;  /* 0x08401f0005007f89 */ /* 0x000e6200000e0000 */
[----:B0-----:R-:W0:Y:S01]  /*0950*/  @!P1 S2R R6, SR_CgaCtaId ;  /* 0x0000000000069919 */ /* 0x001e220000008800 */
[----:B-1----:R-:W-:Y:S02]  /*0960*/  SEL R0, R0, RZ, !P0 ;  /* 0x000000ff00007207 */ /* 0x002fe40004000000 */
[----:B------:R-:W-:-:S03]  /*0970*/  ISETP.GT.AND P0, PT, R8, 0x1b, PT ;  /* 0x0000001b0800780c */ /* 0x000fc60003f04270 */
[----:B------:R-:W-:Y:S01]  /*0980*/  IMAD.IADD R0, R5, 0x1, R0 ;  /* 0x0000000105007824 */ /* 0x000fe200078e0200 */
[----:B------:R-:W-:-:S04]  /*0990*/  @!P1 MOV R5, 0x400 ;  /* 0x0000040000059802 */ /* 0x000fc80000000f00 */
[----:B------:R-:W1:Y:S01]  /*09a0*/  SHFL.DOWN PT, R2, R0, 0x4, 0x1f ;  /* 0x08801f0000027f89 */ /* 0x000e6200000e0000 */
[----:B0-----:R-:W-:Y:S02]  /*09b0*/  @!P1 LEA R5, R6, R5, 0x18 ;  /* 0x0000000506059211 */ /* 0x001fe400078ec0ff */
[----:B-1----:R-:W-:Y:S02]  /*09c0*/  SEL R7, R2, RZ, !P0 ;  /* 0x000000ff02077207 */ /* 0x002fe40004000000 */
        /* <DEDUP_REMOVED lines=19> */
[----:B--2---:R-:W-:Y:S04]  /*0b00*/  LDS R0, [UR4+0xc] ;  /* 0x00000c04ff007984 */ /* 0x004fe80008000800 */
[----:B------:R-:W0:Y:S04]  /*0b10*/  LDS.128 R4, [UR4+0x10] ;  /* 0x00001004ff047984 */ /* 0x000e280008000c00 */
[----:B------:R-:W1:Y:S01]  /*0b20*/  LDS.64 R2, [UR4+0x20] ;  /* 0x00002004ff027984 */ /* 0x000e620008000a00 */
[----:B0-----:R-:W-:-:S04]  /*0b30*/  IADD3 R0, PT, PT, R4, R0, R9 ;  /* 0x0000000004007210 */ /* 0x001fc80007ffe009 */
[----:B------:R-:W-:-:S04]  /*0b40*/  IADD3 R0, PT, PT, R6, R0, R5 ;  /* 0x0000000006007210 */ /* 0x000fc80007ffe005 */
[----:B-1----:R-:W-:-:S05]  /*0b50*/  IADD3 R0, PT, PT, R2, R0, R7 ;  /* 0x0000000002007210 */ /* 0x002fca0007ffe007 */
[----:B------:R-:W-:Y:S01]  /*0b60*/  IMAD.IADD R9, R0, 0x1, R3 ;  /* 0x0000000100097824 */ /* 0x000fe200078e0203 */
[----:B------:R-:W-:Y:S06]  /*0b70*/  BRA `(.L_x_259) ;  /* 0x0000001400307947 */ /* 0x000fec0003800000 */
.L_x_258:
[----:B------:R-:W-:Y:S01]  /*0b80*/  LOP3.LUT R2, R3, 0x3e0, RZ, 0xc0, !PT ;  /* 0x000003e003027812 */ /* 0x000fe200078ec0ff */
[----:B------:R-:W1:Y:S03]  /*0b90*/  S2R R10, SR_LANEID ;  /* 0x00000000000a7919 */ /* 0x000e660000000000 */
[----:B0-----:R-:W-:Y:S01]  /*0ba0*/  LOP3.LUT R7, RZ, R2, RZ, 0x33, !PT ;  /* 0x00000002ff077212 */ /* 0x001fe200078e33ff */
[----:B------:R-:W-:-:S04]  /*0bb0*/  VIADD R5, R2, 0x20 ;  /* 0x0000002002057836 */ /* 0x000fc80000000000 */
[----:B------:R-:W-:Y:S01]  /*0bc0*/  IMAD.IADD R7, R0, 0x1, R7 ;  /* 0x0000000100077824 */ /* 0x000fe200078e0207 */
[----:B------:R-:W-:-:S04]  /*0bd0*/  ISETP.GT.AND P0, PT, R5, R0, PT ;  /* 0x000000000500720c */ /* 0x000fc80003f04270 */
[----:B------:R-:W-:-:S05]  /*0be0*/  SEL R7, R7, 0x1f, P0 ;  /* 0x0000001f07077807 */ /* 0x000fca0000000000 */
[----:B-----5:R-:W0:Y:S01]  /*0bf0*/  SHFL.DOWN PT, R2, R4, 0x1, R7 ;  /* 0x0820000004027989 */ /* 0x020e2200000e0007 */
[CC--:B-1----:R-:W-:Y:S01]  /*0c00*/  ISETP.GE.AND P0, PT, R10.reuse, R7.reuse, PT ;  /* 0x000000070a00720c */ /* 0x0c2fe20003f06270 */
[C---:B------:R-:W-:Y:S01]  /*0c10*/  VIADD R6, R10.reuse, 0x2 ;  /* 0x000000020a067836 */ /* 0x040fe20000000000 */
[C---:B------:R-:W-:Y:S01]  /*0c20*/  ISETP.NE.AND P1, PT, R10.reuse, RZ, PT ;  /* 0x000000ff0a00720c */ /* 0x040fe20003f25270 */
[----:B------:R-:W-:Y:S01]  /*0c30*/  VIADD R8, R10, 0x4 ;  /* 0x000000040a087836 */ /* 0x000fe20000000000 */
[----:B0-----:R-:W-:Y:S02]  /*0c40*/  SEL R5, R2, RZ, !P0 ;  /* 0x000000ff02057207 */ /* 0x001fe40004000000 */
        /* <DEDUP_REMOVED lines=35> */
[----:B------:R-:W0:Y:S04]  /*0e80*/  LDS.128 R4, [UR4+0x10] ;  /* 0x00001004ff047984 */ /* 0x000e280008000c00 */
[----:B------:R-:W2:Y:S04]  /*0e90*/  LDS R2, [UR4+0xc] ;  /* 0x00000c04ff027984 */ /* 0x000ea80008000800 */
[----:B------:R-:W3:Y:S01]  /*0ea0*/  LDS.64 R10, [UR4+0x20] ;  /* 0x00002004ff0a7984 */ /* 0x000ee20008000a00 */
[----:B0-----:R-:W-:Y:S02]  /*0eb0*/  SEL R4, R4, RZ, P2 ;  /* 0x000000ff04047207 */ /* 0x001fe40001000000 */
[----:B------:R-:W-:-:S02]  /*0ec0*/  ISETP.GT.AND P2, PT, R0, 0x60, PT ;  /* 0x000000600000780c */ /* 0x000fc40003f44270 */
[----:B--2---:R-:W-:Y:S02]  /*0ed0*/  SEL R2, R2, RZ, P1 ;  /* 0x000000ff02027207 */ /* 0x004fe40000800000 */
        /* <DEDUP_REMOVED lines=8> */
[----:B---3--:R-:W-:Y:S02]  /*0f60*/  SEL R10, R10, RZ, P2 ;  /* 0x000000ff0a0a7207 */ /* 0x008fe40001000000 */
[----:B------:R-:W-:Y:S02]  /*0f70*/  SEL R11, R11, RZ, P3 ;  /* 0x000000ff0b0b7207 */ /* 0x000fe40001800000 */
[----:B------:R-:W-:-:S05]  /*0f80*/  IADD3 R2, PT, PT, R10, R2, R7 ;  /* 0x000000020a027210 */ /* 0x000fca0007ffe007 */
[----:B-1----:R-:W-:Y:S01]  /*0f90*/  IMAD.IADD R9, R2, 0x1, R11 ;  /* 0x0000000102097824 */ /* 0x002fe200078e020b */
[----:B------:R-:W-:Y:S06]  /*0fa0*/  BRA `(.L_x_259) ;  /* 0x0000001000247947 */ /* 0x000fec0003800000 */
.L_x_245:
[----:B------:R-:W0:Y:S01]  /*0fb0*/  S2R R0, SR_TID.X ;  /* 0x0000000000007919 */ /* 0x000e220000002100 */
[----:B------:R-:W1:Y:S01]  /*0fc0*/  LDC.64 R4, c[0x0][0x380] ;  /* 0x0000e000ff047b82 */ /* 0x000e620000000a00 */
[----:B0-----:R-:W-:-:S04]  /*0fd0*/  VIADD R7, R0, UR7 ;  /* 0x0000000700077c36 */ /* 0x001fc80008000000 */
[----:B-1----:R-:W-:-:S05]  /*0fe0*/  IMAD.WIDE.U32 R4, R7, 0x4, R4 ;  /* 0x0000000407047825 */ /* 0x002fca00078e0004 */
[----:B------:R-:W2:Y:S04]  /*0ff0*/  LDG.E R6, desc[UR14][R4.64] ;  /* 0x0000000e04067981 */ /* 0x000ea8000c1e1900 */
[----:B------:R-:W2:Y:S04]  /*1000*/  LDG.E R7, desc[UR14][R4.64+0x400] ;  /* 0x0004000e04077981 */ /* 0x000ea8000c1e1900 */
[----:B------:R-:W2:Y:S04]  /*1010*/  LDG.E R8, desc[UR14][R4.64+0x800] ;  /* 0x0008000e04087981 */ /* 0x000ea8000c1e1900 */
[----:B------:R-:W3:Y:S04]  /*1020*/  LDG.E R9, desc[UR14][R4.64+0xc00] ;  /* 0x000c000e04097981 */ /* 0x000ee8000c1e1900 */
[----:B------:R-:W3:Y:S04]  /*1030*/  LDG.E R10, desc[UR14][R4.64+0x1000] ;  /* 0x0010000e040a7981 */ /* 0x000ee8000c1e1900 */
[----:B------:R-:W4:Y:S04]  /*1040*/  LDG.E R11, desc[UR14][R4.64+0x1400] ;  /* 0x0014000e040b7981 */ /* 0x000f28000c1e1900 */
        /* <DEDUP_REMOVED lines=10> */
[----:B------:R-:W-:-:S04]  /*10f0*/  ISETP.GE.U32.AND P0, PT, R23, UR5, PT ;  /* 0x0000000517007c0c */ /* 0x000fc8000bf06070 */
[----:B------:R-:W-:Y:S02]  /*1100*/  ISETP.GE.U32.AND.EX P0, PT, R22, UR4, PT, P0 ;  /* 0x0000000416007c0c */ /* 0x000fe4000bf06100 */
[----:B--2---:R-:W-:-:S04]  /*1110*/  IADD3 R6, PT, PT, R8, R7, R6 ;  /* 0x0000000708067210 */ /* 0x004fc80007ffe006 */
[----:B---3--:R-:W-:-:S04]  /*1120*/  IADD3 R6, PT, PT, R10, R9, R6 ;  /* 0x000000090a067210 */ /* 0x008fc80007ffe006 */
[----:B----4-:R-:W-:-:S04]  /*1130*/  IADD3 R6, PT, PT, R12, R11, R6 ;  /* 0x0000000b0c067210 */ /* 0x010fc80007ffe006 */
[----:B-----5:R-:W-:-:S04]  /*1140*/  IADD3 R6, PT, PT, R14, R13, R6 ;  /* 0x0000000d0e067210 */ /* 0x020fc80007ffe006 */
[----:B------:R-:W-:-:S04]  /*1150*/  IADD3 R6, PT, PT, R16, R15, R6 ;  /* 0x0000000f10067210 */ /* 0x000fc80007ffe006 */
[----:B------:R-:W-:-:S04]  /*1160*/  IADD3 R6, PT, PT, R18, R17, R6 ;  /* 0x0000001112067210 */ /* 0x000fc80007ffe006 */
[----:B------:R-:W-:-:S05]  /*1170*/  IADD3 R6, PT, PT, R20, R19, R6 ;  /* 0x0000001314067210 */ /* 0x000fca0007ffe006 */
[----:B------:R-:W-:Y:S01]  /*1180*/  IMAD.IADD R8, R21, 0x1, R6 ;  /* 0x0000000115087824 */ /* 0x000fe200078e0206 */
[----:B------:R-:W-:Y:S06]  /*1190*/  @!P0 BRA `(.L_x_260) ;  /* 0x0000000c00008947 */ /* 0x000fec0003800000 */
[----:B------:R-:W-:Y:S01]  /*11a0*/  UIADD3 UR8, UP0, UPT, UR5, UR7, URZ ;  /* 0x0000000705087290 */ /* 0x000fe2000ff1e0ff */
[----:B------:R-:W-:Y:S01]  /*11b0*/  IADD3 R20, P1, PT, R2, -0x1000, RZ ;  /* 0xfffff00002147810 */ /* 0x000fe20007f3e0ff */
[----:B------:R-:W0:Y:S01]  /*11c0*/  LDCU.64 UR12, c[0x0][0x380] ;  /* 0x00007000ff0c77ac */ /* 0x000e220008000a00 */
[----:B------:R-:W-:Y:S02]  /*11d0*/  LOP3.LUT R5, RZ, R0, RZ, 0x33, !PT ;  /* 0x00000000ff057212 */ /* 0x000fe400078e33ff */
[----:B------:R-:W-:Y:S01]  /*11e0*/  IADD3.X R9, PT, PT, R3, -0x1, RZ, P1, !PT ;  /* 0xffffffff03097810 */ /* 0x000fe20000ffe4ff */
[----:B------:R-:W-:Y:S01]  /*11f0*/  UIADD3.X UR9, UPT, UPT, URZ, UR4, URZ, UP0, !UPT ;  /* 0x00000004ff097290 */ /* 0x000fe200087fe4ff */
[----:B------:R-:W-:Y:S01]  /*1200*/  ISETP.LT.U32.AND P0, PT, R20, UR8, PT ;  /* 0x0000000814007c0c */ /* 0x000fe2000bf01070 */
[----:B------:R-:W-:Y:S01]  /*1210*/  UMOV UR6, UR5 ;  /* 0x0000000500067c82 */ /* 0x000fe20008000000 */
[----:B------:R-:W-:Y:S01]  /*1220*/  IADD3 R11, P2, PT, R0, UR8, RZ ;  /* 0x00000008000b7c10 */ /* 0x000fe2000ff5e0ff */
[----:B------:R-:W-:Y:S01]  /*1230*/  UMOV UR4, URZ ;  /* 0x000000ff00047c82 */ /* 0x000fe20008000000 */
[----:B------:R-:W-:Y:S01]  /*1240*/  IADD3 R5, PT, PT, R2, -UR5, R5 ;  /* 0x8000000502057c10 */ /* 0x000fe2000fffe005 */
[----:B------:R-:W-:Y:S01]  /*1250*/  IMAD.U32 R10, RZ, RZ, UR9 ;  /* 0x00000009ff0a7e24 */ /* 0x000fe2000f8e00ff */
[----:B------:R-:W-:Y:S01]  /*1260*/  UMOV UR10, UR8 ;  /* 0x00000008000a7c82 */ /* 0x000fe20008000000 */
[----:B------:R-:W-:-:S02]  /*1270*/  IMAD.X R4, RZ, RZ, UR9, P2 ;  /* 0x00000009ff047e24 */ /* 0x000fc400090e06ff */
[----:B------:R-:W-:Y:S01]  /*1280*/  VIADD R7, R5, -UR7 ;  /* 0x8000000705077c36 */ /* 0x000fe20008000000 */
[----:B------:R-:W-:Y:S01]  /*1290*/  ISETP.GT.U32.AND.EX P0, PT, R10, R9, PT, P0 ;  /* 0x000000090a00720c */ /* 0x000fe20003f04100 */
[----:B------:R-:W-:Y:S01]  /*12a0*/  UMOV UR7, UR9 ;  /* 0x0000000900077c82 */ /* 0x000fe20008000000 */
[----:B0-----:R-:W-:-:S04]  /*12b0*/  LEA R6, P1, R11, UR12, 0x2 ;  /* 0x0000000c0b067c11 */ /* 0x001fc8000f8210ff */
[----:B------:R-:W-:Y:S02]  /*12c0*/  IADD3 R6, P2, PT, R6, 0x2000, RZ ;  /* 0x0000200006067810 */ /* 0x000fe40007f5e0ff */
[----:B------:R-:W-:-:S05]  /*12d0*/  LEA.HI.X R11, R11, UR13, R4, 0x2, P1 ;  /* 0x0000000d0b0b7c11 */ /* 0x000fca00088f1404 */
[----:B------:R-:W-:Y:S01]  /*12e0*/  IMAD.X R11, RZ, RZ, R11, P2 ;  /* 0x000000ffff0b7224 */ /* 0x000fe200010e060b */
[----:B------:R-:W-:Y:S06]  /*12f0*/  @P0 BRA `(.L_x_261) ;  /* 0x0000000000d40947 */ /* 0x000fec0003800000 */
[----:B------:R-:W0:Y:S01]  /*1300*/  LDC.64 R2, c[0x0][0x3b8] ;  /* 0x0000ee00ff027b82 */ /* 0x000e220000000a00 */
[----:B------:R-:W1:Y:S01]  /*1310*/  LDCU.64 UR12, c[0x0][0x380] ;  /* 0x00007000ff0c77ac */ /* 0x000e620008000a00 */
[----:B------:R-:W-:Y:S01]  /*1320*/  NOP ;  /* 0x0000000000007918 */ /* 0x000fe20000000000 */
.L_x_262:
[----:B------:R-:W-:-:S05]  /*1330*/  IADD3 R5, P0, PT, R0, UR8, RZ ;  /* 0x0000000800057c10 */ /* 0x000fca000ff1e0ff */
[----:B------:R-:W-:Y:S01]  /*1340*/  IMAD.X R10, RZ, RZ, UR9, P0 ;  /* 0x00000009ff0a7e24 */ /* 0x000fe200080e06ff */
[----:B-1----:R-:W-:-:S04]  /*1350*/  LEA R4, P0, R5, UR12, 0x2 ;  /* 0x0000000c05047c11 */ /* 0x002fc8000f8010ff */
[----:B------:R-:W-:-:S05]  /*1360*/  LEA.HI.X R5, R5, UR13, R10, 0x2, P0 ;  /* 0x0000000d05057c11 */ /* 0x000fca00080f140a */
        /* <DEDUP_REMOVED lines=15> */
[----:B------:R1:W5:Y:S01]  /*1460*/  LDG.E R21, desc[UR14][R4.64+0x3c00] ;  /* 0x003c000e04157981 */ /* 0x000362000c1e1900 */
[----:B------:R-:W-:-:S02]  /*1470*/  USHF.R.S32.HI UR11, URZ, 0x1f, UR5 ;  /* 0x0000001fff0b7899 */ /* 0x000fc40008011405 */
[----:B------:R-:W-:-:S04]  /*1480*/  UIADD3 UR6, UP0, UPT, UR5, UR10, URZ ;  /* 0x0000000a05067290 */ /* 0x000fc8000ff1e0ff */
[----:B------:R-:W-:Y:S01]  /*1490*/  UIADD3.X UR7, UPT, UPT, UR11, UR7, URZ, UP0, !UPT ;  /* 0x000000070b077290 */ /* 0x000fe200087fe4ff */
[----:B--2---:R-:W-:Y:S02]  /*14a0*/  IADD3 R22, PT, PT, R22, R23, R8 ;  /* 0x0000001716167210 */ /* 0x004fe40007ffe008 */
[----:B0-----:R-:W-:-:S04]  /*14b0*/  IADD3 R8, P1, PT, R2, -UR8, RZ ;  /* 0x8000000802087c10 */ /* 0x001fc8000ff3e0ff */
[----:B------:R-:W-:Y:S02]  /*14c0*/  ISETP.GE.U32.AND P0, PT, R8, UR5, PT ;  /* 0x0000000508007c0c */ /* 0x000fe4000bf06070 */
[----:B---3--:R-:W-:Y:S02]  /*14d0*/  IADD3 R22, PT, PT, R25, R24, R22 ;  /* 0x0000001819167210 */ /* 0x008fe40007ffe016 */
[----:B-1----:R-:W-:-:S04]  /*14e0*/  IADD3.X R4, PT, PT, R3, ~UR9, RZ, P1, !PT ;  /* 0x8000000903047c10 */ /* 0x002fc80008ffe4ff */
[----:B------:R-:W-:Y:S02]  /*14f0*/  ISETP.GE.U32.AND.EX P0, PT, R4, UR11, PT, P0 ;  /* 0x0000000b04007c0c */ /* 0x000fe4000bf06100 */
[----:B----4-:R-:W-:-:S04]  /*1500*/  IADD3 R22, PT, PT, R27, R26, R22 ;  /* 0x0000001a1b167210 */ /* 0x010fc80007ffe016 */
[----:B-----5:R-:W-:-:S04]  /*1510*/  IADD3 R18, PT, PT, R19, R18, R22 ;  /* 0x0000001213127210 */ /* 0x020fc80007ffe016 */
[----:B------:R-:W-:-:S04]  /*1520*/  IADD3 R10, PT, PT, R10, R15, R18 ;  /* 0x0000000f0a0a7210 */ /* 0x000fc80007ffe012 */
[----:B------:R-:W-:-:S04]  /*1530*/  IADD3 R10, PT, PT, R16, R17, R10 ;  /* 0x00000011100a7210 */ /* 0x000fc80007ffe00a */
[----:B------:R-:W-:-:S04]  /*1540*/  IADD3 R10, PT, PT, R13, R14, R10 ;  /* 0x0000000e0d0a7210 */ /* 0x000fc80007ffe00a */
[----:B------:R-:W-:Y:S01]  /*1550*/  IADD3 R8, PT, PT, R21, R12, R10 ;  /* 0x0000000c15087210 */ /* 0x000fe20007ffe00a */
[----:B------:R-:W-:Y:S06]  /*1560*/  @!P0 BRA `(.L_x_260) ;  /* 0x00000008000c8947 */ /* 0x000fec0003800000 */
[----:B------:R-:W-:Y:S02]  /*1570*/  UIADD3 UR8, UP0, UPT, UR5, UR8, URZ ;  /* 0x0000000805087290 */ /* 0x000fe4000ff1e0ff */
[----:B------:R-:W-:Y:S01]  /*1580*/  IMAD.U32 R5, RZ, RZ, UR5 ;  /* 0x00000005ff057e24 */ /* 0x000fe2000f8e00ff */
[----:B------:R-:W-:Y:S01]  /*1590*/  UIADD3 UR4, UPT, UPT, UR4, 0x1, URZ ;  /* 0x0000000104047890 */ /* 0x000fe2000fffe0ff */
[----:B------:R-:W-:Y:S01]  /*15a0*/  IMAD.MOV.U32 R10, RZ, RZ, R6 ;  /* 0x000000ffff0a7224 */ /* 0x000fe200078e0006 */
[----:B------:R-:W-:Y:S01]  /*15b0*/  UIADD3.X UR9, UPT, UPT, UR11, UR9, URZ, UP0, !UPT ;  /* 0x000000090b097290 */ /* 0x000fe200087fe4ff */
[----:B------:R-:W-:Y:S01]  /*15c0*/  VIADD R7, R7, -UR5 ;  /* 0x8000000507077c36 */ /* 0x000fe20008000000 */
[----:B------:R-:W-:Y:S01]  /*15d0*/  ISETP.LT.U32.AND P0, PT, R20, UR8, PT ;  /* 0x0000000814007c0c */ /* 0x000fe2000bf01070 */
[----:B------:R-:W-:Y:S01]  /*15e0*/  IMAD.WIDE R10, R5, 0x4, R10 ;  /* 0x00000004050a7825 */ /* 0x000fe200078e020a */
[----:B------:R-:W-:-:S03]  /*15f0*/  UMOV UR10, UR6 ;  /* 0x00000006000a7c82 */ /* 0x000fc60008000000 */
[----:B------:R-:W-:Y:S02]  /*1600*/  IMAD.U32 R4, RZ, RZ, UR9 ;  /* 0x00000009ff047e24 */ /* 0x000fe4000f8e00ff */
[----:B------:R-:W-:-:S03]  /*1610*/  IMAD.MOV.U32 R6, RZ, RZ, R10 ;  /* 0x000000ffff067224 */ /* 0x000fc600078e000a */
[----:B------:R-:W-:-:S13]  /*1620*/  ISETP.GT.U32.AND.EX P0, PT, R4, R9, PT, P0 ;  /* 0x000000090400720c */ /* 0x000fda0003f04100 */
[----:B------:R-:W-:Y:S05]  /*1630*/  @!P0 BRA `(.L_x_262) ;  /* 0xfffffffc003c8947 */ /* 0x000fea000383ffff */
[----:B------:R-:W-:-:S05]  /*1640*/  UMOV UR6, UR5 ;  /* 0x0000000500067c82 */ /* 0x000fca0008000000 */
.L_x_261:
[C---:B------:R-:W-:Y:S01]  /*1650*/  VIADD R5, R2.reuse, -UR8 ;  /* 0x8000000802057c36 */ /* 0x040fe20008000000 */
[----:B------:R-:W-:Y:S01]  /*1660*/  ISETP.LE.U32.AND P1, PT, R2, UR8, PT ;  /* 0x0000000802007c0c */ /* 0x000fe2000bf23070 */
[----:B------:R-:W-:Y:S01]  /*1670*/  IMAD.U32 R4, RZ, RZ, UR9 ;  /* 0x00000009ff047e24 */ /* 0x000fe2000f8e00ff */
[----:B------:R-:W-:Y:S02]  /*1680*/  BSSY.RECONVERGENT B1, `(.L_x_260) ;  /* 0x0000071000017945 */ /* 0x000fe40003800200 */
[----:B------:R-:W-:-:S04]  /*1690*/  ISETP.GE.AND P0, PT, R0, R5, PT ;  /* 0x000000050000720c */ /* 0x000fc80003f06270 */
[----:B------:R-:W-:-:S13]  /*16a0*/  ISETP.GE.U32.OR.EX P0, PT, R4, R3, P0, P1 ;  /* 0x000000030400720c */ /* 0x000fda0000706510 */
[----:B------:R-:W-:Y:S05]  /*16b0*/  @P0 BRA `(.L_x_263) ;  /* 0x0000000400b40947 */ /* 0x000fea0003800000 */
[----:B------:R-:W0:Y:S01]  /*16c0*/  LDC R4, c[0x0][0x3c0] ;  /* 0x0000f000ff047b82 */ /* 0x000e220000000800 */
[----:B------:R-:W-:Y:S01]  /*16d0*/  USHF.L.U32 UR5, UR16, 0xc, URZ ;  /* 0x0000000c10057899 */ /* 0x000fe200080006ff */
[----:B------:R-:W-:Y:S01]  /*16e0*/  LOP3.LUT R3, RZ, R0, RZ, 0x33, !PT ;  /* 0x00000000ff037212 */ /* 0x000fe200078e33ff */
[----:B------:R-:W-:Y:S02]  /*16f0*/  BSSY.RECONVERGENT B2, `(.L_x_264) ;  /* 0x000002e000027945 */ /* 0x000fe40003800200 */
[----:B------:R-:W-:-:S06]  /*1700*/  UIADD3 UR5, UPT, UPT, UR5, UR6, URZ ;  /* 0x0000000605057290 */ /* 0x000fcc000fffe0ff */
[----:B------:R-:W-:Y:S01]  /*1710*/  IADD3 R2, PT, PT, R2, -UR5, R3 ;  /* 0x8000000502027c10 */ /* 0x000fe2000fffe003 */
[----:B0-----:R-:W-:-:S04]  /*1720*/  IMAD R3, R4, UR4, RZ ;  /* 0x0000000404037c24 */ /* 0x001fc8000f8e02ff */
[----:B------:R-:W-:-:S05]  /*1730*/  IMAD R2, R3, -0x1000, R2 ;  /* 0xfffff00003027824 */ /* 0x000fca00078e0202 */
[C---:B------:R-:W-:Y:S02]  /*1740*/  ISETP.GE.U32.AND P0, PT, R2.reuse, 0xf00, PT ;  /* 0x00000f000200780c */ /* 0x040fe40003f06070 */
[----:B------:R-:W-:Y:S01]  /*1750*/  LEA.HI R20, R2, 0x1, RZ, 0x18 ;  /* 0x0000000102147811 */ /* 0x000fe200078fc0ff */
[----:B------:R-:W-:-:S03]  /*1760*/  IMAD.MOV.U32 R2, RZ, RZ, R0 ;  /* 0x000000ffff027224 */ /* 0x000fc600078e0000 */
[----:B------:R-:W-:-:S04]  /*1770*/  LOP3.LUT R21, R20, 0xf, RZ, 0xc0, !PT ;  /* 0x0000000f14157812 */ /* 0x000fc800078ec0ff */
[----:B------:R-:W-:-:S03]  /*1780*/  ISETP.NE.AND P1, PT, R21, RZ, PT ;  /* 0x000000ff1500720c */ /* 0x000fc60003f25270 */
[----:B------:R-:W-:Y:S10]  /*1790*/  @!P0 BRA `(.L_x_265) ;  /* 0x00000000008c8947 */ /* 0x000ff40003800000 */
[----:B------:R-:W-:-:S04]  /*17a0*/  LEA.HI R2, R7, 0x1, RZ, 0x18 ;  /* 0x0000000107027811 */ /* 0x000fc800078fc0ff */
[----:B------:R-:W-:Y:S01]  /*17b0*/  LOP3.LUT R3, R2, 0x1fffff0, RZ, 0xc0, !PT ;  /* 0x01fffff002037812 */ /* 0x000fe200078ec0ff */
[----:B------:R-:W-:-:S04]  /*17c0*/  IMAD.MOV.U32 R2, RZ, RZ, R0 ;  /* 0x000000ffff027224 */ /* 0x000fc800078e0000 */
[----:B------:R-:W-:-:S07]  /*17d0*/  IMAD.MOV R3, RZ, RZ, -R3 ;  /* 0x000000ffff037224 */ /* 0x000fce00078e0a03 */
.L_x_266:
[----:B------:R-:W-:-:S05]  /*17e0*/  IMAD.MOV.U32 R10, RZ, RZ, R6 ;  /* 0x000000ffff0a7224 */ /* 0x000fca00078e0006 */
        /* <DEDUP_REMOVED lines=16> */
[----:B------:R-:W-:-:S02]  /*18f0*/  VIADD R3, R3, 0x10 ;  /* 0x0000001003037836 */ /* 0x000fc40000000000 */
[----:B------:R-:W-:-:S03]  /*1900*/  VIADD R2, R2, 0x1000 ;  /* 0x0000100002027836 */ /* 0x000fc60000000000 */
[----:B------:R-:W-:Y:S02]  /*1910*/  ISETP.NE.AND P0, PT, R3, RZ, PT ;  /* 0x000000ff0300720c */ /* 0x000fe40003f05270 */
[----:B--2---:R-:W-:-:S04]  /*1920*/  IADD3 R14, PT, PT, R14, R15, R8 ;  /* 0x0000000f0e0e7210 */ /* 0x004fc80007ffe008 */
[----:B---3--:R-:W-:-:S04]  /*1930*/  IADD3 R14, PT, PT, R16, R17, R14 ;  /* 0x00000011100e7210 */ /* 0x008fc80007ffe00e */
[----:B----4-:R-:W-:-:S04]  /*1940*/  IADD3 R14, PT, PT, R18, R19, R14 ;  /* 0x00000013120e7210 */ /* 0x010fc80007ffe00e */
[----:B-----5:R-:W-:-:S04]  /*1950*/  IADD3 R14, PT, PT, R22, R23, R14 ;  /* 0x00000017160e7210 */ /* 0x020fc80007ffe00e */
[----:B------:R-:W-:-:S04]  /*1960*/  IADD3 R14, PT, PT, R24, R25, R14 ;  /* 0x00000019180e7210 */ /* 0x000fc80007ffe00e */
[----:B------:R-:W-:Y:S02]  /*1970*/  IADD3 R13, PT, PT, R6, R13, R14 ;  /* 0x0000000d060d7210 */ /* 0x000fe40007ffe00e */
[----:B------:R-:W-:-:S05]  /*1980*/  IADD3 R6, P2, PT, R10, 0x4000, RZ ;  /* 0x000040000a067810 */ /* 0x000fca0007f5e0ff */
[----:B0-----:R-:W-:Y:S01]  /*1990*/  IMAD.X R11, RZ, RZ, R11, P2 ;  /* 0x000000ffff0b7224 */ /* 0x001fe200010e060b */
[----:B------:R-:W-:-:S04]  /*19a0*/  IADD3 R9, PT, PT, R12, R9, R13 ;  /* 0x000000090c097210 */ /* 0x000fc80007ffe00d */
[----:B------:R-:W-:Y:S01]  /*19b0*/  IADD3 R8, PT, PT, R5, R4, R9 ;  /* 0x0000000405087210 */ /* 0x000fe20007ffe009 */
[----:B------:R-:W-:Y:S06]  /*19c0*/  @P0 BRA `(.L_x_266) ;  /* 0xfffffffc00840947 */ /* 0x000fec000383ffff */
.L_x_265:
[----:B------:R-:W-:Y:S05]  /*19d0*/  BSYNC.RECONVERGENT B2 ;  /* 0x0000000000027941 */ /* 0x000fea0003800200 */
.L_x_264:
[----:B------:R-:W-:Y:S05]  /*19e0*/  @!P1 BRA `(.L_x_263) ;  /* 0x0000000000e89947 */ /* 0x000fea0003800000 */
[----:B------:R-:W-:Y:S01]  /*19f0*/  ISETP.GE.U32.AND P0, PT, R21, 0x8, PT ;  /* 0x000000081500780c */ /* 0x000fe20003f06070 */
[----:B------:R-:W-:Y:S01]  /*1a00*/  BSSY.RECONVERGENT B2, `(.L_x_267) ;  /* 0x0000015000027945 */ /* 0x000fe20003800200 */
[----:B------:R-:W-:-:S04]  /*1a10*/  LOP3.LUT R15, R20, 0x7, RZ, 0xc0, !PT ;  /* 0x00000007140f7812 */ /* 0x000fc800078ec0ff */
[----:B------:R-:W-:-:S07]  /*1a20*/  ISETP.NE.AND P1, PT, R15, RZ, PT ;  /* 0x000000ff0f00720c */ /* 0x000fce0003f25270 */
[----:B------:R-:W-:Y:S06]  /*1a30*/  @!P0 BRA `(.L_x_268) ;  /* 0x0000000000448947 */ /* 0x000fec0003800000 */
[----:B------:R-:W-:-:S05]  /*1a40*/  IADD3 R3, P0, PT, R2, UR8, RZ ;  /* 0x0000000802037c10 */ /* 0x000fca000ff1e0ff */
[----:B------:R-:W-:Y:S01]  /*1a50*/  IMAD.X R6, RZ, RZ, UR9, P0 ;  /* 0x00000009ff067e24 */ /* 0x000fe200080e06ff */
[----:B------:R-:W-:-:S04]  /*1a60*/  LEA R4, P0, R3, UR12, 0x2 ;  /* 0x0000000c03047c11 */ /* 0x000fc8000f8010ff */
        /* <DEDUP_REMOVED lines=8> */
[----:B------:R-:W5:Y:S01]  /*1af0*/  LDG.E R13, desc[UR14][R4.64+0x1c00] ;  /* 0x001c000e040d7981 */ /* 0x000f62000c1e1900 */
[----:B------:R-:W-:Y:S01]  /*1b00*/  VIADD R2, R2, 0x800 ;  /* 0x0000080002027836 */ /* 0x000fe20000000000 */
[----:B--2---:R-:W-:-:S04]  /*1b10*/  IADD3 R3, PT, PT, R6, R3, R8 ;  /* 0x0000000306037210 */ /* 0x004fc80007ffe008 */
[----:B---3--:R-:W-:-:S04]  /*1b20*/  IADD3 R3, PT, PT, R9, R10, R3 ;  /* 0x0000000a09037210 */ /* 0x008fc80007ffe003 */
[----:B----4-:R-:W-:-:S04]  /*1b30*/  IADD3 R3, PT, PT, R11, R12, R3 ;  /* 0x0000000c0b037210 */ /* 0x010fc80007ffe003 */
[----:B-----5:R-:W-:-:S07]  /*1b40*/  IADD3 R8, PT, PT, R13, R14, R3 ;  /* 0x0000000e0d087210 */ /* 0x020fce0007ffe003 */
.L_x_268:
[----:B------:R-:W-:Y:S05]  /*1b50*/  BSYNC.RECONVERGENT B2 ;  /* 0x0000000000027941 */ /* 0x000fea0003800200 */
.L_x_267:
[----:B------:R-:W-:Y:S05]  /*1b60*/  @!P1 BRA `(.L_x_263) ;  /* 0x0000000000889947 */ /* 0x000fea0003800000 */
[----:B------:R-:W-:Y:S01]  /*1b70*/  ISETP.GE.U32.AND P0, PT, R15, 0x4, PT ;  /* 0x000000040f00780c */ /* 0x000fe20003f06070 */
[----:B------:R-:W-:Y:S01]  /*1b80*/  BSSY.RECONVERGENT B2, `(.L_x_269) ;  /* 0x000000e000027945 */ /* 0x000fe20003800200 */
[----:B------:R-:W-:-:S11]  /*1b90*/  LOP3.LUT P1, RZ, R20, 0x3, RZ, 0xc0, !PT ;  /* 0x0000000314ff7812 */ /* 0x000fd6000782c0ff */
[----:B------:R-:W-:Y:S05]  /*1ba0*/  @!P0 BRA `(.L_x_270) ;  /* 0x00000000002c8947 */ /* 0x000fea0003800000 */
[----:B------:R-:W-:-:S05]  /*1bb0*/  IADD3 R3, P0, PT, R2, UR8, RZ ;  /* 0x0000000802037c10 */ /* 0x000fca000ff1e0ff */
[----:B------:R-:W-:Y:S01]  /*1bc0*/  IMAD.X R6, RZ, RZ, UR9, P0 ;  /* 0x00000009ff067e24 */ /* 0x000fe200080e06ff */
[----:B------:R-:W-:-:S04]  /*1bd0*/  LEA R4, P0, R3, UR12, 0x2 ;  /* 0x0000000c03047c11 */ /* 0x000fc8000f8010ff */
[----:B------:R-:W-:-:S05]  /*1be0*/  LEA.HI.X R5, R3, UR13, R6, 0x2, P0 ;  /* 0x0000000d03057c11 */ /* 0x000fca00080f1406 */
[----:B------:R-:W2:Y:S04]  /*1bf0*/  LDG.E R3, desc[UR14][R4.64] ;  /* 0x0000000e04037981 */ /* 0x000ea8000c1e1900 */
[----:B------:R-:W2:Y:S04]  /*1c00*/  LDG.E R6, desc[UR14][R4.64+0x400] ;  /* 0x0004000e04067981 */ /* 0x000ea8000c1e1900 */
[----:B------:R-:W3:Y:S04]  /*1c10*/  LDG.E R10, desc[UR14][R4.64+0x800] ;  /* 0x0008000e040a7981 */ /* 0x000ee8000c1e1900 */
[----:B------:R-:W3:Y:S01]  /*1c20*/  LDG.E R9, desc[UR14][R4.64+0xc00] ;  /* 0x000c000e04097981 */ /* 0x000ee2000c1e1900 */
[----:B------:R-:W-:Y:S01]  /*1c30*/  VIADD R2, R2, 0x400 ;  /* 0x0000040002027836 */ /* 0x000fe20000000000 */
[----:B--2---:R-:W-:-:S04]  /*1c40*/  IADD3 R3, PT, PT, R6, R3, R8 ;  /* 0x0000000306037210 */ /* 0x004fc80007ffe008 */
[----:B---3--:R-:W-:-:S07]  /*1c50*/  IADD3 R8, PT, PT, R9, R10, R3 ;  /* 0x0000000a09087210 */ /* 0x008fce0007ffe003 */
.L_x_270:
[----:B------:R-:W-:Y:S05]  /*1c60*/  BSYNC.RECONVERGENT B2 ;  /* 0x0000000000027941 */ /* 0x000fea0003800200 */
.L_x_269:
[----:B------:R-:W-:Y:S05]  /*1c70*/  @!P1 BRA `(.L_x_263) ;  /* 0x0000000000449947 */ /* 0x000fea0003800000 */
[----:B------:R-:W-:Y:S02]  /*1c80*/  LOP3.LUT R7, R7, 0xffff, RZ, 0xc0, !PT ;  /* 0x0000ffff07077812 */ /* 0x000fe400078ec0ff */
[----:B------:R-:W-:Y:S02]  /*1c90*/  IADD3 R6, P0, PT, R2, UR10, RZ ;  /* 0x0000000a02067c10 */ /* 0x000fe4000ff1e0ff */
[----:B------:R-:W-:Y:S02]  /*1ca0*/  LEA.HI R2, R7, 0x1, RZ, 0x18 ;  /* 0x0000000107027811 */ /* 0x000fe400078fc0ff */
[----:B------:R-:W-:Y:S01]  /*1cb0*/  LEA R5, P1, R6, UR12, 0x2 ;  /* 0x0000000c06057c11 */ /* 0x000fe2000f8210ff */
[----:B------:R-:W-:Y:S01]  /*1cc0*/  IMAD.X R3, RZ, RZ, UR7, P0 ;  /* 0x00000007ff037e24 */ /* 0x000fe200080e06ff */
[----:B------:R-:W-:-:S04]  /*1cd0*/  LOP3.LUT R2, R2, 0x3, RZ, 0xc0, !PT ;  /* 0x0000000302027812 */ /* 0x000fc800078ec0ff */
[----:B------:R-:W-:Y:S01]  /*1ce0*/  LEA.HI.X R6, R6, UR13, R3, 0x2, P1 ;  /* 0x0000000d06067c11 */ /* 0x000fe200088f1403 */
[----:B------:R-:W-:-:S07]  /*1cf0*/  IMAD.MOV R4, RZ, RZ, -R2 ;  /* 0x000000ffff047224 */ /* 0x000fce00078e0a02 */
.L_x_271:
[----:B------:R-:W-:Y:S02]  /*1d00*/  IMAD.MOV.U32 R3, RZ, RZ, R6 ;  /* 0x000000ffff037224 */ /* 0x000fe400078e0006 */
[----:B------:R-:W-:-:S05]  /*1d10*/  IMAD.MOV.U32 R2, RZ, RZ, R5 ;  /* 0x000000ffff027224 */ /* 0x000fca00078e0005 */
[----:B------:R-:W2:Y:S01]  /*1d20*/  LDG.E R3, desc[UR14][R2.64] ;  /* 0x0000000e02037981 */ /* 0x000ea2000c1e1900 */
[----:B------:R-:W-:Y:S01]  /*1d30*/  VIADD R4, R4, 0x1 ;  /* 0x0000000104047836 */ /* 0x000fe20000000000 */
[----:B------:R-:W-:-:S04]  /*1d40*/  IADD3 R5, P1, PT, R5, 0x400, RZ ;  /* 0x0000040005057810 */ /* 0x000fc80007f3e0ff */
[----:B------:R-:W-:Y:S01]  /*1d50*/  ISETP.NE.AND P0, PT, R4, RZ, PT ;  /* 0x000000ff0400720c */ /* 0x000fe20003f05270 */
[----:B------:R-:W-:Y:S02]  /*1d60*/  IMAD.X R6, RZ, RZ, R6, P1 ;  /* 0x000000ffff067224 */ /* 0x000fe400008e0606 */
[----:B--2---:R-:W-:-:S10]  /*1d70*/  IMAD.IADD R8, R3, 0x1, R8 ;  /* 0x0000000103087824 */ /* 0x004fd400078e0208 */
[----:B------:R-:W-:Y:S05]  /*1d80*/  @P0 BRA `(.L_x_271) ;  /* 0xfffffffc00dc0947 */ /* 0x000fea000383ffff */
.L_x_263:
[----:B------:R-:W-:Y:S05]  /*1d90*/  BSYNC.RECONVERGENT B1 ;  /* 0x0000000000017941 */ /* 0x000fea0003800200 */
.L_x_260:
        /* <DEDUP_REMOVED lines=37> */
[----:B0-----:R-:W0:Y:S01]  /*1ff0*/  LDS.64 R2, [UR4+0x20] ;  /* 0x00002004ff027984 */ /* 0x001e220008000a00 */
[----:B-1----:R-:W-:-:S04]  /*2000*/  IADD3 R0, PT, PT, R4, R0, R9 ;  /* 0x0000000004007210 */ /* 0x002fc80007ffe009 */
[----:B------:R-:W-:-:S04]  /*2010*/  IADD3 R0, PT, PT, R6, R0, R5 ;  /* 0x0000000006007210 */ /* 0x000fc80007ffe005 */
[----:B0-----:R-:W-:-:S05]  /*2020*/  IADD3 R0, PT, PT, R2, R0, R7 ;  /* 0x0000000002007210 */ /* 0x001fca0007ffe007 */
[----:B------:R-:W-:-:S07]  /*2030*/  IMAD.IADD R9, R0, 0x1, R3 ;  /* 0x0000000100097824 */ /* 0x000fce00078e0203 */
.L_x_259:
[----:B------:R-:W-:Y:S05]  /*2040*/  BSYNC.RECONVERGENT B0 ;  /* 0x0000000000007941 */ /* 0x000fea0003800200 */
.L_x_244:
[----:B------:R-:W-:Y:S05]  /*2050*/  @P0 EXIT ;  /* 0x000000000000094d */ /* 0x000fea0003800000 */
[----:B------:R-:W3:Y:S02]  /*2060*/  LDCU.64 UR4, c[0x0][0x388] ;  /* 0x00007100ff0477ac */ /* 0x000ee40008000a00 */
[----:B---3--:R-:W-:-:S06]  /*2070*/  UIMAD.WIDE.U32 UR4, UR16, 0x4, UR4 ;  /* 0x00000004100478a5 */ /* 0x008fcc000f8e0004 */
[----:B0-----:R-:W-:Y:S02]  /*2080*/  IMAD.U32 R2, RZ, RZ, UR4 ;  /* 0x00000004ff027e24 */ /* 0x001fe4000f8e00ff */
[----:B------:R-:W-:-:S05]  /*2090*/  IMAD.U32 R3, RZ, RZ, UR5 ;  /* 0x00000005ff037e24 */ /* 0x000fca000f8e00ff */
[----:B------:R-:W-:Y:S01]  /*20a0*/  STG.E desc[UR14][R2.64], R9 ;  /* 0x0000000902007986 */ /* 0x000fe2000c10190e */
[----:B------:R-:W-:Y:S05]  /*20b0*/  EXIT ;  /* 0x000000000000794d */ /* 0x000fea0003800000 */
.L_x_272:
        /* <DEDUP_REMOVED lines=12> */
.L_x_439:


//--------------------- .text._ZN3cub18CUB_300001_SM_10006detail6reduce28DeviceReduceSingleTileKernelINS2_10policy_hubIiyN4cuda3std3__44plusIiEEE10Policy1000EN6thrust24THRUST_300001_SM_1000_NS6detail15normal_iteratorINSD_10device_ptrIiEEEEPiyS9_iiNS7_10__identityEEEvT0_T1_T2_T3_T4_T6_ --------------------------
	.section	.text._ZN3cub18CUB_300001_SM_10006detail6reduce28DeviceReduceSingleTileKernelINS2_10policy_hubIiyN4cuda3std3__44plusIiEEE10Policy1000EN6thrust24THRUST_300001_SM_1000_NS6detail15normal_iteratorINSD_10device_ptrIiEEEEPiyS9_iiNS7_10__identityEEEvT0_T1_T2_T3_T4_T6_,"ax",@progbits
	.align	128
        .global         _ZN3cub18CUB_300001_SM_10006detail6reduce28DeviceReduceSingleTileKernelINS2_10policy_hubIiyN4cuda3std3__44plusIiEEE10Policy1000EN6thrust24THRUST_300001_SM_1000_NS6detail15normal_iteratorINSD_10device_ptrIiEEEEPiyS9_iiNS7_10__identityEEEvT0_T1_T2_T3_T4_T6_
        .type           _ZN3cub18CUB_300001_SM_10006detail6reduce28DeviceReduceSingleTileKernelINS2_10policy_hubIiyN4cuda3std3__44plusIiEEE10Policy1000EN6thrust24THRUST_300001_SM_1000_NS6detail15normal_iteratorINSD_10device_ptrIiEEEEPiyS9_iiNS7_10__identityEEEvT0_T1_T2_T3_T4_T6_,@function
        .size           _ZN3cub18CUB_300001_SM_10006detail6reduce28DeviceReduceSingleTileKernelINS2_10policy_hubIiyN4cuda3std3__44plusIiEEE10Policy1000EN6thrust24THRUST_300001_SM_1000_NS6detail15normal_iteratorINSD_10device_ptrIiEEEEPiyS9_iiNS7_10__identityEEEvT0_T1_T2_T3_T4_T6_,(.L_x_440 - _ZN3cub18CUB_300001_SM_10006detail6reduce28DeviceReduceSingleTileKernelINS2_10policy_hubIiyN4cuda3std3__44plusIiEEE10Policy1000EN6thrust24THRUST_300001_SM_1000_NS6detail15normal_iteratorINSD_10device_ptrIiEEEEPiyS9_iiNS7_10__identityEEEvT0_T1_T2_T3_T4_T6_)
        .other          _ZN3cub18CUB_300001_SM_10006detail6reduce28DeviceReduceSingleTileKernelINS2_10policy_hubIiyN4cuda3std3__44plusIiEEE10Policy1000EN6thrust24THRUST_300001_SM_1000_NS6detail15normal_iteratorINSD_10device_ptrIiEEEEPiyS9_iiNS7_10__identityEEEvT0_T1_T2_T3_T4_T6_,@"STO_CUDA_ENTRY STV_DEFAULT"
_ZN3cub18CUB_300001_SM_10006detail6reduce28DeviceReduceSingleTileKernelINS2_10policy_hubIiyN4cuda3std3__44plusIiEEE10Policy1000EN6thrust24THRUST_300001_SM_1000_NS6detail15normal_iteratorINSD_10device_ptrIiEEEEPiyS9_iiNS7_10__identityEEEvT0_T1_T2_T3_T4_T6_:
.text._ZN3cub18CUB_300001_SM_10006detail6reduce28DeviceReduceSingleTileKernelINS2_10policy_hubIiyN4cuda3std3__44plusIiEEE10Policy1000EN6thrust24THRUST_300001_SM_1000_NS6detail15normal_iteratorINSD_10device_ptrIiEEEEPiyS9_iiNS7_10__identityEEEvT0_T1_T2_T3_T4_T6_:
[----:B------:R-:W-:Y:S01]  /*0000*/  LDC R1, c[0x0][0x37c] ;  /* 0x0000df00ff017b82 */ /* 0x000fe20000000800 */
[----:B------:R-:W0:Y:S01]  /*0010*/  LDCU.64 UR4, c[0x0][0x390] ;  /* 0x00007200ff0477ac */ /* 0x000e220008000a00 */
[----:B------:R-:W1:Y:S01]  /*0020*/  LDCU.64 UR6, c[0x0][0x358] ;  /* 0x00006b00ff0677ac */ /* 0x000e620008000a00 */
[----:B0-----:R-:W-:Y:S02]  /*0030*/  IMAD.U32 R4, RZ, RZ, UR4 ;  /* 0x00000004ff047e24 */ /* 0x001fe4000f8e00ff */
[----:B------:R-:W-:-:S03]  /*0040*/  IMAD.U32 R0, RZ, RZ, UR5 ;  /* 0x00000005ff007e24 */ /* 0x000fc6000f8e00ff */
[----:B------:R-:W-:-:S04]  /*0050*/  ISETP.NE.U32.AND P0, PT, R4, RZ, PT ;  /* 0x000000ff0400720c */ /* 0x000fc80003f05070 */
[----:B------:R-:W-:-:S13]  /*0060*/  ISETP.NE.AND.EX P0, PT, R0, RZ, PT, P0 ;  /* 0x000000ff0000720c */ /* 0x000fda0003f05300 */
        /* <DEDUP_REMOVED lines=8> */
.L_x_273:
[----:B------:R-:W-:Y:S01]  /*00f0*/  ISETP.GT.U32.AND P0, PT, R4, 0xfff, PT ;  /* 0x00000fff0400780c */ /* 0x000fe20003f04070 */
[----:B------:R-:W-:Y:S03]  /*0100*/  BSSY.RECONVERGENT B0, `(.L_x_274) ;  /* 0x00001d1000007945 */ /* 0x000fe60003800200 */
[----:B------:R-:W-:-:S13]  /*0110*/  ISETP.GT.U32.AND.EX P0, PT, R0, RZ, PT, P0 ;  /* 0x000000ff0000720c */ /* 0x000fda0003f04100 */
[----:B------:R-:W-:Y:S05]  /*0120*/  @P0 BRA `(.L_x_275) ;  /* 0x0000000c00940947 */ /* 0x000fea0003800000 */
[----:B------:R-:W0:Y:S01]  /*0130*/  S2R R5, SR_TID.X ;  /* 0x0000000000057919 */ /* 0x000e220000002100 */
[----:B------:R-:W-:Y:S01]  /*0140*/  BSSY.RECONVERGENT B1, `(.L_x_276) ;  /* 0x0000009000017945 */ /* 0x000fe20003800200 */
[----:B------:R-:W-:Y:S01]  /*0150*/  IMAD.MOV.U32 R6, RZ, RZ, RZ ;  /* 0x000000ffff067224 */ /* 0x000fe200078e00ff */
[----:B0-----:R-:W-:Y:S01]  /*0160*/  ISETP.GE.U32.AND P0, PT, R5, R4, PT ;  /* 0x000000040500720c */ /* 0x001fe20003f06070 */
[----:B------:R-:W-:-:S12]  /*0170*/  IMAD.MOV.U32 R7, RZ, RZ, R5 ;  /* 0x000000ffff077224 */ /* 0x000fd800078e0005 */
[----:B------:R-:W-:Y:S05]  /*0180*/  @P0 BRA `(.L_x_277) ;  /* 0x0000000000100947 */ /* 0x000fea0003800000 */
[----:B------:R-:W0:Y:S02]  /*0190*/  LDC.64 R2, c[0x0][0x380] ;  /* 0x0000e000ff027b82 */ /* 0x000e240000000a00 */
[----:B0-----:R-:W-:-:S05]  /*01a0*/  IMAD.WIDE.U32 R2, R5, 0x4, R2 ;  /* 0x0000000405027825 */ /* 0x001fca00078e0002 */
[----:B------:R0:W5:Y:S01]  /*01b0*/  LDG.E R6, desc[UR6][R2.64] ;  /* 0x0000000602067981 */ /* 0x000162000c1e1900 */
[----:B------:R-:W-:-:S07]  /*01c0*/  VIADD R7, R5, 0x100 ;  /* 0x0000010005077836 */ /* 0x000fce0000000000 */
.L_x_277:
[----:B------:R-:W-:Y:S05]  /*01d0*/  BSYNC.RECONVERGENT B1 ;  /* 0x0000000000017941 */ /* 0x000fea0003800200 */
.L_x_276:
[----:B------:R-:W-:Y:S01]  /*01e0*/  ISETP.GE.U32.AND P0, PT, R7, R4, PT ;  /* 0x000000040700720c */ /* 0x000fe20003f06070 */
[----:B------:R-:W-:-:S12]  /*01f0*/  BSSY.RECONVERGENT B1, `(.L_x_278) ;  /* 0x0000060000017945 */ /* 0x000fd80003800200 */
[----:B------:R-:W-:Y:S05]  /*0200*/  @P0 BRA `(.L_x_279) ;  /* 0x0000000400780947 */ /* 0x000fea0003800000 */
[----:B0-----:R-:W-:Y:S01]  /*0210*/  LOP3.LUT R3, RZ, R7, RZ, 0x33, !PT ;  /* 0x00000007ff037212 */ /* 0x001fe200078e33ff */
[----:B------:R-:W-:Y:S04]  /*0220*/  BSSY.RECONVERGENT B2, `(.L_x_280) ;  /* 0x000002c000027945 */ /* 0x000fe80003800200 */
[----:B------:R-:W-:-:S05]  /*0230*/  IMAD.IADD R3, R3, 0x1, R4 ;  /* 0x0000000103037824 */ /* 0x000fca00078e0204 */
[C---:B------:R-:W-:Y:S02]  /*0240*/  ISETP.GE.U32.AND P0, PT, R3.reuse, 0xf00, PT ;  /* 0x00000f000300780c */ /* 0x040fe40003f06070 */
[----:B------:R-:W-:-:S04]  /*0250*/  LEA.HI R8, R3, 0x1, RZ, 0x18 ;  /* 0x0000000103087811 */ /* 0x000fc800078fc0ff */
[----:B------:R-:W-:-:S04]  /*0260*/  LOP3.LUT R22, R8, 0xf, RZ, 0xc0, !PT ;  /* 0x0000000f08167812 */ /* 0x000fc800078ec0ff */
[----:B------:R-:W-:-:S03]  /*0270*/  ISETP.NE.AND P1, PT, R22, RZ, PT ;  /* 0x000000ff1600720c */ /* 0x000fc60003f25270 */
[----:B------:R-:W-:Y:S10]  /*0280*/  @!P0 BRA `(.L_x_281) ;  /* 0x0000000000948947 */ /* 0x000ff40003800000 */
[----:B------:R-:W0:Y:S01]  /*0290*/  LDC.64 R2, c[0x0][0x380] ;  /* 0x0000e000ff027b82 */ /* 0x000e220000000a00 */
[----:B------:R-:W-:-:S05]  /*02a0*/  LOP3.LUT R9, R8, 0x1fffff0, RZ, 0xc0, !PT ;  /* 0x01fffff008097812 */ /* 0x000fca00078ec0ff */
[----:B------:R-:W-:Y:S02]  /*02b0*/  IMAD.MOV R9, RZ, RZ, -R9 ;  /* 0x000000ffff097224 */ /* 0x000fe400078e0a09 */
[----:B0-----:R-:W-:-:S03]  /*02c0*/  IMAD.WIDE.U32 R2, R7, 0x4, R2 ;  /* 0x0000000407027825 */ /* 0x001fc600078e0002 */
[----:B------:R-:W-:-:S05]  /*02d0*/  IADD3 R15, P0, PT, R2, 0x2000, RZ ;  /* 0x00002000020f7810 */ /* 0x000fca0007f1e0ff */
[----:B------:R-:W-:-:S08]  /*02e0*/  IMAD.X R3, RZ, RZ, R3, P0 ;  /* 0x000000ffff037224 */ /* 0x000fd000000e0603 */
.L_x_282:
        /* <DEDUP_REMOVED lines=31> */
.L_x_281:
[----:B------:R-:W-:Y:S05]  /*04e0*/  BSYNC.RECONVERGENT B2 ;  /* 0x0000000000027941 */ /* 0x000fea0003800200 */
.L_x_280:
[----:B------:R-:W-:Y:S05]  /*04f0*/  @!P1 BRA `(.L_x_279) ;  /* 0x0000000000bc9947 */ /* 0x000fea0003800000 */
[----:B------:R-:W-:Y:S01]  /*0500*/  ISETP.GE.U32.AND P0, PT, R22, 0x8, PT ;  /* 0x000000081600780c */ /* 0x000fe20003f06070 */
[----:B------:R-:W-:Y:S01]  /*0510*/  BSSY.RECONVERGENT B2, `(.L_x_283) ;  /* 0x0000013000027945 */ /* 0x000fe20003800200 */
[----:B------:R-:W-:-:S04]  /*0520*/  LOP3.LUT R17, R8, 0x7, RZ, 0xc0, !PT ;  /* 0x0000000708117812 */ /* 0x000fc800078ec0ff */
[----:B------:R-:W-:-:S07]  /*0530*/  ISETP.NE.AND P1, PT, R17, RZ, PT ;  /* 0x000000ff1100720c */ /* 0x000fce0003f25270 */
[----:B------:R-:W-:Y:S06]  /*0540*/  @!P0 BRA `(.L_x_284) ;  /* 0x00000000003c8947 */ /* 0x000fec0003800000 */
[----:B------:R-:W0:Y:S02]  /*0550*/  LDC.64 R2, c[0x0][0x380] ;  /* 0x0000e000ff027b82 */ /* 0x000e240000000a00 */
[----:B0-----:R-:W-:-:S05]  /*0560*/  IMAD.WIDE R2, R7, 0x4, R2 ;  /* 0x0000000407027825 */ /* 0x001fca00078e0202 */
        /* <DEDUP_REMOVED lines=13> */
.L_x_284:
[----:B------:R-:W-:Y:S05]  /*0640*/  BSYNC.RECONVERGENT B2 ;  /* 0x0000000000027941 */ /* 0x000fea0003800200 */
.L_x_283:
        /* <DEDUP_REMOVED lines=11> */
[----:B------:R-:W3:Y:S01]  /*0700*/  LDG.E R12, desc[UR6][R2.64+0xc00] ;  /* 0x000c0006020c7981 */ /* 0x000ee2000c1e1900 */
[----:B------:R-:W-:Y:S01]  /*0710*/  VIADD R7, R7, 0x400 ;  /* 0x0000040007077836 */ /* 0x000fe20000000000 */
[----:B--2--5:R-:W-:-:S04]  /*0720*/  IADD3 R6, PT, PT, R8, R9, R6 ;  /* 0x0000000908067210 */ /* 0x024fc80007ffe006 */
[----:B---3--:R-:W-:-:S07]  /*0730*/  IADD3 R6, PT, PT, R12, R11, R6 ;  /* 0x0000000b0c067210 */ /* 0x008fce0007ffe006 */
.L_x_286:
[----:B------:R-:W-:Y:S05]  /*0740*/  BSYNC.RECONVERGENT B2 ;  /* 0x0000000000027941 */ /* 0x000fea0003800200 */
.L_x_285:
[----:B------:R-:W-:Y:S05]  /*0750*/  @!P1 BRA `(.L_x_279) ;  /* 0x0000000000249947 */ /* 0x000fea0003800000 */
[----:B------:R-:W0:Y:S01]  /*0760*/  LDC.64 R8, c[0x0][0x380] ;  /* 0x0000e000ff087b82 */ /* 0x000e220000000a00 */
[----:B------:R-:W-:-:S07]  /*0770*/  IMAD.MOV R10, RZ, RZ, -R10 ;  /* 0x000000ffff0a7224 */ /* 0x000fce00078e0a0a */
.L_x_287:
[----:B0-----:R-:W-:-:S06]  /*0780*/  IMAD.WIDE R2, R7, 0x4, R8 ;  /* 0x0000000407027825 */ /* 0x001fcc00078e0208 */
[----:B------:R-:W2:Y:S01]  /*0790*/  LDG.E R3, desc[UR6][R2.64] ;  /* 0x0000000602037981 */ /* 0x000ea2000c1e1900 */
[----:B------:R-:W-:Y:S02]  /*07a0*/  VIADD R10, R10, 0x1 ;  /* 0x000000010a0a7836 */ /* 0x000fe40000000000 */
[----:B------:R-:W-:-:S03]  /*07b0*/  VIADD R7, R7, 0x100 ;  /* 0x0000010007077836 */ /* 0x000fc60000000000 */
[----:B------:R-:W-:Y:S01]  /*07c0*/  ISETP.NE.AND P0, PT, R10, RZ, PT ;  /* 0x000000ff0a00720c */ /* 0x000fe20003f05270 */
[----:B--2--5:R-:W-:-:S12]  /*07d0*/  IMAD.IADD R6, R3, 0x1, R6 ;  /* 0x0000000103067824 */ /* 0x024fd800078e0206 */
[----:B------:R-:W-:Y:S05]  /*07e0*/  @P0 BRA `(.L_x_287) ;  /* 0xfffffffc00e40947 */ /* 0x000fea000383ffff */
.L_x_279:
[----:B------:R-:W-:Y:S05]  /*07f0*/  BSYNC.RECONVERGENT B1 ;  /* 0x0000000000017941 */ /* 0x000fea0003800200 */
.L_x_278:
[----:B------:R-:W-:-:S04]  /*0800*/  ISETP.GE.U32.AND P0, PT, R4, 0x100, PT ;  /* 0x000001000400780c */ /* 0x000fc80003f06070 */
[----:B------:R-:W-:-:S13]  /*0810*/  ISETP.GE.U32.AND.EX P0, PT, R0, RZ, PT, P0 ;  /* 0x000000ff0000720c */ /* 0x000fda0003f06100 */
[----:B------:R-:W-:Y:S05]  /*0820*/  @!P0 BRA `(.L_x_288) ;  /* 0x0000000000ac8947 */ /* 0x000fea0003800000 */
[----:B------:R-:W1:Y:S01]  /*0830*/  S2R R8, SR_LANEID ;  /* 0x0000000000087919 */ /* 0x000e620000000000 */
[----:B------:R-:W-:Y:S01]  /*0840*/  ISETP.NE.AND P5, PT, R5, RZ, PT ;  /* 0x000000ff0500720c */ /* 0x000fe20003fa5270 */
[----:B-----5:R-:W0:Y:S01]  /*0850*/  SHFL.DOWN PT, R0, R6, 0x1, 0x1f ;  /* 0x08201f0006007f89 */ /* 0x020e2200000e0000 */
[C---:B-1----:R-:W-:Y:S02]  /*0860*/  ISETP.GT.AND P0, PT, R8.reuse, 0x1e, PT ;  /* 0x0000001e0800780c */ /* 0x042fe40003f04270 */
[----:B------:R-:W-:Y:S02]  /*0870*/  ISETP.NE.AND P1, PT, R8, RZ, PT ;  /* 0x000000ff0800720c */ /* 0x000fe40003f25270 */
[----:B0-----:R-:W-:Y:S02]  /*0880*/  SEL R3, R0, RZ, !P0 ;  /* 0x000000ff00037207 */ /* 0x001fe40004000000 */
        /* <DEDUP_REMOVED lines=21> */
[----:B0-----:R-:W-:-:S05]  /*09e0*/  SEL R3, R3, RZ, !P0 ;  /* 0x000000ff03037207 */ /* 0x001fca0004000000 */
[----:B------:R-:W-:-:S05]  /*09f0*/  IMAD.IADD R7, R2, 0x1, R3 ;  /* 0x0000000102077824 */ /* 0x000fca00078e0203 */
[----:B------:R1:W-:Y:S01]  /*0a00*/  @!P1 STS [R0+0x8], R7 ;  /* 0x0000080700009388 */ /* 0x0003e20000000800 */
[----:B------:R-:W-:Y:S06]  /*0a10*/  BAR.SYNC.DEFER_BLOCKING 0x0 ;  /* 0x0000000000007b1d */ /* 0x000fec0000010000 */
[----:B------:R-:W-:Y:S05]  /*0a20*/  @P5 BRA `(.L_x_289) ;  /* 0x0000001000f85947 */ /* 0x000fea0003800000 */
[----:B------:R-:W0:Y:S01]  /*0a30*/  S2UR UR5, SR_CgaCtaId ;  /* 0x00000000000579c3 */ /* 0x000e220000008800 */
[----:B------:R-:W-:Y:S02]  /*0a40*/  UMOV UR4, 0x400 ;  /* 0x0000040000047882 */ /* 0x000fe40000000000 */
[----:B0-----:R-:W-:-:S09]  /*0a50*/  ULEA UR4, UR5, UR4, 0x18 ;  /* 0x0000000405047291 */ /* 0x001fd2000f8ec0ff */
[----:B-1----:R-:W-:Y:S04]  /*0a60*/  LDS R0, [UR4+0xc] ;  /* 0x00000c04ff007984 */ /* 0x002fe80008000800 */
[----:B------:R-:W0:Y:S04]  /*0a70*/  LDS.128 R8, [UR4+0x10] ;  /* 0x00001004ff087984 */ /* 0x000e280008000c00 */
[----:B------:R-:W1:Y:S01]  /*0a80*/  LDS.64 R2, [UR4+0x20] ;  /* 0x00002004ff027984 */ /* 0x000e620008000a00 */
[----:B0-----:R-:W-:-:S04]  /*0a90*/  IADD3 R0, PT, PT, R8, R0, R7 ;  /* 0x0000000008007210 */ /* 0x001fc80007ffe007 */
[----:B------:R-:W-:-:S04]  /*0aa0*/  IADD3 R0, PT, PT, R10, R0, R9 ;  /* 0x000000000a007210 */ /* 0x000fc80007ffe009 */
[----:B-1----:R-:W-:-:S05]  /*0ab0*/  IADD3 R0, PT, PT, R2, R0, R11 ;  /* 0x0000000002007210 */ /* 0x002fca0007ffe00b */
[----:B------:R-:W-:Y:S01]  /*0ac0*/  IMAD.IADD R7, R0, 0x1, R3 ;  /* 0x0000000100077824 */ /* 0x000fe200078e0203 */
[----:B------:R-:W-:Y:S06]  /*0ad0*/  BRA `(.L_x_289) ;  /* 0x0000001000cc7947 */ /* 0x000fec0003800000 */
.L_x_288:
[C---:B0-----:R-:W-:Y:S01]  /*0ae0*/  LOP3.LUT R2, R5.reuse, 0x3e0, RZ, 0xc0, !PT ;  /* 0x000003e005027812 */ /* 0x041fe200078ec0ff */
[----:B------:R-:W0:Y:S01]  /*0af0*/  S2R R12, SR_LANEID ;  /* 0x00000000000c7919 */ /* 0x000e220000000000 */
[----:B------:R-:W-:Y:S02]  /*0b00*/  ISETP.NE.AND P5, PT, R5, RZ, PT ;  /* 0x000000ff0500720c */ /* 0x000fe40003fa5270 */
[----:B------:R-:W-:Y:S01]  /*0b10*/  LOP3.LUT R7, RZ, R2, RZ, 0x33, !PT ;  /* 0x00000002ff077212 */ /* 0x000fe200078e33ff */
[----:B------:R-:W-:-:S04]  /*0b20*/  VIADD R3, R2, 0x20 ;  /* 0x0000002002037836 */ /* 0x000fc80000000000 */
[----:B------:R-:W-:Y:S01]  /*0b30*/  IMAD.IADD R7, R7, 0x1, R4 ;  /* 0x0000000107077824 */ /* 0x000fe200078e0204 */
[----:B------:R-:W-:-:S04]  /*0b40*/  ISETP.GT.U32.AND P0, PT, R3, R4, PT ;  /* 0x000000040300720c */ /* 0x000fc80003f04070 */
        /* <DEDUP_REMOVED lines=10> */
[----:B------:R-:W-:Y:S01]  /*0bf0*/  @!P1 SHF.R.U32.HI R9, RZ, 0x3, R5 ;  /* 0x00000003ff099819 */ /* 0x000fe20000011605 */
[----:B------:R-:W1:Y:S03]  /*0c00*/  SHFL.DOWN PT, R7, R2, 0x2, R3 ;  /* 0x0840000002077989 */ /* 0x000e6600000e0003 */
[----:B------:R-:W-:Y:S02]  /*0c10*/  @!P1 LOP3.LUT R9, R9, 0x7c, RZ, 0xc0, !PT ;  /* 0x0000007c09099812 */ /* 0x000fe400078ec0ff */
[----:B-1----:R-:W-:Y:S02]  /*0c20*/  SEL R7, R7, RZ, !P0 ;  /* 0x000000ff07077207 */ /* 0x002fe40004000000 */
[----:B------:R-:W-:Y:S02]  /*0c30*/  ISETP.GT.AND P0, PT, R10, R3, PT ;  /* 0x000000030a00720c */ /* 0x000fe40003f04270 */
[----:B------:R-:W-:Y:S01]  /*0c40*/  @!P1 MOV R10, 0x400 ;  /* 0x00000400000a9802 */ /* 0x000fe20000000f00 */
[----:B------:R-:W-:-:S02]  /*0c50*/  IMAD.IADD R8, R2, 0x1, R7 ;  /* 0x0000000102087824 */ /* 0x000fc400078e0207 */
[----:B------:R-:W-:Y:S01]  /*0c60*/  VIADD R2, R12, 0x8 ;  /* 0x000000080c027836 */ /* 0x000fe20000000000 */
[----:B0-----:R-:W-:Y:S02]  /*0c70*/  @!P1 LEA R10, R11, R10, 0x18 ;  /* 0x0000000a0b0a9211 */ /* 0x001fe400078ec0ff */
        /* <DEDUP_REMOVED lines=11> */
[----:B0-----:R-:W-:-:S05]  /*0d30*/  SEL R7, R7, RZ, !P0 ;  /* 0x000000ff07077207 */ /* 0x001fca0004000000 */
[----:B------:R-:W-:-:S05]  /*0d40*/  IMAD.IADD R7, R2, 0x1, R7 ;  /* 0x0000000102077824 */ /* 0x000fca00078e0207 */
[----:B------:R0:W-:Y:S01]  /*0d50*/  @!P1 STS [R10+0x8], R7 ;  /* 0x000008070a009388 */ /* 0x0001e20000000800 */
[----:B------:R-:W-:Y:S06]  /*0d60*/  BAR.SYNC.DEFER_BLOCKING 0x0 ;  /* 0x0000000000007b1d */ /* 0x000fec0000010000 */
[----:B------:R-:W-:Y:S05]  /*0d70*/  @P5 BRA `(.L_x_289) ;  /* 0x0000001000245947 */ /* 0x000fea0003800000 */
[----:B------:R-:W1:Y:S01]  /*0d80*/  S2UR UR5, SR_CgaCtaId ;  /* 0x00000000000579c3 */ /* 0x000e620000008800 */
[----:B------:R-:W-:Y:S01]  /*0d90*/  UMOV UR4, 0x400 ;  /* 0x0000040000047882 */ /* 0x000fe20000000000 */
[C---:B------:R-:W-:Y:S02]  /*0da0*/  ISETP.GT.U32.AND P0, PT, R4.reuse, 0x40, PT ;  /* 0x000000400400780c */ /* 0x040fe40003f04070 */
[C---:B------:R-:W-:Y:S02]  /*0db0*/  ISETP.GT.U32.AND P6, PT, R4.reuse, 0x20, PT ;  /* 0x000000200400780c */ /* 0x040fe40003fc4070 */
[C---:B------:R-:W-:Y:S02]  /*0dc0*/  ISETP.GT.U32.AND P4, PT, R4.reuse, 0x60, PT ;  /* 0x000000600400780c */ /* 0x040fe40003f84070 */
[----:B------:R-:W-:Y:S02]  /*0dd0*/  ISETP.GT.U32.AND P2, PT, R4, 0x80, PT ;  /* 0x000000800400780c */ /* 0x000fe40003f44070 */
[----:B------:R-:W-:-:S02]  /*0de0*/  ISETP.GT.U32.AND.EX P0, PT, R0, RZ, PT, P0 ;  /* 0x000000ff0000720c */ /* 0x000fc40003f04100 */
[----:B------:R-:W-:Y:S02]  /*0df0*/  ISETP.GT.U32.AND.EX P6, PT, R0, RZ, PT, P6 ;  /* 0x000000ff0000720c */ /* 0x000fe40003fc4160 */
[C---:B------:R-:W-:Y:S02]  /*0e00*/  ISETP.GT.U32.AND P3, PT, R4.reuse, 0xa0, PT ;  /* 0x000000a00400780c */ /* 0x040fe40003f64070 */
[----:B------:R-:W-:Y:S02]  /*0e10*/  ISETP.GT.U32.AND P1, PT, R4, 0xc0, PT ;  /* 0x000000c00400780c */ /* 0x000fe40003f24070 */
[C---:B------:R-:W-:Y:S02]  /*0e20*/  ISETP.GT.U32.AND.EX P4, PT, R0.reuse, RZ, PT, P4 ;  /* 0x000000ff0000720c */ /* 0x040fe40003f84140 */
[C---:B------:R-:W-:Y:S02]  /*0e30*/  ISETP.GT.U32.AND.EX P2, PT, R0.reuse, RZ, PT, P2 ;  /* 0x000000ff0000720c */ /* 0x040fe40003f44120 */
[C---:B------:R-:W-:Y:S01]  /*0e40*/  ISETP.GT.U32.AND.EX P3, PT, R0.reuse, RZ, PT, P3 ;  /* 0x000000ff0000720c */ /* 0x040fe20003f64130 */
[----:B-1----:R-:W-:Y:S01]  /*0e50*/  ULEA UR4, UR5, UR4, 0x18 ;  /* 0x0000000405047291 */ /* 0x002fe2000f8ec0ff */
[----:B------:R-:W-:-:S08]  /*0e60*/  ISETP.GT.U32.AND.EX P1, PT, R0, RZ, PT, P1 ;  /* 0x000000ff0000720c */ /* 0x000fd00003f24110 */
[----:B0-----:R-:W0:Y:S04]  /*0e70*/  LDS.128 R8, [UR4+0x10] ;  /* 0x00001004ff087984 */ /* 0x001e280008000c00 */
[----:B------:R-:W1:Y:S04]  /*0e80*/  LDS R5, [UR4+0xc] ;  /* 0x00000c04ff057984 */ /* 0x000e680008000800 */
[----:B------:R-:W2:Y:S01]  /*0e90*/  LDS.64 R2, [UR4+0x20] ;  /* 0x00002004ff027984 */ /* 0x000ea20008000a00 */
[----:B0-----:R-:W-:Y:S02]  /*0ea0*/  SEL R8, R8, RZ, P0 ;  /* 0x000000ff08087207 */ /* 0x001fe40000000000 */
[----:B------:R-:W-:-:S02]  /*0eb0*/  ISETP.GT.U32.AND P0, PT, R4, 0xe0, PT ;  /* 0x000000e00400780c */ /* 0x000fc40003f04070 */
[----:B-1----:R-:W-:Y:S02]  /*0ec0*/  SEL R6, R5, RZ, P6 ;  /* 0x000000ff05067207 */ /* 0x002fe40003000000 */
[----:B------:R-:W-:Y:S02]  /*0ed0*/  SEL R9, R9, RZ, P4 ;  /* 0x000000ff09097207 */ /* 0x000fe40002000000 */
[----:B------:R-:W-:Y:S02]  /*0ee0*/  IADD3 R6, PT, PT, R8, R6, R7 ;  /* 0x0000000608067210 */ /* 0x000fe40007ffe007 */
[----:B------:R-:W-:Y:S02]  /*0ef0*/  SEL R10, R10, RZ, P2 ;  /* 0x000000ff0a0a7207 */ /* 0x000fe40001000000 */
[----:B------:R-:W-:Y:S02]  /*0f00*/  ISETP.GT.U32.AND.EX P0, PT, R0, RZ, PT, P0 ;  /* 0x000000ff0000720c */ /* 0x000fe40003f04100 */
[----:B------:R-:W-:-:S02]  /*0f10*/  SEL R11, R11, RZ, P3 ;  /* 0x000000ff0b0b7207 */ /* 0x000fc40001800000 */
[----:B------:R-:W-:Y:S02]  /*0f20*/  IADD3 R6, PT, PT, R10, R6, R9 ;  /* 0x000000060a067210 */ /* 0x000fe40007ffe009 */
[----:B--2---:R-:W-:Y:S02]  /*0f30*/  SEL R2, R2, RZ, P1 ;  /* 0x000000ff02027207 */ /* 0x004fe40000800000 */
[----:B------:R-:W-:Y:S02]  /*0f40*/  SEL R3, R3, RZ, P0 ;  /* 0x000000ff03037207 */ /* 0x000fe40000000000 */
[----:B------:R-:W-:-:S05]  /*0f50*/  IADD3 R2, PT, PT, R2, R6, R11 ;  /* 0x0000000602027210 */ /* 0x000fca0007ffe00b */
[----:B------:R-:W-:Y:S01]  /*0f60*/  IMAD.IADD R7, R2, 0x1, R3 ;  /* 0x0000000102077824 */ /* 0x000fe200078e0203 */
[----:B------:R-:W-:Y:S06]  /*0f70*/  BRA `(.L_x_289) ;  /* 0x0000000c00a47947 */ /* 0x000fec0003800000 */
.L_x_275:
[----:B------:R-:W0:Y:S01]  /*0f80*/  S2R R8, SR_TID.X ;  /* 0x0000000000087919 */ /* 0x000e220000002100 */
[----:B------:R-:W0:Y:S02]  /*0f90*/  LDC.64 R2, c[0x0][0x380] ;  /* 0x0000e000ff027b82 */ /* 0x000e240000000a00 */
[----:B0-----:R-:W-:-:S05]  /*0fa0*/  IMAD.WIDE.U32 R2, R8, 0x4, R2 ;  /* 0x0000000408027825 */ /* 0x001fca00078e0002 */
        /* <DEDUP_REMOVED lines=16> */
[----:B--2---:R-:W-:-:S04]  /*10b0*/  IADD3 R5, PT, PT, R7, R6, R5 ;  /* 0x0000000607057210 */ /* 0x004fc80007ffe005 */
[----:B---3--:R-:W-:Y:S01]  /*10c0*/  IADD3 R5, PT, PT, R12, R9, R5 ;  /* 0x000000090c057210 */ /* 0x008fe20007ffe005 */
[----:B------:R-:W-:Y:S01]  /*10d0*/  IMAD.MOV.U32 R9, RZ, RZ, 0x1000 ;  /* 0x00001000ff097424 */ /* 0x000fe200078e00ff */
[----:B------:R-:W-:-:S04]  /*10e0*/  IADD3 R12, P1, PT, R4, -0x1000, RZ ;  /* 0xfffff000040c7810 */ /* 0x000fc80007f3e0ff */
[----:B------:R-:W-:Y:S02]  /*10f0*/  ISETP.GE.U32.AND P0, PT, R12, 0x1000, PT ;  /* 0x000010000c00780c */ /* 0x000fe40003f06070 */
[----:B----4-:R-:W-:Y:S01]  /*1100*/  IADD3 R5, PT, PT, R14, R11, R5 ;  /* 0x0000000b0e057210 */ /* 0x010fe20007ffe005 */
[----:B------:R-:W-:Y:S01]  /*1110*/  IMAD.MOV.U32 R11, RZ, RZ, RZ ;  /* 0x000000ffff0b7224 */ /* 0x000fe200078e00ff */
[----:B------:R-:W-:-:S04]  /*1120*/  IADD3.X R14, PT, PT, R0, -0x1, RZ, P1, !PT ;  /* 0xffffffff000e7810 */ /* 0x000fc80000ffe4ff */
[----:B------:R-:W-:Y:S02]  /*1130*/  ISETP.GE.U32.AND.EX P0, PT, R14, RZ, PT, P0 ;  /* 0x000000ff0e00720c */ /* 0x000fe40003f06100 */
[----:B-----5:R-:W-:-:S04]  /*1140*/  IADD3 R5, PT, PT, R16, R13, R5 ;  /* 0x0000000d10057210 */ /* 0x020fc80007ffe005 */
[----:B------:R-:W-:-:S04]  /*1150*/  IADD3 R5, PT, PT, R18, R15, R5 ;  /* 0x0000000f12057210 */ /* 0x000fc80007ffe005 */
[----:B------:R-:W-:-:S04]  /*1160*/  IADD3 R5, PT, PT, R20, R17, R5 ;  /* 0x0000001114057210 */ /* 0x000fc80007ffe005 */
[----:B------:R-:W-:-:S05]  /*1170*/  IADD3 R5, PT, PT, R22, R19, R5 ;  /* 0x0000001316057210 */ /* 0x000fca0007ffe005 */
[----:B------:R-:W-:Y:S01]  /*1180*/  IMAD.IADD R10, R10, 0x1, R5 ;  /* 0x000000010a0a7824 */ /* 0x000fe200078e0205 */
[----:B------:R-:W-:Y:S06]  /*1190*/  @!P0 BRA `(.L_x_290) ;  /* 0x0000000000a08947 */ /* 0x000fec0003800000 */
[----:B------:R-:W0:Y:S01]  /*11a0*/  LDC.64 R4, c[0x0][0x390] ;  /* 0x0000e400ff047b82 */ /* 0x000e220000000a00 */
[----:B------:R-:W-:Y:S02]  /*11b0*/  IMAD.MOV.U32 R9, RZ, RZ, 0x1000 ;  /* 0x00001000ff097424 */ /* 0x000fe400078e00ff */
[----:B------:R-:W-:-:S07]  /*11c0*/  IMAD.MOV.U32 R11, RZ, RZ, RZ ;  /* 0x000000ffff0b7224 */ /* 0x000fce00078e00ff */
.L_x_292:
[----:B------:R-:W-:-:S04]  /*11d0*/  LEA R6, P0, R9, R2, 0x2 ;  /* 0x0000000209067211 */ /* 0x000fc800078010ff */
[----:B------:R-:W-:-:S05]  /*11e0*/  LEA.HI.X R7, R9, R3, R11, 0x2, P0 ;  /* 0x0000000309077211 */ /* 0x000fca00000f140b */
        /* <DEDUP_REMOVED lines=16> */
[----:B--2---:R-:W-:-:S02]  /*12f0*/  IADD3 R25, PT, PT, R26, R25, R10 ;  /* 0x000000191a197210 */ /* 0x004fc40007ffe00a */
[----:B0-----:R-:W-:-:S04]  /*1300*/  IADD3 R10, P1, PT, -R9, R4, RZ ;  /* 0x00000004090a7210 */ /* 0x001fc80007f3e1ff */
[----:B------:R-:W-:Y:S02]  /*1310*/  ISETP.GE.U32.AND P0, PT, R10, 0x1000, PT ;  /* 0x000010000a00780c */ /* 0x000fe40003f06070 */
[----:B---3--:R-:W-:-:S04]  /*1320*/  IADD3 R25, PT, PT, R28, R27, R25 ;  /* 0x0000001b1c197210 */ /* 0x008fc80007ffe019 */
[----:B----4-:R-:W-:-:S04]  /*1330*/  IADD3 R23, PT, PT, R23, R24, R25 ;  /* 0x0000001817177210 */ /* 0x010fc80007ffe019 */
[----:B-----5:R-:W-:Y:S01]  /*1340*/  IADD3 R21, PT, PT, R21, R0, R23 ;  /* 0x0000000015157210 */ /* 0x020fe20007ffe017 */
[----:B------:R-:W-:-:S04]  /*1350*/  IMAD.MOV.U32 R0, RZ, RZ, R5 ;  /* 0x000000ffff007224 */ /* 0x000fc800078e0005 */
[----:B------:R-:W-:Y:S01]  /*1360*/  IMAD.X R10, R0, 0x1, ~R11, P1 ;  /* 0x00000001000a7824 */ /* 0x000fe200008e0e0b */
[----:B------:R-:W-:-:S04]  /*1370*/  IADD3 R13, PT, PT, R16, R13, R21 ;  /* 0x0000000d100d7210 */ /* 0x000fc80007ffe015 */
[----:B------:R-:W-:Y:S02]  /*1380*/  ISETP.GE.U32.AND.EX P0, PT, R10, RZ, PT, P0 ;  /* 0x000000ff0a00720c */ /* 0x000fe40003f06100 */
[----:B------:R-:W-:-:S04]  /*1390*/  IADD3 R13, PT, PT, R18, R15, R13 ;  /* 0x0000000f120d7210 */ /* 0x000fc80007ffe00d */
[----:B------:R-:W-:-:S04]  /*13a0*/  IADD3 R13, PT, PT, R20, R17, R13 ;  /* 0x00000011140d7210 */ /* 0x000fc80007ffe00d */
[----:B------:R-:W-:-:S03]  /*13b0*/  IADD3 R10, PT, PT, R22, R19, R13 ;  /* 0x00000013160a7210 */ /* 0x000fc60007ffe00d */
[----:B------:R-:W-:Y:S05]  /*13c0*/  @!P0 BRA `(.L_x_291) ;  /* 0x0000000400e88947 */ /* 0x000fea0003800000 */
[----:B------:R-:W-:-:S05]  /*13d0*/  IADD3 R9, P0, PT, R9, 0x1000, RZ ;  /* 0x0000100009097810 */ /* 0x000fca0007f1e0ff */
[----:B------:R-:W-:Y:S01]  /*13e0*/  IMAD.X R11, RZ, RZ, R11, P0 ;  /* 0x000000ffff0b7224 */ /* 0x000fe200000e060b */
[----:B------:R-:W-:-:S04]  /*13f0*/  ISETP.GT.U32.AND P0, PT, R9, R12, PT ;  /* 0x0000000c0900720c */ /* 0x000fc80003f04070 */
[----:B------:R-:W-:-:S13]  /*1400*/  ISETP.GT.U32.AND.EX P0, PT, R11, R14, PT, P0 ;  /* 0x0000000e0b00720c */ /* 0x000fda0003f04100 */
[----:B------:R-:W-:Y:S05]  /*1410*/  @!P0 BRA `(.L_x_292) ;  /* 0xfffffffc006c8947 */ /* 0x000fea000383ffff */
.L_x_290:
[----:B------:R-:W-:Y:S01]  /*1420*/  IMAD.IADD R3, R4, 0x1, -R9 ;  /* 0x0000000104037824 */ /* 0x000fe200078e0a09 */
[----:B------:R-:W-:Y:S01]  /*1430*/  ISETP.GE.U32.AND P1, PT, R9, R4, PT ;  /* 0x000000040900720c */ /* 0x000fe20003f26070 */
[----:B------:R-:W-:Y:S03]  /*1440*/  BSSY.RECONVERGENT B1, `(.L_x_291) ;  /* 0x0000072000017945 */ /* 0x000fe60003800200 */
[----:B------:R-:W-:-:S04]  /*1450*/  ISETP.GE.AND P0, PT, R8, R3, PT ;  /* 0x000000030800720c */ /* 0x000fc80003f06270 */
[----:B------:R-:W-:-:S13]  /*1460*/  ISETP.GE.U32.OR.EX P0, PT, R11, R0, P0, P1 ;  /* 0x000000000b00720c */ /* 0x000fda0000706510 */
[----:B------:R-:W-:Y:S05]  /*1470*/  @P0 BRA `(.L_x_293) ;  /* 0x0000000400b80947 */ /* 0x000fea0003800000 */
[----:B------:R-:W-:Y:S01]  /*1480*/  LOP3.LUT R0, RZ, R8, RZ, 0x33, !PT ;  /* 0x00000008ff007212 */ /* 0x000fe200078e33ff */
[----:B------:R-:W-:Y:S03]  /*1490*/  BSSY.RECONVERGENT B2, `(.L_x_294) ;  /* 0x0000031000027945 */ /* 0x000fe60003800200 */
[----:B------:R-:W-:-:S04]  /*14a0*/  IADD3 R0, PT, PT, -R9, R4, R0 ;  /* 0x0000000409007210 */ /* 0x000fc80007ffe100 */
[C---:B------:R-:W-:Y:S02]  /*14b0*/  ISETP.GE.U32.AND P0, PT, R0.reuse, 0xf00, PT ;  /* 0x00000f000000780c */ /* 0x040fe40003f06070 */
[----:B------:R-:W-:Y:S01]  /*14c0*/  LEA.HI R4, R0, 0x1, RZ, 0x18 ;  /* 0x0000000100047811 */ /* 0x000fe200078fc0ff */
[----:B------:R-:W-:-:S03]  /*14d0*/  IMAD.MOV.U32 R0, RZ, RZ, R8 ;  /* 0x000000ffff007224 */ /* 0x000fc600078e0008 */
[----:B------:R-:W-:-:S04]  /*14e0*/  LOP3.LUT R24, R4, 0xf, RZ, 0xc0, !PT ;  /* 0x0000000f04187812 */ /* 0x000fc800078ec0ff */
[----:B------:R-:W-:-:S03]  /*14f0*/  ISETP.NE.AND P1, PT, R24, RZ, PT ;  /* 0x000000ff1800720c */ /* 0x000fc60003f25270 */
[----:B------:R-:W-:Y:S10]  /*1500*/  @!P0 BRA `(.L_x_295) ;  /* 0x0000000000a48947 */ /* 0x000ff40003800000 */
[----:B------:R-:W0:Y:S01]  /*1510*/  LDCU.64 UR4, c[0x0][0x380] ;  /* 0x00007000ff0477ac */ /* 0x000e220008000a00 */
[----:B------:R-:W-:Y:S02]  /*1520*/  IADD3 R3, P0, PT, R8, R9, RZ ;  /* 0x0000000908037210 */ /* 0x000fe40007f1e0ff */
[----:B------:R-:W-:-:S03]  /*1530*/  LOP3.LUT R6, R4, 0x1fffff0, RZ, 0xc0, !PT ;  /* 0x01fffff004067812 */ /* 0x000fc600078ec0ff */
[----:B------:R-:W-:Y:S02]  /*1540*/  IMAD.X R0, RZ, RZ, R11, P0 ;  /* 0x000000ffff007224 */ /* 0x000fe400000e060b */
[----:B------:R-:W-:Y:S01]  /*1550*/  IMAD.MOV R6, RZ, RZ, -R6 ;  /* 0x000000ffff067224 */ /* 0x000fe200078e0a06 */
[----:B0-----:R-:W-:-:S04]  /*1560*/  LEA R15, P2, R3, UR4, 0x2 ;  /* 0x00000004030f7c11 */ /* 0x001fc8000f8410ff */
[----:B------:R-:W-:Y:S02]  /*1570*/  IADD3 R15, P0, PT, R15, 0x2000, RZ ;  /* 0x000020000f0f7810 */ /* 0x000fe40007f1e0ff */
[----:B------:R-:W-:Y:S01]  /*1580*/  LEA.HI.X R3, R3, UR5, R0, 0x2, P2 ;  /* 0x0000000503037c11 */ /* 0x000fe200090f1400 */
[----:B------:R-:W-:-:S04]  /*1590*/  IMAD.MOV.U32 R0, RZ, RZ, R8 ;  /* 0x000000ffff007224 */ /* 0x000fc800078e0008 */
[----:B------:R-:W-:-:S07]  /*15a0*/  IMAD.X R3, RZ, RZ, R3, P0 ;  /* 0x000000ffff037224 */ /* 0x000fce00000e0603 */
.L_x_296:
        /* <DEDUP_REMOVED lines=31> */
.L_x_295:
[----:B------:R-:W-:Y:S05]  /*17a0*/  BSYNC.RECONVERGENT B2 ;  /* 0x0000000000027941 */ /* 0x000fea0003800200 */
.L_x_294:
[----:B------:R-:W-:Y:S05]  /*17b0*/  @!P1 BRA `(.L_x_293) ;  /* 0x0000000000e89947 */ /* 0x000fea0003800000 */
[----:B------:R-:W-:Y:S01]  /*17c0*/  ISETP.GE.U32.AND P0, PT, R24, 0x8, PT ;  /* 0x000000081800780c */ /* 0x000fe20003f06070 */
[----:B------:R-:W-:Y:S01]  /*17d0*/  BSSY.RECONVERGENT B2, `(.L_x_297) ;  /* 0x0000016000027945 */ /* 0x000fe20003800200 */
[----:B------:R-:W-:-:S04]  /*17e0*/  LOP3.LUT R17, R4, 0x7, RZ, 0xc0, !PT ;  /* 0x0000000704117812 */ /* 0x000fc800078ec0ff */
[----:B------:R-:W-:-:S07]  /*17f0*/  ISETP.NE.AND P1, PT, R17, RZ, PT ;  /* 0x000000ff1100720c */ /* 0x000fce0003f25270 */
[----:B------:R-:W-:Y:S06]  /*1800*/  @!P0 BRA `(.L_x_298) ;  /* 0x0000000000488947 */ /* 0x000fec0003800000 */
[----:B------:R-:W0:Y:S01]  /*1810*/  LDCU.64 UR4, c[0x0][0x380] ;  /* 0x00007000ff0477ac */ /* 0x000e220008000a00 */
[----:B------:R-:W-:-:S05]  /*1820*/  IADD3 R3, P0, PT, R0, R9, RZ ;  /* 0x0000000900037210 */ /* 0x000fca0007f1e0ff */
[----:B------:R-:W-:Y:S01]  /*1830*/  IMAD.X R6, RZ, RZ, R11, P0 ;  /* 0x000000ffff067224 */ /* 0x000fe200000e060b */
        /* <DEDUP_REMOVED lines=15> */
.L_x_298:
[----:B------:R-:W-:Y:S05]  /*1930*/  BSYNC.RECONVERGENT B2 ;  /* 0x0000000000027941 */ /* 0x000fea0003800200 */
.L_x_297:
        /* <DEDUP_REMOVED lines=18> */
.L_x_300:
[----:B------:R-:W-:Y:S05]  /*1a60*/  BSYNC.RECONVERGENT B2 ;  /* 0x0000000000027941 */ /* 0x000fea0003800200 */
.L_x_299:
[----:B------:R-:W-:Y:S05]  /*1a70*/  @!P1 BRA `(.L_x_293) ;  /* 0x0000000000389947 */ /* 0x000fea0003800000 */
[----:B------:R-:W0:Y:S01]  /*1a80*/  LDCU.64 UR4, c[0x0][0x380] ;  /* 0x00007000ff0477ac */ /* 0x000e220008000a00 */
[----:B------:R-:W-:Y:S01]  /*1a90*/  IADD3 R5, P0, PT, R0, R9, RZ ;  /* 0x0000000900057210 */ /* 0x000fe20007f1e0ff */
[----:B------:R-:W-:-:S04]  /*1aa0*/  IMAD.MOV R0, RZ, RZ, -R6 ;  /* 0x000000ffff007224 */ /* 0x000fc800078e0a06 */
[----:B------:R-:W-:Y:S01]  /*1ab0*/  IMAD.X R4, RZ, RZ, R11, P0 ;  /* 0x000000ffff047224 */ /* 0x000fe200000e060b */
[----:B0-----:R-:W-:-:S04]  /*1ac0*/  LEA R2, P1, R5, UR4, 0x2 ;  /* 0x0000000405027c11 */ /* 0x001fc8000f8210ff */
[----:B------:R-:W-:-:S09]  /*1ad0*/  LEA.HI.X R5, R5, UR5, R4, 0x2, P1 ;  /* 0x0000000505057c11 */ /* 0x000fd200088f1404 */
.L_x_301:
[----:B------:R-:W-:-:S06]  /*1ae0*/  IMAD.MOV.U32 R3, RZ, RZ, R5 ;  /* 0x000000ffff037224 */ /* 0x000fcc00078e0005 */
[----:B------:R0:W2:Y:S01]  /*1af0*/  LDG.E R3, desc[UR6][R2.64] ;  /* 0x0000000602037981 */ /* 0x0000a2000c1e1900 */
[----:B------:R-:W-:-:S05]  /*1b00*/  VIADD R0, R0, 0x1 ;  /* 0x0000000100007836 */ /* 0x000fca0000000000 */
[----:B------:R-:W-:Y:S02]  /*1b10*/  ISETP.NE.AND P0, PT, R0, RZ, PT ;  /* 0x000000ff0000720c */ /* 0x000fe40003f05270 */
[----:B0-----:R-:W-:-:S05]  /*1b20*/  IADD3 R2, P1, PT, R2, 0x400, RZ ;  /* 0x0000040002027810 */ /* 0x001fca0007f3e0ff */
[----:B------:R-:W-:Y:S02]  /*1b30*/  IMAD.X R5, RZ, RZ, R5, P1 ;  /* 0x000000ffff057224 */ /* 0x000fe400008e0605 */
[----:B--2---:R-:W-:-:S04]  /*1b40*/  IMAD.IADD R10, R3, 0x1, R10 ;  /* 0x00000001030a7824 */ /* 0x004fc800078e020a */
[----:B------:R-:W-:Y:S05]  /*1b50*/  @P0 BRA `(.L_x_301) ;  /* 0xfffffffc00e00947 */ /* 0x000fea000383ffff */
.L_x_293:
[----:B------:R-:W-:Y:S05]  /*1b60*/  BSYNC.RECONVERGENT B1 ;  /* 0x0000000000017941 */ /* 0x000fea0003800200 */
.L_x_291:
[----:B------:R-:W0:Y:S01]  /*1b70*/  S2R R6, SR_LANEID ;  /* 0x0000000000067919 */ /* 0x000e220000000000 */
[----:B------:R-:W-:Y:S01]  /*1b80*/  ISETP.NE.AND P5, PT, R8, RZ, PT ;  /* 0x000000ff0800720c */ /* 0x000fe20003fa5270 */
        /* <DEDUP_REMOVED lines=39> */
[----:B------:R-:W-:-:S07]  /*1e00*/  IMAD.IADD R7, R0, 0x1, R3 ;  /* 0x0000000100077824 */ /* 0x000fce00078e0203 */
.L_x_289:
[----:B------:R-:W-:Y:S05]  /*1e10*/  BSYNC.RECONVERGENT B0 ;  /* 0x0000000000007941 */ /* 0x000fea0003800200 */
.L_x_274:
[----:B------:R-:W-:Y:S05]  /*1e20*/  @P5 EXIT ;  /* 0x000000000000594d */ /* 0x000fea0003800000 */
[----:B------:R-:W3:Y:S01]  /*1e30*/  LDC.64 R2, c[0x0][0x388] ;  /* 0x0000e200ff027b82 */ /* 0x000ee20000000a00 */
[----:B------:R-:W0:Y:S02]  /*1e40*/  LDCU UR4, c[0x0][0x39c] ;  /* 0x00007380ff0477ac */ /* 0x000e240008000800 */
[----:B012---:R-:W-:-:S05]  /*1e50*/  VIADD R7, R7, UR4 ;  /* 0x0000000407077c36 */ /* 0x007fca0008000000 */
[----:B---3--:R-:W-:Y:S01]  /*1e60*/  STG.E desc[UR6][R2.64], R7 ;  /* 0x0000000702007986 */ /* 0x008fe2000c101906 */
[----:B------:R-:W-:Y:S05]  /*1e70*/  EXIT ;  /* 0x000000000000794d */ /* 0x000fea0003800000 */
.L_x_302:
        /* <DEDUP_REMOVED lines=16> */
.L_x_440:


//--------------------- .text._ZN3cub18CUB_300001_SM_10006detail6reduce28DeviceReduceSingleTileKernelINS2_10policy_hubIijN4cuda3std3__44plusIiEEE10Policy1000EPiSC_iS9_iiNS7_10__identityEEEvT0_T1_T2_T3_T4_T6_ --------------------------
	.section	.text._ZN3cub18CUB_300001_SM_10006detail6reduce28DeviceReduceSingleTileKernelINS2_10policy_hubIijN4cuda3std3__44plusIiEEE10Policy1000EPiSC_iS9_iiNS7_10__identityEEEvT0_T1_T2_T3_T4_T6_,"ax",@progbits
	.align	128
        .global         _ZN3cub18CUB_300001_SM_10006detail6reduce28DeviceReduceSingleTileKernelINS2_10policy_hubIijN4cuda3std3__44plusIiEEE10Policy1000EPiSC_iS9_iiNS7_10__identityEEEvT0_T1_T2_T3_T4_T6_
        .type           _ZN3cub18CUB_300001_SM_10006detail6reduce28DeviceReduceSingleTileKernelINS2_10policy_hubIijN4cuda3std3__44plusIiEEE10Policy1000EPiSC_iS9_iiNS7_10__identityEEEvT0_T1_T2_T3_T4_T6_,@function
        .size           _ZN3cub18CUB_300001_SM_10006detail6reduce28DeviceReduceSingleTileKernelINS2_10policy_hubIijN4cuda3std3__44plusIiEEE10Policy1000EPiSC_iS9_iiNS7_10__identityEEEvT0_T1_T2_T3_T4_T6_,(.L_x_441 - _ZN3cub18CUB_300001_SM_10006detail6reduce28DeviceReduceSingleTileKernelINS2_10policy_hubIijN4cuda3std3__44plusIiEEE10Policy1000EPiSC_iS9_iiNS7_10__identityEEEvT0_T1_T2_T3_T4_T6_)
        .other          _ZN3cub18CUB_300001_SM_10006detail6reduce28DeviceReduceSingleTileKernelINS2_10policy_hubIijN4cuda3std3__44plusIiEEE10Policy1000EPiSC_iS9_iiNS7_10__identityEEEvT0_T1_T2_T3_T4_T6_,@"STO_CUDA_ENTRY STV_DEFAULT"
_ZN3cub18CUB_300001_SM_10006detail6reduce28DeviceReduceSingleTileKernelINS2_10policy_hubIijN4cuda3std3__44plusIiEEE10Policy1000EPiSC_iS9_iiNS7_10__identityEEEvT0_T1_T2_T3_T4_T6_:
.text._ZN3cub18CUB_300001_SM_10006detail6reduce28DeviceReduceSingleTileKernelINS2_10policy_hubIijN4cuda3std3__44plusIiEEE10Policy1000EPiSC_iS9_iiNS7_10__identityEEEvT0_T1_T2_T3_T4_T6_:
        /* <DEDUP_REMOVED lines=13> */
.L_x_303:
        /* <DEDUP_REMOVED lines=16> */
.L_x_308:
[----:B------:R-:W-:Y:S05]  /*01d0*/  BSYNC.RECONVERGENT B1 ;  /* 0x0000000000017941 */ /* 0x000fea0003800200 */
.L_x_307:
        /* <DEDUP_REMOVED lines=16> */
.L_x_313:
        /* <DEDUP_REMOVED lines=9> */
.L_x_312:
[----:B------:R-:W-:Y:S05]  /*0370*/  BSYNC.RECONVERGENT B2 ;  /* 0x0000000000027941 */ /* 0x000fea0003800200 */
.L_x_311:
        /* <DEDUP_REMOVED lines=8> */
.L_x_316:
        /* <DEDUP_REMOVED lines=35> */
.L_x_315:
[----:B------:R-:W-:Y:S05]  /*0630*/  BSYNC.RECONVERGENT B2 ;  /* 0x0000000000027941 */ /* 0x000fea0003800200 */
.L_x_314:
        /* <DEDUP_REMOVED lines=22> */
.L_x_318:
[----:B------:R-:W-:Y:S05]  /*07a0*/  BSYNC.RECONVERGENT B2 ;  /* 0x0000000000027941 */ /* 0x000fea0003800200 */
.L_x_317:
        /* <DEDUP_REMOVED lines=10> */
.L_x_310:
[----:B------:R-:W-:Y:S05]  /*0850*/  BSYNC.RECONVERGENT B1 ;  /* 0x0000000000017941 */ /* 0x000fea0003800200 */
.L_x_309:
        /* <DEDUP_REMOVED lines=45> */
.L_x_319:
        /* <DEDUP_REMOVED lines=67> */
.L_x_306:
        /* <DEDUP_REMOVED lines=22> */
.L_x_323:
        /* <DEDUP_REMOVED lines=20> */
.L_x_321:
        /* <DEDUP_REMOVED lines=20> */
.L_x_327:
        /* <DEDUP_REMOVED lines=8> */
.L_x_326:
[----:B------:R-:W-:Y:S05]  /*13c0*/  BSYNC.RECONVERGENT B2 ;  /* 0x0000000000027941 */ /* 0x000fea0003800200 */
.L_x_325:
        /* <DEDUP_REMOVED lines=16> */
.L_x_330:
        /* <DEDUP_REMOVED lines=39> */
.L_x_329:
[----:B------:R-:W-:Y:S05]  /*1740*/  BSYNC.RECONVERGENT B2 ;  /* 0x0000000000027941 */ /* 0x000fea0003800200 */
.L_x_328:
        /* <DEDUP_REMOVED lines=27> */
.L_x_332:
[----:B------:R-:W-:Y:S05]  /*1900*/  BSYNC.RECONVERGENT B2 ;  /* 0x0000000000027941 */ /* 0x000fea0003800200 */
.L_x_331:
        /* <DEDUP_REMOVED lines=10> */
.L_x_324:
[----:B------:R-:W-:Y:S05]  /*19b0*/  BSYNC.RECONVERGENT B1 ;  /* 0x0000000000017941 */ /* 0x000fea0003800200 */
.L_x_322:
        /* <DEDUP_REMOVED lines=43> */
.L_x_305:
        /* <DEDUP_REMOVED lines=12> */
.L_x_335:
[----:B------:R-:W-:Y:S05]  /*1d30*/  BSYNC.RECONVERGENT B1 ;  /* 0x0000000000017941 */ /* 0x000fea0003800200 */
.L_x_334:
        /* <DEDUP_REMOVED lines=16> */
.L_x_340:
        /* <DEDUP_REMOVED lines=9> */
.L_x_339:
[----:B------:R-:W-:Y:S05]  /*1ed0*/  BSYNC.RECONVERGENT B2 ;  /* 0x0000000000027941 */ /* 0x000fea0003800200 */
.L_x_338:
        /* <DEDUP_REMOVED lines=8> */
.L_x_343:
        /* <DEDUP_REMOVED lines=35> */
.L_x_342:
[----:B------:R-:W-:Y:S05]  /*2190*/  BSYNC.RECONVERGENT B2 ;  /* 0x0000000000027941 */ /* 0x000fea0003800200 */
.L_x_341:
        /* <DEDUP_REMOVED lines=22> */
.L_x_345:
[----:B------:R-:W-:Y:S05]  /*2300*/  BSYNC.RECONVERGENT B2 ;  /* 0x0000000000027941 */ /* 0x000fea0003800200 */
.L_x_344:
        /* <DEDUP_REMOVED lines=10> */
.L_x_337:
[----:B------:R-:W-:Y:S05]  /*23b0*/  BSYNC.RECONVERGENT B1 ;  /* 0x0000000000017941 */ /* 0x000fea0003800200 */
.L_x_336:
        /* <DEDUP_REMOVED lines=45> */
.L_x_346:
        /* <DEDUP_REMOVED lines=67> */
.L_x_333:
        /* <DEDUP_REMOVED lines=33> */
.L_x_349:
        /* <DEDUP_REMOVED lines=32> */
.L_x_347:
        /* <DEDUP_REMOVED lines=20> */
.L_x_353:
        /* <DEDUP_REMOVED lines=8> */
.L_x_352:
[----:B------:R-:W-:Y:S05]  /*3090*/  BSYNC.RECONVERGENT B2 ;  /* 0x0000000000027941 */ /* 0x000fea0003800200 */
.L_x_351:
        /* <DEDUP_REMOVED lines=16> */
.L_x_356:
        /* <DEDUP_REMOVED lines=39> */
.L_x_355:
[----:B------:R-:W-:Y:S05]  /*3410*/  BSYNC.RECONVERGENT B2 ;  /* 0x0000000000027941 */ /* 0x000fea0003800200 */
.L_x_354:
        /* <DEDUP_REMOVED lines=27> */
.L_x_358:
[----:B------:R-:W-:Y:S05]  /*35d0*/  BSYNC.RECONVERGENT B2 ;  /* 0x0000000000027941 */ /* 0x000fea0003800200 */
.L_x_357:
        /* <DEDUP_REMOVED lines=10> */
.L_x_350:
[----:B------:R-:W-:Y:S05]  /*3680*/  BSYNC.RECONVERGENT B1 ;  /* 0x0000000000017941 */ /* 0x000fea0003800200 */
.L_x_348:
        /* <DEDUP_REMOVED lines=42> */
.L_x_320:
[----:B------:R-:W-:Y:S05]  /*3930*/  BSYNC.RECONVERGENT B0 ;  /* 0x0000000000007941 */ /* 0x000fea0003800200 */
.L_x_304:
[----:B------:R-:W-:Y:S05]  /*3940*/  @P0 EXIT ;  /* 0x000000000000094d */ /* 0x000fea0003800000 */
[----:B-1----:R-:W1:Y:S01]  /*3950*/  LDC.64 R4, c[0x0][0x388] ;  /* 0x0000e200ff047b82 */ /* 0x002e620000000a00 */
[----:B------:R-:W0:Y:S02]  /*3960*/  LDCU UR4, c[0x0][0x398] ;  /* 0x00007300ff0477ac */ /* 0x000e240008000800 */
[----:B0-234-:R-:W-:-:S05]  /*3970*/  VIADD R3, R3, UR4 ;  /* 0x0000000403037c36 */ /* 0x01dfca0008000000 */
[----:B-1----:R-:W-:Y:S01]  /*3980*/  STG.E desc[UR6][R4.64], R3 ;  /* 0x0000000304007986 */ /* 0x002fe2000c101906 */
[----:B------:R-:W-:Y:S05]  /*3990*/  EXIT ;  /* 0x000000000000794d */ /* 0x000fea0003800000 */
.L_x_359:
        /* <DEDUP_REMOVED lines=14> */
.L_x_441:


//--------------------- .text._ZN3cub18CUB_300001_SM_10006detail6reduce18DeviceReduceKernelINS2_10policy_hubIijN4cuda3std3__44plusIiEEE10Policy1000EN6thrust24THRUST_300001_SM_1000_NS6detail15normal_iteratorINSD_10device_ptrIiEEEEjS9_iNS7_10__identityEEEvT0_PT3_T1_NS0_13GridEvenShareISN_EET2_T4_ --------------------------
	.section	.text._ZN3cub18CUB_300001_SM_10006detail6reduce18DeviceReduceKernelINS2_10policy_hubIijN4cuda3std3__44plusIiEEE10Policy1000EN6thrust24THRUST_300001_SM_1000_NS6detail15normal_iteratorINSD_10device_ptrIiEEEEjS9_iNS7_10__identityEEEvT0_PT3_T1_NS0_13GridEvenShareISN_EET2_T4_,"ax",@progbits
	.align	128
        .global         _ZN3cub18CUB_300001_SM_10006detail6reduce18DeviceReduceKernelINS2_10policy_hubIijN4cuda3std3__44plusIiEEE10Policy1000EN6thrust24THRUST_300001_SM_1000_NS6detail15normal_iteratorINSD_10device_ptrIiEEEEjS9_iNS7_10__identityEEEvT0_PT3_T1_NS0_13GridEvenShareISN_EET2_T4_
        .type           _ZN3cub18CUB_300001_SM_10006detail6reduce18DeviceReduceKernelINS2_10policy_hubIijN4cuda3std3__44plusIiEEE10Policy1000EN6thrust24THRUST_300001_SM_1000_NS6detail15normal_iteratorINSD_10device_ptrIiEEEEjS9_iNS7_10__identityEEEvT0_PT3_T1_NS0_13GridEvenShareISN_EET2_T4_,@function
        .size           _ZN3cub18CUB_300001_SM_10006detail6reduce18DeviceReduceKernelINS2_10policy_hubIijN4cuda3std3__44plusIiEEE10Policy1000EN6thrust24THRUST_300001_SM_1000_NS6detail15normal_iteratorINSD_10device_ptrIiEEEEjS9_iNS7_10__identityEEEvT0_PT3_T1_NS0_13GridEvenShareISN_EET2_T4_,(.L_x_442 - _ZN3cub18CUB_300001_SM_10006detail6reduce18DeviceReduceKernelINS2_10policy_hubIijN4cuda3std3__44plusIiEEE10Policy1000EN6thrust24THRUST_300001_SM_1000_NS6detail15normal_iteratorINSD_10device_ptrIiEEEEjS9_iNS7_10__identityEEEvT0_PT3_T1_NS0_13GridEvenShareISN_EET2_T4_)
        .other          _ZN3cub18CUB_300001_SM_10006detail6reduce18DeviceReduceKernelINS2_10policy_hubIijN4cuda3std3__44plusIiEEE10Policy1000EN6thrust24THRUST_300001_SM_1000_NS6detail15normal_iteratorINSD_10device_ptrIiEEEEjS9_iNS7_10__identityEEEvT0_PT3_T1_NS0_13GridEvenShareISN_EET2_T4_,@"STO_CUDA_ENTRY STV_DEFAULT"
_ZN3cub18CUB_300001_SM_10006detail6reduce18DeviceReduceKernelINS2_10policy_hubIijN4cuda3std3__44plusIiEEE10Policy1000EN6thrust24THRUST_300001_SM_1000_NS6detail15normal_iteratorINSD_10device_ptrIiEEEEjS9_iNS7_10__identityEEEvT0_PT3_T1_NS0_13GridEvenShareISN_EET2_T4_:
.text._ZN3cub18CUB_300001_SM_10006detail6reduce18DeviceReduceKernelINS2_10policy_hubIijN4cuda3std3__44plusIiEEE10Policy1000EN6thrust24THRUST_300001_SM_1000_NS6detail15normal_iteratorINSD_10device_ptrIiEEEEjS9_iNS7_10__identityEEEvT0_PT3_T1_NS0_13GridEvenShareISN_EET2_T4_:
[----:B------:R-:W-:Y:S01]  /*0000*/  LDC R1, c[0x0][0x37c] ;  /* 0x0000df00ff017b82 */ /* 0x000fe20000000800 */
[----:B------:R-:W0:Y:S07]  /*0010*/  S2R R3, SR_CTAID.X ;  /* 0x0000000000037919 */ /* 0x000e2e0000002500 */
[----:B------:R-:W1:Y:S01]  /*0020*/  LDC.64 R8, c[0x0][0x3a8] ;  /* 0x0000ea00ff087b82 */ /* 0x000e620000000a00 */
[----:B------:R-:W2:Y:S01]  /*0030*/  LDCU.64 UR6, c[0x0][0x358] ;  /* 0x00006b00ff0677ac */ /* 0x000ea20008000a00 */
[----:B------:R-:W-:Y:S01]  /*0040*/  BSSY.RECONVERGENT B0, `(.L_x_360) ;  /* 0x0000236000007945 */ /* 0x000fe20003800200 */
[----:B-1----:R-:W-:-:S02]  /*0050*/  IMAD.SHL.U32 R13, R9, 0x1000, RZ ;  /* 0x00001000090d7824 */ /* 0x002fc400078e00ff */
[----:B0-----:R-:W-:-:S05]  /*0060*/  IMAD R0, R3, -0x1000, R8 ;  /* 0xfffff00003007824 */ /* 0x001fca00078e0208 */
[----:B------:R-:W-:-:S13]  /*0070*/  ISETP.GT.U32.AND P0, PT, R0, 0xfff, PT ;  /* 0x00000fff0000780c */ /* 0x000fda0003f04070 */
[----:B--2---:R-:W-:Y:S05]  /*0080*/  @P0 BRA `(.L_x_361) ;  /* 0x0000001000540947 */ /* 0x004fea0003800000 */
[----:B------:R-:W0:Y:S01]  /*0090*/  S2R R2, SR_TID.X ;  /* 0x0000000000027919 */ /* 0x000e220000002100 */
[----:B------:R-:W-:Y:S01]  /*00a0*/  BSSY.RECONVERGENT B1, `(.L_x_362) ;  /* 0x000000a000017945 */ /* 0x000fe20003800200 */
[----:B------:R-:W-:Y:S01]  /*00b0*/  IMAD.MOV.U32 R14, RZ, RZ, RZ ;  /* 0x000000ffff0e7224 */ /* 0x000fe200078e00ff */
[----:B0-----:R-:W-:Y:S01]  /*00c0*/  ISETP.GE.U32.AND P0, PT, R2, R0, PT ;  /* 0x000000000200720c */ /* 0x001fe20003f06070 */
[----:B------:R-:W-:-:S12]  /*00d0*/  IMAD.MOV.U32 R4, RZ, RZ, R2 ;  /* 0x000000ffff047224 */ /* 0x000fd800078e0002 */
[----:B------:R-:W-:Y:S05]  /*00e0*/  @P0 BRA `(.L_x_363) ;  /* 0x0000000000140947 */ /* 0x000fea0003800000 */
[----:B------:R-:W0:Y:S01]  /*00f0*/  LDC.64 R14, c[0x0][0x380] ;  /* 0x0000e000ff0e7b82 */ /* 0x000e220000000a00 */
[----:B------:R-:W-:-:S04]  /*0100*/  IMAD R5, R3, 0x1000, R2 ;  /* 0x0000100003057824 */ /* 0x000fc800078e0202 */
[----:B0-----:R-:W-:-:S06]  /*0110*/  IMAD.WIDE.U32 R14, R5, 0x4, R14 ;  /* 0x00000004050e7825 */ /* 0x001fcc00078e000e */
[----:B------:R0:W5:Y:S01]  /*0120*/  LDG.E R14, desc[UR6][R14.64] ;  /* 0x000000060e0e7981 */ /* 0x000162000c1e1900 */
[----:B------:R-:W-:-:S07]  /*0130*/  VIADD R4, R2, 0x100 ;  /* 0x0000010002047836 */ /* 0x000fce0000000000 */
.L_x_363:
[----:B------:R-:W-:Y:S05]  /*0140*/  BSYNC.RECONVERGENT B1 ;  /* 0x0000000000017941 */ /* 0x000fea0003800200 */
.L_x_362:
[----:B------:R-:W-:Y:S01]  /*0150*/  ISETP.GE.U32.AND P0, PT, R4, R0, PT ;  /* 0x000000000400720c */ /* 0x000fe20003f06070 */
[----:B------:R-:W-:-:S12]  /*0160*/  BSSY.RECONVERGENT B1, `(.L_x_364) ;  /* 0x0000097000017945 */ /* 0x000fd80003800200 */
[----:B------:R-:W-:Y:S05]  /*0170*/  @P0 BRA `(.L_x_365) ;  /* 0x0000000800540947 */ /* 0x000fea0003800000 */
[----:B------:R-:W-:Y:S01]  /*0180*/  LOP3.LUT R5, RZ, R4, RZ, 0x33, !PT ;  /* 0x00000004ff057212 */ /* 0x000fe200078e33ff */
[----:B------:R-:W-:Y:S04]  /*0190*/  BSSY.RECONVERGENT B2, `(.L_x_366) ;  /* 0x000004b000027945 */ /* 0x000fe80003800200 */
[----:B------:R-:W-:-:S04]  /*01a0*/  IMAD.IADD R8, R5, 0x1, R8 ;  /* 0x0000000105087824 */ /* 0x000fc800078e0208 */
[----:B------:R-:W-:-:S05]  /*01b0*/  IMAD R8, R3, -0x1000, R8 ;  /* 0xfffff00003087824 */ /* 0x000fca00078e0208 */
[C---:B------:R-:W-:Y:S02]  /*01c0*/  ISETP.GE.U32.AND P0, PT, R8.reuse, 0xf00, PT ;  /* 0x00000f000800780c */ /* 0x040fe40003f06070 */
[----:B------:R-:W-:-:S04]  /*01d0*/  LEA.HI R5, R8, 0x1, RZ, 0x18 ;  /* 0x0000000108057811 */ /* 0x000fc800078fc0ff */
[----:B------:R-:W-:-:S07]  /*01e0*/  LOP3.LUT R6, R5, 0xf, RZ, 0xc0, !PT ;  /* 0x0000000f05067812 */ /* 0x000fce00078ec0ff */
[----:B------:R-:W-:Y:S05]  /*01f0*/  @!P0 BRA `(.L_x_367) ;  /* 0x0000000400108947 */ /* 0x000fea0003800000 */
[----:B------:R-:W-:Y:S01]  /*0200*/  LOP3.LUT R8, R5, 0x1fffff0, RZ, 0xc0, !PT ;  /* 0x01fffff005087812 */ /* 0x000fe200078ec0ff */
[----:B------:R-:W-:Y:S01]  /*0210*/  BSSY.RECONVERGENT B3, `(.L_x_368) ;  /* 0x0000041000037945 */ /* 0x000fe20003800200 */
[----:B------:R-:W-:Y:S01]  /*0220*/  LOP3.LUT R7, R4, 0x800, RZ, 0xfc, !PT ;  /* 0x0000080004077812 */ /* 0x000fe200078efcff */
[----:B------:R-:W-:Y:S01]  /*0230*/  IMAD R4, R3, 0x1000, R4 ;  /* 0x0000100003047824 */ /* 0x000fe200078e0204 */
[----:B------:R-:W-:-:S07]  /*0240*/  IADD3 R8, PT, PT, -R8, RZ, RZ ;  /* 0x000000ff08087210 */ /* 0x000fce0007ffe1ff */
.L_x_369:
[----:B------:R-:W1:Y:S01]  /*0250*/  LDC.64 R12, c[0x0][0x380] ;  /* 0x0000e000ff0c7b82 */ /* 0x000e620000000a00 */
[----:B------:R-:W-:-:S04]  /*0260*/  VIADD R21, R4, 0x100 ;  /* 0x0000010004157836 */ /* 0x000fc80000000000 */
[----:B-1----:R-:W-:-:S04]  /*0270*/  IMAD.WIDE.U32 R20, R21, 0x4, R12 ;  /* 0x0000000415147825 */ /* 0x002fc800078e000c */
[C---:B------:R-:W-:Y:S01]  /*0280*/  IMAD.WIDE.U32 R16, R4.reuse, 0x4, R12 ;  /* 0x0000000404107825 */ /* 0x040fe200078e000c */
[----:B0-----:R-:W2:Y:S04]  /*0290*/  LDG.E R15, desc[UR6][R20.64] ;  /* 0x00000006140f7981 */ /* 0x001ea8000c1e1900 */
[----:B------:R0:W2:Y:S01]  /*02a0*/  LDG.E R9, desc[UR6][R16.64] ;  /* 0x0000000610097981 */ /* 0x0000a2000c1e1900 */
[C---:B------:R-:W-:Y:S02]  /*02b0*/  VIADD R29, R4.reuse, 0x600 ;  /* 0x00000600041d7836 */ /* 0x040fe40000000000 */
[C---:B------:R-:W-:Y:S01]  /*02c0*/  VIADD R27, R4.reuse, 0x300 ;  /* 0x00000300041b7836 */ /* 0x040fe20000000000 */
[C---:B------:R-:W-:Y:S01]  /*02d0*/  IADD3 R28, PT, PT, R4.reuse, 0x800, RZ ;  /* 0x00000800041c7810 */ /* 0x040fe20007ffe0ff */
[----:B------:R-:W-:-:S02]  /*02e0*/  VIADD R11, R4, 0x200 ;  /* 0x00000200040b7836 */ /* 0x000fc40000000000 */
[----:B------:R-:W-:-:S04]  /*02f0*/  IMAD.WIDE.U32 R26, R27, 0x4, R12 ;  /* 0x000000041b1a7825 */ /* 0x000fc800078e000c */
[--C-:B0-----:R-:W-:Y:S02]  /*0300*/  IMAD.WIDE.U32 R16, R29, 0x4, R12.reuse ;  /* 0x000000041d107825 */ /* 0x101fe400078e000c */
[----:B------:R-:W3:Y:S02]  /*0310*/  LDG.E R26, desc[UR6][R26.64] ;  /* 0x000000061a1a7981 */ /* 0x000ee4000c1e1900 */
[C---:B------:R-:W-:Y:S02]  /*0320*/  VIADD R19, R4.reuse, 0x400 ;  /* 0x0000040004137836 */ /* 0x040fe40000000000 */
[C---:B------:R-:W-:Y:S01]  /*0330*/  VIADD R23, R4.reuse, 0x500 ;  /* 0x0000050004177836 */ /* 0x040fe20000000000 */
[----:B------:R0:W4:Y:S01]  /*0340*/  LDG.E R22, desc[UR6][R16.64] ;  /* 0x0000000610167981 */ /* 0x000122000c1e1900 */
[----:B------:R-:W-:Y:S02]  /*0350*/  VIADD R29, R4, 0x700 ;  /* 0x00000700041d7836 */ /* 0x000fe40000000000 */
[----:B------:R-:W-:-:S04]  /*0360*/  IMAD.WIDE.U32 R10, R11, 0x4, R12 ;  /* 0x000000040b0a7825 */ /* 0x000fc800078e000c */
[--C-:B------:R-:W-:Y:S01]  /*0370*/  IMAD.WIDE.U32 R18, R19, 0x4, R12.reuse ;  /* 0x0000000413127825 */ /* 0x100fe200078e000c */
[----:B------:R1:W3:Y:S03]  /*0380*/  LDG.E R25, desc[UR6][R10.64] ;  /* 0x000000060a197981 */ /* 0x0002e6000c1e1900 */
[--C-:B------:R-:W-:Y:S01]  /*0390*/  IMAD.WIDE.U32 R20, R23, 0x4, R12.reuse ;  /* 0x0000000417147825 */ /* 0x100fe200078e000c */
[----:B------:R-:W4:Y:S03]  /*03a0*/  LDG.E R24, desc[UR6][R18.64] ;  /* 0x0000000612187981 */ /* 0x000f26000c1e1900 */
[--C-:B0-----:R-:W-:Y:S01]  /*03b0*/  IMAD.WIDE.U32 R16, R29, 0x4, R12.reuse ;  /* 0x000000041d107825 */ /* 0x101fe200078e000c */
[----:B------:R0:W4:Y:S03]  /*03c0*/  LDG.E R23, desc[UR6][R20.64] ;  /* 0x0000000614177981 */ /* 0x000126000c1e1900 */
[----:B------:R-:W-:Y:S01]  /*03d0*/  IMAD.WIDE.U32 R28, R28, 0x4, R12 ;  /* 0x000000041c1c7825 */ /* 0x000fe200078e000c */
[----:B------:R-:W4:Y:S03]  /*03e0*/  LDG.E R19, desc[UR6][R16.64] ;  /* 0x0000000610137981 */ /* 0x000f26000c1e1900 */
[----:B------:R-:W-:-:S02]  /*03f0*/  VIADD R27, R4, 0xa00 ;  /* 0x00000a00041b7836 */ /* 0x000fc40000000000 */
[----:B-1----:R-:W-:Y:S01]  /*0400*/  VIADD R11, R4, 0x900 ;  /* 0x00000900040b7836 */ /* 0x002fe20000000000 */
[----:B------:R1:W4:Y:S01]  /*0410*/  LDG.E R18, desc[UR6][R28.64] ;  /* 0x000000061c127981 */ /* 0x000322000c1e1900 */
[----:B0-----:R-:W-:-:S04]  /*0420*/  IMAD.WIDE.U32 R20, R27, 0x4, R12 ;  /* 0x000000041b147825 */ /* 0x001fc800078e000c */
[----:B------:R-:W-:Y:S02]  /*0430*/  VIADD R27, R4, 0xb00 ;  /* 0x00000b00041b7836 */ /* 0x000fe40000000000 */
[----:B------:R-:W-:-:S04]  /*0440*/  IMAD.WIDE.U32 R10, R11, 0x4, R12 ;  /* 0x000000040b0a7825 */ /* 0x000fc800078e000c */
[----:B-1----:R-:W-:Y:S02]  /*0450*/  VIADD R29, R4, 0xc00 ;  /* 0x00000c00041d7836 */ /* 0x002fe40000000000 */
[----:B------:R-:W4:Y:S02]  /*0460*/  LDG.E R11, desc[UR6][R10.64] ;  /* 0x000000060a0b7981 */ /* 0x000f24000c1e1900 */
[----:B------:R-:W-:-:S06]  /*0470*/  IMAD.WIDE.U32 R16, R29, 0x4, R12 ;  /* 0x000000041d107825 */ /* 0x000fcc00078e000c */
[----:B------:R0:W4:Y:S04]  /*0480*/  LDG.E R16, desc[UR6][R16.64] ;  /* 0x0000000610107981 */ /* 0x000128000c1e1900 */
[----:B------:R1:W4:Y:S01]  /*0490*/  LDG.E R10, desc[UR6][R20.64] ;  /* 0x00000006140a7981 */ /* 0x000322000c1e1900 */
[----:B0-----:R-:W-:Y:S01]  /*04a0*/  VIADD R17, R4, 0xf00 ;  /* 0x00000f0004117836 */ /* 0x001fe20000000000 */
[----:B--2--5:R-:W-:Y:S01]  /*04b0*/  IADD3 R9, PT, PT, R15, R9, R14 ;  /* 0x000000090f097210 */ /* 0x024fe20007ffe00e */
[----:B------:R-:W-:-:S04]  /*04c0*/  IMAD.WIDE.U32 R14, R27, 0x4, R12 ;  /* 0x000000041b0e7825 */ /* 0x000fc800078e000c */
[----:B------:R-:W-:Y:S02]  /*04d0*/  VIADD R27, R4, 0xd00 ;  /* 0x00000d00041b7836 */ /* 0x000fe40000000000 */
[----:B------:R-:W2:Y:S02]  /*04e0*/  LDG.E R15, desc[UR6][R14.64] ;  /* 0x000000060e0f7981 */ /* 0x000ea4000c1e1900 */
[----:B------:R-:W-:-:S04]  /*04f0*/  IMAD.WIDE.U32 R28, R27, 0x4, R12 ;  /* 0x000000041b1c7825 */ /* 0x000fc800078e000c */
[----:B------:R-:W-:Y:S02]  /*0500*/  VIADD R27, R4, 0xe00 ;  /* 0x00000e00041b7836 */ /* 0x000fe40000000000 */
[----:B------:R-:W2:Y:S02]  /*0510*/  LDG.E R29, desc[UR6][R28.64] ;  /* 0x000000061c1d7981 */ /* 0x000ea4000c1e1900 */
[----:B-1----:R-:W-:-:S04]  /*0520*/  IMAD.WIDE.U32 R20, R27, 0x4, R12 ;  /* 0x000000041b147825 */ /* 0x002fc800078e000c */
[----:B------:R-:W-:Y:S02]  /*0530*/  IMAD.WIDE.U32 R12, R17, 0x4, R12 ;  /* 0x00000004110c7825 */ /* 0x000fe400078e000c */
[----:B------:R-:W2:Y:S04]  /*0540*/  LDG.E R20, desc[UR6][R20.64] ;  /* 0x0000000614147981 */ /* 0x000ea8000c1e1900 */
[----:B------:R-:W2:Y:S01]  /*0550*/  LDG.E R12, desc[UR6][R12.64] ;  /* 0x000000060c0c7981 */ /* 0x000ea2000c1e1900 */
[----:B---3--:R-:W-:Y:S02]  /*0560*/  IADD3 R9, PT, PT, R26, R25, R9 ;  /* 0x000000191a097210 */ /* 0x008fe40007ffe009 */
[----:B------:R-:W-:Y:S02]  /*0570*/  IADD3 R8, PT, PT, R8, 0x10, RZ ;  /* 0x0000001008087810 */ /* 0x000fe40007ffe0ff */
[----:B----4-:R-:W-:-:S02]  /*0580*/  IADD3 R9, PT, PT, R23, R24, R9 ;  /* 0x0000001817097210 */ /* 0x010fc40007ffe009 */
[----:B------:R-:W-:Y:S02]  /*0590*/  ISETP.NE.AND P0, PT, R8, RZ, PT ;  /* 0x000000ff0800720c */ /* 0x000fe40003f05270 */
[----:B------:R-:W-:Y:S01]  /*05a0*/  IADD3 R9, PT, PT, R19, R22, R9 ;  /* 0x0000001613097210 */ /* 0x000fe20007ffe009 */
[----:B------:R-:W-:Y:S02]  /*05b0*/  VIADD R7, R7, 0x1000 ;  /* 0x0000100007077836 */ /* 0x000fe40000000000 */
[----:B------:R-:W-:Y:S01]  /*05c0*/  VIADD R4, R4, 0x1000 ;  /* 0x0000100004047836 */ /* 0x000fe20000000000 */
[----:B------:R-:W-:-:S04]  /*05d0*/  IADD3 R9, PT, PT, R11, R18, R9 ;  /* 0x000000120b097210 */ /* 0x000fc80007ffe009 */
[----:B--2---:R-:W-:-:S04]  /*05e0*/  IADD3 R9, PT, PT, R15, R10, R9 ;  /* 0x0000000a0f097210 */ /* 0x004fc80007ffe009 */
[----:B------:R-:W-:-:S04]  /*05f0*/  IADD3 R9, PT, PT, R29, R16, R9 ;  /* 0x000000101d097210 */ /* 0x000fc80007ffe009 */
[----:B------:R-:W-:Y:S01]  /*0600*/  IADD3 R14, PT, PT, R12, R20, R9 ;  /* 0x000000140c0e7210 */ /* 0x000fe20007ffe009 */
[----:B------:R-:W-:Y:S06]  /*0610*/  @P0 BRA `(.L_x_369) ;  /* 0xfffffffc000c0947 */ /* 0x000fec000383ffff */
[----:B------:R-:W-:Y:S05]  /*0620*/  BSYNC.RECONVERGENT B3 ;  /* 0x0000000000037941 */ /* 0x000fea0003800200 */
.L_x_368:
[----:B------:R-:W-:-:S07]  /*0630*/  VIADD R4, R7, 0xfffff800 ;  /* 0xfffff80007047836 */ /* 0x000fce0000000000 */
.L_x_367:
[----:B------:R-:W-:Y:S05]  /*0640*/  BSYNC.RECONVERGENT B2 ;  /* 0x0000000000027941 */ /* 0x000fea0003800200 */
.L_x_366:
[----:B------:R-:W-:-:S13]  /*0650*/  ISETP.NE.AND P0, PT, R6, RZ, PT ;  /* 0x000000ff0600720c */ /* 0x000fda0003f05270 */
[----:B------:R-:W-:Y:S05]  /*0660*/  @!P0 BRA `(.L_x_365) ;  /* 0x0000000400188947 */ /* 0x000fea0003800000 */
[----:B------:R-:W-:Y:S01]  /*0670*/  ISETP.GE.U32.AND P0, PT, R6, 0x8, PT ;  /* 0x000000080600780c */ /* 0x000fe20003f06070 */
[----:B------:R-:W-:Y:S01]  /*0680*/  BSSY.RECONVERGENT B2, `(.L_x_370) ;  /* 0x0000022000027945 */ /* 0x000fe20003800200 */
[----:B------:R-:W-:-:S04]  /*0690*/  LOP3.LUT R24, R5, 0x7, RZ, 0xc0, !PT ;  /* 0x0000000705187812 */ /* 0x000fc800078ec0ff */
[----:B------:R-:W-:-:S07]  /*06a0*/  ISETP.NE.AND P1, PT, R24, RZ, PT ;  /* 0x000000ff1800720c */ /* 0x000fce0003f25270 */
[----:B------:R-:W-:Y:S06]  /*06b0*/  @!P0 BRA `(.L_x_371) ;  /* 0x0000000000788947 */ /* 0x000fec0003800000 */
[----:B------:R-:W1:Y:S01]  /*06c0*/  LDC.64 R10, c[0x0][0x380] ;  /* 0x0000e000ff0a7b82 */ /* 0x000e620000000a00 */
[----:B------:R-:W-:-:S04]  /*06d0*/  IMAD R27, R3, 0x1000, R4 ;  /* 0x00001000031b7824 */ /* 0x000fc800078e0204 */
[C---:B------:R-:W-:Y:S02]  /*06e0*/  VIADD R21, R27.reuse, 0x100 ;  /* 0x000001001b157836 */ /* 0x040fe40000000000 */
[C---:B------:R-:W-:Y:S02]  /*06f0*/  VIADD R17, R27.reuse, 0x300 ;  /* 0x000003001b117836 */ /* 0x040fe40000000000 */
[C---:B------:R-:W-:Y:S01]  /*0700*/  VIADD R23, R27.reuse, 0x200 ;  /* 0x000002001b177836 */ /* 0x040fe20000000000 */
[C---:B------:R-:W-:Y:S01]  /*0710*/  IADD3 R7, PT, PT, R27.reuse, 0x400, RZ ;  /* 0x000004001b077810 */ /* 0x040fe20007ffe0ff */
[C---:B------:R-:W-:Y:S02]  /*0720*/  VIADD R9, R27.reuse, 0x500 ;  /* 0x000005001b097836 */ /* 0x040fe40000000000 */
[C---:B------:R-:W-:Y:S02]  /*0730*/  VIADD R25, R27.reuse, 0x600 ;  /* 0x000006001b197836 */ /* 0x040fe40000000000 */
[----:B-1----:R-:W-:-:S04]  /*0740*/  IMAD.WIDE.U32 R12, R27, 0x4, R10 ;  /* 0x000000041b0c7825 */ /* 0x002fc800078e000a */
[--C-:B------:R-:W-:Y:S01]  /*0750*/  IMAD.WIDE.U32 R20, R21, 0x4, R10.reuse ;  /* 0x0000000415147825 */ /* 0x100fe200078e000a */
[----:B0-----:R0:W2:Y:S03]  /*0760*/  LDG.E R15, desc[UR6][R12.64] ;  /* 0x000000060c0f7981 */ /* 0x0010a6000c1e1900 */
[--C-:B------:R-:W-:Y:S01]  /*0770*/  IMAD.WIDE.U32 R16, R17, 0x4, R10.reuse ;  /* 0x0000000411107825 */ /* 0x100fe200078e000a */
[----:B------:R-:W2:Y:S03]  /*0780*/  LDG.E R18, desc[UR6][R20.64] ;  /* 0x0000000614127981 */ /* 0x000ea6000c1e1900 */
[----:B------:R-:W-:Y:S02]  /*0790*/  IMAD.WIDE.U32 R22, R23, 0x4, R10 ;  /* 0x0000000417167825 */ /* 0x000fe400078e000a */
[----:B------:R-:W3:Y:S02]  /*07a0*/  LDG.E R16, desc[UR6][R16.64] ;  /* 0x0000000610107981 */ /* 0x000ee4000c1e1900 */
[----:B------:R-:W-:-:S02]  /*07b0*/  VIADD R27, R27, 0x700 ;  /* 0x000007001b1b7836 */ /* 0x000fc40000000000 */
[--C-:B------:R-:W-:Y:S01]  /*07c0*/  IMAD.WIDE.U32 R6, R7, 0x4, R10.reuse ;  /* 0x0000000407067825 */ /* 0x100fe200078e000a */
[----:B------:R-:W3:Y:S03]  /*07d0*/  LDG.E R19, desc[UR6][R22.64] ;  /* 0x0000000616137981 */ /* 0x000ee6000c1e1900 */
[--C-:B------:R-:W-:Y:S02]  /*07e0*/  IMAD.WIDE.U32 R8, R9, 0x4, R10.reuse ;  /* 0x0000000409087825 */ /* 0x100fe400078e000a */
[----:B------:R-:W4:Y:S02]  /*07f0*/  LDG.E R7, desc[UR6][R6.64] ;  /* 0x0000000606077981 */ /* 0x000f24000c1e1900 */
[--C-:B0-----:R-:W-:Y:S02]  /*0800*/  IMAD.WIDE.U32 R12, R25, 0x4, R10.reuse ;  /* 0x00000004190c7825 */ /* 0x101fe400078e000a */
[----:B------:R-:W4:Y:S02]  /*0810*/  LDG.E R8, desc[UR6][R8.64] ;  /* 0x0000000608087981 */ /* 0x000f24000c1e1900 */
[----:B------:R-:W-:-:S02]  /*0820*/  IMAD.WIDE.U32 R10, R27, 0x4, R10 ;  /* 0x000000041b0a7825 */ /* 0x000fc400078e000a */
[----:B------:R-:W4:Y:S04]  /*0830*/  LDG.E R13, desc[UR6][R12.64] ;  /* 0x000000060c0d7981 */ /* 0x000f28000c1e1900 */
[----:B------:R-:W4:Y:S01]  /*0840*/  LDG.E R10, desc[UR6][R10.64] ;  /* 0x000000060a0a7981 */ /* 0x000f22000c1e1900 */
[----:B------:R-:W-:Y:S01]  /*0850*/  VIADD R4, R4, 0x800 ;  /* 0x0000080004047836 */ /* 0x000fe20000000000 */
[----:B--2--5:R-:W-:-:S04]  /*0860*/  IADD3 R18, PT, PT, R18, R15, R14 ;  /* 0x0000000f12127210 */ /* 0x024fc80007ffe00e */
[----:B---3--:R-:W-:-:S04]  /*0870*/  IADD3 R18, PT, PT, R16, R19, R18 ;  /* 0x0000001310127210 */ /* 0x008fc80007ffe012 */
[----:B----4-:R-:W-:-:S04]  /*0880*/  IADD3 R18, PT, PT, R8, R7, R18 ;  /* 0x0000000708127210 */ /* 0x010fc80007ffe012 */
[----:B------:R-:W-:-:S07]  /*0890*/  IADD3 R14, PT, PT, R10, R13, R18 ;  /* 0x0000000d0a0e7210 */ /* 0x000fce0007ffe012 */
.L_x_371:
[----:B------:R-:W-:Y:S05]  /*08a0*/  BSYNC.RECONVERGENT B2 ;  /* 0x0000000000027941 */ /* 0x000fea0003800200 */
.L_x_370:
        /* <DEDUP_REMOVED lines=8> */
[C---:B------:R-:W-:Y:S01]  /*0930*/  VIADD R13, R11.reuse, 0x100 ;  /* 0x000001000b0d7836 */ /* 0x040fe20000000000 */
[C---:B------:R-:W-:Y:S01]  /*0940*/  IADD3 R17, PT, PT, R11.reuse, 0x300, RZ ;  /* 0x000003000b117810 */ /* 0x040fe20007ffe0ff */
[C---:B0-----:R-:W-:Y:S02]  /*0950*/  VIADD R15, R11.reuse, 0x200 ;  /* 0x000002000b0f7836 */ /* 0x041fe40000000000 */
[----:B-1----:R-:W-:-:S04]  /*0960*/  IMAD.WIDE.U32 R8, R11, 0x4, R6 ;  /* 0x000000040b087825 */ /* 0x002fc800078e0006 */
[--C-:B------:R-:W-:Y:S02]  /*0970*/  IMAD.WIDE.U32 R10, R13, 0x4, R6.reuse ;  /* 0x000000040d0a7825 */ /* 0x100fe400078e0006 */
[----:B------:R-:W2:Y:S02]  /*0980*/  LDG.E R9, desc[UR6][R8.64] ;  /* 0x0000000608097981 */ /* 0x000ea4000c1e1900 */
[--C-:B------:R-:W-:Y:S02]  /*0990*/  IMAD.WIDE.U32 R12, R15, 0x4, R6.reuse ;  /* 0x000000040f0c7825 */ /* 0x100fe400078e0006 */
[----:B------:R-:W2:Y:S02]  /*09a0*/  LDG.E R10, desc[UR6][R10.64] ;  /* 0x000000060a0a7981 */ /* 0x000ea4000c1e1900 */
[----:B------:R-:W-:Y:S02]  /*09b0*/  IMAD.WIDE.U32 R6, R17, 0x4, R6 ;  /* 0x0000000411067825 */ /* 0x000fe400078e0006 */
[----:B------:R-:W3:Y:S04]  /*09c0*/  LDG.E R13, desc[UR6][R12.64] ;  /* 0x000000060c0d7981 */ /* 0x000ee8000c1e1900 */
[----:B------:R-:W3:Y:S01]  /*09d0*/  LDG.E R6, desc[UR6][R6.64] ;  /* 0x0000000606067981 */ /* 0x000ee2000c1e1900 */
[----:B------:R-:W-:Y:S01]  /*09e0*/  VIADD R4, R4, 0x400 ;  /* 0x0000040004047836 */ /* 0x000fe20000000000 */
[----:B--2--5:R-:W-:-:S04]  /*09f0*/  IADD3 R14, PT, PT, R10, R9, R14 ;  /* 0x000000090a0e7210 */ /* 0x024fc80007ffe00e */
[----:B---3--:R-:W-:-:S07]  /*0a00*/  IADD3 R14, PT, PT, R6, R13, R14 ;  /* 0x0000000d060e7210 */ /* 0x008fce0007ffe00e */
.L_x_373:
[----:B------:R-:W-:Y:S05]  /*0a10*/  BSYNC.RECONVERGENT B2 ;  /* 0x0000000000027941 */ /* 0x000fea0003800200 */
.L_x_372:
[----:B------:R-:W-:Y:S05]  /*0a20*/  @!P1 BRA `(.L_x_365) ;  /* 0x0000000000289947 */ /* 0x000fea0003800000 */
[----:B------:R-:W1:Y:S01]  /*0a30*/  LDC.64 R6, c[0x0][0x380] ;  /* 0x0000e000ff067b82 */ /* 0x000e620000000a00 */
[----:B------:R-:W-:Y:S02]  /*0a40*/  IMAD R9, R3, 0x1000, R4 ;  /* 0x0000100003097824 */ /* 0x000fe400078e0204 */
[----:B------:R-:W-:-:S07]  /*0a50*/  IMAD.MOV R8, RZ, RZ, -R5 ;  /* 0x000000ffff087224 */ /* 0x000fce00078e0a05 */
.L_x_374:
[----:B-1----:R-:W-:-:S06]  /*0a60*/  IMAD.WIDE.U32 R4, R9, 0x4, R6 ;  /* 0x0000000409047825 */ /* 0x002fcc00078e0006 */
[----:B------:R-:W2:Y:S01]  /*0a70*/  LDG.E R5, desc[UR6][R4.64] ;  /* 0x0000000604057981 */ /* 0x000ea2000c1e1900 */
[----:B------:R-:W-:Y:S02]  /*0a80*/  VIADD R8, R8, 0x1 ;  /* 0x0000000108087836 */ /* 0x000fe40000000000 */
[----:B------:R-:W-:-:S03]  /*0a90*/  VIADD R9, R9, 0x100 ;  /* 0x0000010009097836 */ /* 0x000fc60000000000 */
[----:B------:R-:W-:Y:S01]  /*0aa0*/  ISETP.NE.AND P0, PT, R8, RZ, PT ;  /* 0x000000ff0800720c */ /* 0x000fe20003f05270 */
[----:B--2--5:R-:W-:-:S12]  /*0ab0*/  IMAD.IADD R14, R5, 0x1, R14 ;  /* 0x00000001050e7824 */ /* 0x024fd800078e020e */
[----:B------:R-:W-:Y:S05]  /*0ac0*/  @P0 BRA `(.L_x_374) ;  /* 0xfffffffc00e40947 */ /* 0x000fea000383ffff */
.L_x_365:
[----:B------:R-:W-:Y:S05]  /*0ad0*/  BSYNC.RECONVERGENT B1 ;  /* 0x0000000000017941 */ /* 0x000fea0003800200 */
.L_x_364:
[----:B------:R-:W-:-:S13]  /*0ae0*/  ISETP.GE.U32.AND P0, PT, R0, 0x100, PT ;  /* 0x000001000000780c */ /* 0x000fda0003f06070 */
[----:B------:R-:W-:Y:S05]  /*0af0*/  @!P0 BRA `(.L_x_375) ;  /* 0x0000000000ac8947 */ /* 0x000fea0003800000 */
[----:B------:R-:W1:Y:S01]  /*0b00*/  S2R R8, SR_LANEID ;  /* 0x0000000000087919 */ /* 0x000e620000000000 */
[----:B-----5:R-:W2:Y:S01]  /*0b10*/  SHFL.DOWN PT, R0, R14, 0x1, 0x1f ;  /* 0x08201f000e007f89 */ /* 0x020ea200000e0000 */
[C---:B-1----:R-:W-:Y:S02]  /*0b20*/  ISETP.GT.AND P0, PT, R8.reuse, 0x1e, PT ;  /* 0x0000001e0800780c */ /* 0x042fe40003f04270 */
[----:B------:R-:W-:Y:S02]  /*0b30*/  ISETP.NE.AND P1, PT, R8, RZ, PT ;  /* 0x000000ff0800720c */ /* 0x000fe40003f25270 */
[----:B--2---:R-:W-:Y:S02]  /*0b40*/  SEL R5, R0, RZ, !P0 ;  /* 0x000000ff00057207 */ /* 0x004fe40004000000 */
[----:B------:R-:W-:Y:S02]  /*0b50*/  ISETP.GT.AND P0, PT, R8, 0x1d, PT ;  /* 0x0000001d0800780c */ /* 0x000fe40003f04270 */
[----:B------:R-:W-:-:S05]  /*0b60*/  IADD3 R5, PT, PT, R5, R14, RZ ;  /* 0x0000000e05057210 */ /* 0x000fca0007ffe0ff */
[----:B------:R-:W1:Y:S02]  /*0b70*/  SHFL.DOWN PT, R0, R5, 0x2, 0x1f ;  /* 0x08401f0005007f89 */ /* 0x000e6400000e0000 */
[----:B------:R-:W-:Y:S01]  /*0b80*/  @!P1 MOV R6, 0x400 ;  /* 0x0000040000069802 */ /* 0x000fe20000000f00 */
[----:B------:R-:W2:Y:S01]  /*0b90*/  @!P1 S2R R9, SR_CgaCtaId ;  /* 0x0000000000099919 */ /* 0x000ea20000008800 */
[----:B-1----:R-:W-:Y:S02]  /*0ba0*/  SEL R0, R0, RZ, !P0 ;  /* 0x000000ff00007207 */ /* 0x002fe40004000000 */
[----:B------:R-:W-:-:S03]  /*0bb0*/  ISETP.GT.AND P0, PT, R8, 0x1b, PT ;  /* 0x0000001b0800780c */ /* 0x000fc60003f04270 */
[----:B------:R-:W-:-:S05]  /*0bc0*/  IMAD.IADD R0, R5, 0x1, R0 ;  /* 0x0000000105007824 */ /* 0x000fca00078e0200 */
[----:B------:R-:W1:Y:S01]  /*0bd0*/  SHFL.DOWN PT, R4, R0, 0x4, 0x1f ;  /* 0x08801f0000047f89 */ /* 0x000e6200000e0000 */
[----:B--2---:R-:W-:Y:S02]  /*0be0*/  @!P1 LEA R9, R9, R6, 0x18 ;  /* 0x0000000609099211 */ /* 0x004fe400078ec0ff */
[----:B-1----:R-:W-:Y:S02]  /*0bf0*/  SEL R7, R4, RZ, !P0 ;  /* 0x000000ff04077207 */ /* 0x002fe40004000000 */
[----:B------:R-:W-:-:S03]  /*0c00*/  ISETP.GT.AND P0, PT, R8, 0x17, PT ;  /* 0x000000170800780c */ /* 0x000fc60003f04270 */
[----:B------:R-:W-:Y:S01]  /*0c10*/  IMAD.IADD R7, R0, 0x1, R7 ;  /* 0x0000000100077824 */ /* 0x000fe200078e0207 */
[----:B------:R-:W-:-:S04]  /*0c20*/  @!P1 SHF.R.U32.HI R0, RZ, 0x3, R2 ;  /* 0x00000003ff009819 */ /* 0x000fc80000011602 */
[----:B------:R-:W1:Y:S01]  /*0c30*/  SHFL.DOWN PT, R4, R7, 0x8, 0x1f ;  /* 0x09001f0007047f89 */ /* 0x000e6200000e0000 */
[----:B------:R-:W-:-:S05]  /*0c40*/  @!P1 LOP3.LUT R0, R0, 0x7c, RZ, 0xc0, !PT ;  /* 0x0000007c00009812 */ /* 0x000fca00078ec0ff */
[----:B------:R-:W-:Y:S01]  /*0c50*/  @!P1 IMAD.IADD R0, R0, 0x1, R9 ;  /* 0x0000000100009824 */ /* 0x000fe200078e0209 */
[----:B-1----:R-:W-:Y:S02]  /*0c60*/  SEL R4, R4, RZ, !P0 ;  /* 0x000000ff04047207 */ /* 0x002fe40004000000 */
[----:B------:R-:W-:-:S03]  /*0c70*/  ISETP.GT.AND P0, PT, R8, 0xf, PT ;  /* 0x0000000f0800780c */ /* 0x000fc60003f04270 */
[----:B------:R-:W-:-:S05]  /*0c80*/  IMAD.IADD R4, R7, 0x1, R4 ;  /* 0x0000000107047824 */ /* 0x000fca00078e0204 */
[----:B------:R-:W1:Y:S02]  /*0c90*/  SHFL.DOWN PT, R5, R4, 0x10, 0x1f ;  /* 0x0a001f0004057f89 */ /* 0x000e6400000e0000 */
[----:B-1----:R-:W-:Y:S02]  /*0ca0*/  SEL R5, R5, RZ, !P0 ;  /* 0x000000ff05057207 */ /* 0x002fe40004000000 */
        /* <DEDUP_REMOVED lines=8> */
[----:B--2---:R-:W-:Y:S04]  /*0d30*/  LDS R0, [UR4+0xc] ;  /* 0x00000c04ff007984 */ /* 0x004fe80008000800 */
[----:B------:R-:W1:Y:S04]  /*0d40*/  LDS.128 R4, [UR4+0x10] ;  /* 0x00001004ff047984 */ /* 0x000e680008000c00 */
[----:B------:R-:W2:Y:S01]  /*0d50*/  LDS.64 R8, [UR4+0x20] ;  /* 0x00002004ff087984 */ /* 0x000ea20008000a00 */
[----:B-1----:R-:W-:-:S04]  /*0d60*/  IADD3 R0, PT, PT, R4, R0, R11 ;  /* 0x0000000004007210 */ /* 0x002fc80007ffe00b */
[----:B------:R-:W-:-:S04]  /*0d70*/  IADD3 R0, PT, PT, R6, R0, R5 ;  /* 0x0000000006007210 */ /* 0x000fc80007ffe005 */
[----:B--2---:R-:W-:-:S05]  /*0d80*/  IADD3 R0, PT, PT, R8, R0, R7 ;  /* 0x0000000008007210 */ /* 0x004fca0007ffe007 */
[----:B------:R-:W-:Y:S01]  /*0d90*/  IMAD.IADD R11, R0, 0x1, R9 ;  /* 0x00000001000b7824 */ /* 0x000fe200078e0209 */
[----:B------:R-:W-:Y:S06]  /*0da0*/  BRA `(.L_x_376) ;  /* 0x00000014007c7947 */ /* 0x000fec0003800000 */
.L_x_375:
[----:B------:R-:W-:Y:S01]  /*0db0*/  LOP3.LUT R4, R2, 0x3e0, RZ, 0xc0, !PT ;  /* 0x000003e002047812 */ /* 0x000fe200078ec0ff */
[----:B------:R-:W1:Y:S03]  /*0dc0*/  S2R R10, SR_LANEID ;  /* 0x00000000000a7919 */ /* 0x000e660000000000 */
[----:B------:R-:W-:Y:S02]  /*0dd0*/  LOP3.LUT R7, RZ, R4, RZ, 0x33, !PT ;  /* 0x00000004ff077212 */ /* 0x000fe400078e33ff */
[----:B------:R-:W-:-:S03]  /*0de0*/  IADD3 R5, PT, PT, R4, 0x20, RZ ;  /* 0x0000002004057810 */ /* 0x000fc60007ffe0ff */
[----:B------:R-:W-:Y:S01]  /*0df0*/  IMAD.IADD R7, R0, 0x1, R7 ;  /* 0x0000000100077824 */ /* 0x000fe200078e0207 */
[----:B------:R-:W-:-:S04]  /*0e00*/  ISETP.GT.U32.AND P0, PT, R5, R0, PT ;  /* 0x000000000500720c */ /* 0x000fc80003f04070 */
[----:B------:R-:W-:-:S05]  /*0e10*/  SEL R7, R7, 0x1f, P0 ;  /* 0x0000001f07077807 */ /* 0x000fca0000000000 */
[----:B-----5:R-:W2:Y:S01]  /*0e20*/  SHFL.DOWN PT, R4, R14, 0x1, R7 ;  /* 0x082000000e047989 */ /* 0x020ea200000e0007 */
[CC--:B-1----:R-:W-:Y:S01]  /*0e30*/  ISETP.GE.AND P0, PT, R10.reuse, R7.reuse, PT ;  /* 0x000000070a00720c */ /* 0x0c2fe20003f06270 */
[C---:B------:R-:W-:Y:S01]  /*0e40*/  VIADD R6, R10.reuse, 0x2 ;  /* 0x000000020a067836 */ /* 0x040fe20000000000 */
[C---:B------:R-:W-:Y:S01]  /*0e50*/  ISETP.NE.AND P1, PT, R10.reuse, RZ, PT ;  /* 0x000000ff0a00720c */ /* 0x040fe20003f25270 */
[----:B------:R-:W-:Y:S01]  /*0e60*/  VIADD R8, R10, 0x4 ;  /* 0x000000040a087836 */ /* 0x000fe20000000000 */
[----:B--2---:R-:W-:Y:S02]  /*0e70*/  SEL R5, R4, RZ, !P0 ;  /* 0x000000ff04057207 */ /* 0x004fe40004000000 */
[----:B------:R-:W-:-:S03]  /*0e80*/  ISETP.GT.AND P0, PT, R6, R7, PT ;  /* 0x000000070600720c */ /* 0x000fc60003f04270 */
[----:B------:R-:W-:-:S06]  /*0e90*/  IMAD.IADD R4, R5, 0x1, R14 ;  /* 0x0000000105047824 */ /* 0x000fcc00078e020e */
[----:B------:R-:W1:Y:S01]  /*0ea0*/  @!P1 S2R R11, SR_CgaCtaId ;  /* 0x00000000000b9919 */ /* 0x000e620000008800 */
[----:B------:R-:W-:Y:S01]  /*0eb0*/  @!P1 SHF.R.U32.HI R9, RZ, 0x3, R2 ;  /* 0x00000003ff099819 */ /* 0x000fe20000011602 */
[----:B------:R-:W2:Y:S03]  /*0ec0*/  SHFL.DOWN PT, R5, R4, 0x2, R7 ;  /* 0x0840000004057989 */ /* 0x000ea600000e0007 */
[----:B------:R-:W-:Y:S02]  /*0ed0*/  @!P1 LOP3.LUT R9, R9, 0x7c, RZ, 0xc0, !PT ;  /* 0x0000007c09099812 */ /* 0x000fe400078ec0ff */
[----:B--2---:R-:W-:Y:S02]  /*0ee0*/  SEL R5, R5, RZ, !P0 ;  /* 0x000000ff05057207 */ /* 0x004fe40004000000 */
[----:B------:R-:W-:-:S03]  /*0ef0*/  ISETP.GT.AND P0, PT, R8, R7, PT ;  /* 0x000000070800720c */ /* 0x000fc60003f04270 */
[----:B------:R-:W-:Y:S01]  /*0f00*/  IMAD.IADD R6, R4, 0x1, R5 ;  /* 0x0000000104067824 */ /* 0x000fe200078e0205 */
[----:B------:R-:W-:-:S04]  /*0f10*/  IADD3 R4, PT, PT, R10, 0x8, RZ ;  /* 0x000000080a047810 */ /* 0x000fc80007ffe0ff */
[----:B------:R-:W2:Y:S02]  /*0f20*/  SHFL.DOWN PT, R5, R6, 0x4, R7 ;  /* 0x0880000006057989 */ /* 0x000ea400000e0007 */
[----:B--2---:R-:W-:Y:S02]  /*0f30*/  SEL R5, R5, RZ, !P0 ;  /* 0x000000ff05057207 */ /* 0x004fe40004000000 */
[----:B------:R-:W-:-:S03]  /*0f40*/  ISETP.GT.AND P0, PT, R4, R7, PT ;  /* 0x000000070400720c */ /* 0x000fc60003f04270 */
[----:B------:R-:W-:Y:S02]  /*0f50*/  IMAD.IADD R8, R6, 0x1, R5 ;  /* 0x0000000106087824 */ /* 0x000fe400078e0205 */
[----:B------:R-:W-:Y:S01]  /*0f60*/  VIADD R6, R10, 0x10 ;  /* 0x000000100a067836 */ /* 0x000fe20000000000 */
[----:B------:R-:W-:Y:S02]  /*0f70*/  @!P1 MOV R10, 0x400 ;  /* 0x00000400000a9802 */ /* 0x000fe40000000f00 */
[----:B------:R-:W2:Y:S02]  /*0f80*/  SHFL.DOWN PT, R5, R8, 0x8, R7 ;  /* 0x0900000008057989 */ /* 0x000ea400000e0007 */
[----:B-1----:R-:W-:-:S05]  /*0f90*/  @!P1 LEA R10, R11, R10, 0x18 ;  /* 0x0000000a0b0a9211 */ /* 0x002fca00078ec0ff */
[----:B------:R-:W-:Y:S01]  /*0fa0*/  @!P1 IMAD.IADD R10, R9, 0x1, R10 ;  /* 0x00000001090a9824 */ /* 0x000fe200078e020a */
[----:B--2---:R-:W-:Y:S02]  /*0fb0*/  SEL R5, R5, RZ, !P0 ;  /* 0x000000ff05057207 */ /* 0x004fe40004000000 */
[----:B------:R-:W-:-:S03]  /*0fc0*/  ISETP.GT.AND P0, PT, R6, R7, PT ;  /* 0x000000070600720c */ /* 0x000fc60003f04270 */
[----:B------:R-:W-:-:S05]  /*0fd0*/  IMAD.IADD R4, R8, 0x1, R5 ;  /* 0x0000000108047824 */ /* 0x000fca00078e0205 */
[----:B------:R-:W1:Y:S02]  /*0fe0*/  SHFL.DOWN PT, R5, R4, 0x10, R7 ;  /* 0x0a00000004057989 */ /* 0x000e6400000e0007 */
[----:B-1----:R-:W-:Y:S02]  /*0ff0*/  SEL R5, R5, RZ, !P0 ;  /* 0x000000ff05057207 */ /* 0x002fe40004000000 */
[----:B------:R-:W-:-:S03]  /*1000*/  ISETP.NE.AND P0, PT, R2, RZ, PT ;  /* 0x000000ff0200720c */ /* 0x000fc60003f05270 */
[----:B------:R-:W-:-:S05]  /*1010*/  IMAD.IADD R11, R4, 0x1, R5 ;  /* 0x00000001040b7824 */ /* 0x000fca00078e0205 */
[----:B------:R1:W-:Y:S01]  /*1020*/  @!P1 STS [R10+0x8], R11 ;  /* 0x0000080b0a009388 */ /* 0x0003e20000000800 */
[----:B------:R-:W-:Y:S06]  /*1030*/  BAR.SYNC.DEFER_BLOCKING 0x0 ;  /* 0x0000000000007b1d */ /* 0x000fec0000010000 */
[----:B------:R-:W-:Y:S05]  /*1040*/  @P0 BRA `(.L_x_376) ;  /* 0x0000001000d40947 */ /* 0x000fea0003800000 */
[----:B------:R-:W2:Y:S01]  /*1050*/  S2UR UR5, SR_CgaCtaId ;  /* 0x00000000000579c3 */ /* 0x000ea20000008800 */
[----:B------:R-:W-:Y:S01]  /*1060*/  UMOV UR4, 0x400 ;  /* 0x0000040000047882 */ /* 0x000fe20000000000 */
[C---:B------:R-:W-:Y:S02]  /*1070*/  ISETP.GT.U32.AND P2, PT, R0.reuse, 0x40, PT ;  /* 0x000000400000780c */ /* 0x040fe40003f44070 */
[C---:B------:R-:W-:Y:S02]  /*1080*/  ISETP.GT.U32.AND P1, PT, R0.reuse, 0x20, PT ;  /* 0x000000200000780c */ /* 0x040fe40003f24070 */
[----:B------:R-:W-:Y:S01]  /*1090*/  ISETP.GT.U32.AND P3, PT, R0, 0x80, PT ;  /* 0x000000800000780c */ /* 0x000fe20003f64070 */
[----:B--2---:R-:W-:-:S09]  /*10a0*/  ULEA UR4, UR5, UR4, 0x18 ;  /* 0x0000000405047291 */ /* 0x004fd2000f8ec0ff */
[----:B------:R-:W2:Y:S04]  /*10b0*/  LDS.128 R4, [UR4+0x10] ;  /* 0x00001004ff047984 */ /* 0x000ea80008000c00 */
[----:B------:R-:W3:Y:S04]  /*10c0*/  LDS R2, [UR4+0xc] ;  /* 0x00000c04ff027984 */ /* 0x000ee80008000800 */
[----:B------:R-:W4:Y:S01]  /*10d0*/  LDS.64 R8, [UR4+0x20] ;  /* 0x00002004ff087984 */ /* 0x000f220008000a00 */
[----:B--2---:R-:W-:Y:S02]  /*10e0*/  SEL R4, R4, RZ, P2 ;  /* 0x000000ff04047207 */ /* 0x004fe40001000000 */
[----:B------:R-:W-:-:S02]  /*10f0*/  ISETP.GT.U32.AND P2, PT, R0, 0x60, PT ;  /* 0x000000600000780c */ /* 0x000fc40003f44070 */
[----:B---3--:R-:W-:Y:S02]  /*1100*/  SEL R2, R2, RZ, P1 ;  /* 0x000000ff02027207 */ /* 0x008fe40000800000 */
[----:B------:R-:W-:Y:S02]  /*1110*/  SEL R5, R5, RZ, P2 ;  /* 0x000000ff05057207 */ /* 0x000fe40001000000 */
[----:B------:R-:W-:Y:S02]  /*1120*/  IADD3 R2, PT, PT, R4, R2, R11 ;  /* 0x0000000204027210 */ /* 0x000fe40007ffe00b */
[----:B------:R-:W-:Y:S02]  /*1130*/  ISETP.GT.U32.AND P1, PT, R0, 0xa0, PT ;  /* 0x000000a00000780c */ /* 0x000fe40003f24070 */
[----:B------:R-:W-:Y:S02]  /*1140*/  SEL R6, R6, RZ, P3 ;  /* 0x000000ff06067207 */ /* 0x000fe40001800000 */
[----:B------:R-:W-:-:S02]  /*1150*/  ISETP.GT.U32.AND P2, PT, R0, 0xc0, PT ;  /* 0x000000c00000780c */ /* 0x000fc40003f44070 */
[----:B------:R-:W-:Y:S02]  /*1160*/  ISETP.GT.U32.AND P3, PT, R0, 0xe0, PT ;  /* 0x000000e00000780c */ /* 0x000fe40003f64070 */
[----:B------:R-:W-:Y:S02]  /*1170*/  SEL R7, R7, RZ, P1 ;  /* 0x000000ff07077207 */ /* 0x000fe40000800000 */
[----:B------:R-:W-:Y:S02]  /*1180*/  IADD3 R2, PT, PT, R6, R2, R5 ;  /* 0x0000000206027210 */ /* 0x000fe40007ffe005 */
[----:B----4-:R-:W-:Y:S02]  /*1190*/  SEL R8, R8, RZ, P2 ;  /* 0x000000ff08087207 */ /* 0x010fe40001000000 */
[----:B------:R-:W-:Y:S02]  /*11a0*/  SEL R9, R9, RZ, P3 ;  /* 0x000000ff09097207 */ /* 0x000fe40001800000 */
[----:B------:R-:W-:-:S05]  /*11b0*/  IADD3 R2, PT, PT, R8, R2, R7 ;  /* 0x0000000208027210 */ /* 0x000fca0007ffe007 */
[----:B-1----:R-:W-:Y:S01]  /*11c0*/  IMAD.IADD R11, R2, 0x1, R9 ;  /* 0x00000001020b7824 */ /* 0x002fe200078e0209 */
[----:B------:R-:W-:Y:S06]  /*11d0*/  BRA `(.L_x_376) ;  /* 0x0000001000707947 */ /* 0x000fec0003800000 */
.L_x_361:
[----:B------:R-:W0:Y:S01]  /*11e0*/  S2R R2, SR_TID.X ;  /* 0x0000000000027919 */ /* 0x000e220000002100 */
[----:B------:R-:W1:Y:S02]  /*11f0*/  LDCU.64 UR4, c[0x0][0x380] ;  /* 0x00007000ff0477ac */ /* 0x000e640008000a00 */
[----:B-1----:R-:W-:Y:S01]  /*1200*/  MOV R4, UR4 ;  /* 0x0000000400047c02 */ /* 0x002fe20008000f00 */
[----:B------:R-:W-:Y:S02]  /*1210*/  IMAD.U32 R5, RZ, RZ, UR5 ;  /* 0x00000005ff057e24 */ /* 0x000fe4000f8e00ff */
[----:B0-----:R-:W-:-:S04]  /*1220*/  IMAD R7, R3, 0x1000, R2 ;  /* 0x0000100003077824 */ /* 0x001fc800078e0202 */
[----:B------:R-:W-:-:S05]  /*1230*/  IMAD.WIDE.U32 R6, R7, 0x4, R4 ;  /* 0x0000000407067825 */ /* 0x000fca00078e0004 */
        /* <DEDUP_REMOVED lines=16> */
[----:B------:R-:W-:-:S02]  /*1340*/  ISETP.GE.U32.AND P0, PT, R0, R13, PT ;  /* 0x0000000d0000720c */ /* 0x000fc40003f06070 */
        /* <DEDUP_REMOVED lines=9> */
[----:B------:R-:W-:Y:S01]  /*13e0*/  IMAD R9, R3, 0x1000, R13 ;  /* 0x0000100003097824 */ /* 0x000fe200078e020d */
[----:B------:R-:W-:Y:S01]  /*13f0*/  LOP3.LUT R6, RZ, R2, RZ, 0x33, !PT ;  /* 0x00000002ff067212 */ /* 0x000fe200078e33ff */
[----:B------:R-:W-:Y:S01]  /*1400*/  VIADD R0, R8, 0xfffff000 ;  /* 0xfffff00008007836 */ /* 0x000fe20000000000 */
[----:B------:R-:W-:Y:S02]  /*1410*/  UMOV UR4, URZ ;  /* 0x000000ff00047c82 */ /* 0x000fe40008000000 */
[----:B------:R-:W-:Y:S02]  /*1420*/  IADD3 R6, PT, PT, -R13, R8, R6 ;  /* 0x000000080d067210 */ /* 0x000fe40007ffe106 */
[C---:B------:R-:W-:Y:S02]  /*1430*/  ISETP.GT.U32.AND P0, PT, R9.reuse, R0, PT ;  /* 0x000000000900720c */ /* 0x040fe40003f04070 */
[----:B------:R-:W-:Y:S01]  /*1440*/  IADD3 R7, PT, PT, R9, 0x800, R2 ;  /* 0x0000080009077810 */ /* 0x000fe20007ffe002 */
[----:B------:R-:W-:-:S02]  /*1450*/  IMAD.MOV.U32 R2, RZ, RZ, R9 ;  /* 0x000000ffff027224 */ /* 0x000fc400078e0009 */
[----:B------:R-:W-:-:S08]  /*1460*/  IMAD R6, R3, -0x1000, R6 ;  /* 0xfffff00003067824 */ /* 0x000fd000078e0206 */
[----:B------:R-:W-:Y:S05]  /*1470*/  @P0 BRA `(.L_x_378) ;  /* 0x00000000009c0947 */ /* 0x000fea0003800000 */
[----:B------:R-:W0:Y:S08]  /*1480*/  LDC R8, c[0x0][0x3a8] ;  /* 0x0000ea00ff087b82 */ /* 0x000e300000000800 */
[----:B------:R-:W1:Y:S02]  /*1490*/  LDC.64 R4, c[0x0][0x380] ;  /* 0x0000e000ff047b82 */ /* 0x000e640000000a00 */
.L_x_379:
[----:B------:R-:W2:Y:S02]  /*14a0*/  S2R R10, SR_TID.X ;  /* 0x00000000000a7919 */ /* 0x000ea40000002100 */
[----:B--2---:R-:W-:-:S04]  /*14b0*/  IMAD.IADD R11, R10, 0x1, R9 ;  /* 0x000000010a0b7824 */ /* 0x004fc800078e0209 */
[----:B-1----:R-:W-:-:S05]  /*14c0*/  IMAD.WIDE.U32 R10, R11, 0x4, R4 ;  /* 0x000000040b0a7825 */ /* 0x002fca00078e0004 */
        /* <DEDUP_REMOVED lines=10> */
[----:B------:R-:W5:Y:S01]  /*1570*/  LDG.E R21, desc[UR6][R10.64+0x2c00] ;  /* 0x002c00060a157981 */ /* 0x000f62000c1e1900 */
[----:B--2---:R-:W-:-:S03]  /*1580*/  IADD3 R20, PT, PT, R20, R18, R27 ;  /* 0x0000001214147210 */ /* 0x004fc60007ffe01b */
[----:B------:R-:W2:Y:S04]  /*1590*/  LDG.E R18, desc[UR6][R10.64+0x2800] ;  /* 0x002800060a127981 */ /* 0x000ea8000c1e1900 */
[----:B------:R-:W2:Y:S01]  /*15a0*/  LDG.E R27, desc[UR6][R10.64+0x3800] ;  /* 0x003800060a1b7981 */ /* 0x000ea2000c1e1900 */
[----:B---3--:R-:W-:-:S03]  /*15b0*/  IADD3 R24, PT, PT, R23, R22, R20 ;  /* 0x0000001617187210 */ /* 0x008fc60007ffe014 */
[----:B------:R-:W3:Y:S04]  /*15c0*/  LDG.E R23, desc[UR6][R10.64+0x3000] ;  /* 0x003000060a177981 */ /* 0x000ee8000c1e1900 */
[----:B------:R-:W3:Y:S04]  /*15d0*/  LDG.E R20, desc[UR6][R10.64+0x3400] ;  /* 0x003400060a147981 */ /* 0x000ee8000c1e1900 */
[----:B------:R-:W3:Y:S01]  /*15e0*/  LDG.E R22, desc[UR6][R10.64+0x3c00] ;  /* 0x003c00060a167981 */ /* 0x000ee2000c1e1900 */
[----:B----4-:R-:W-:-:S04]  /*15f0*/  IADD3 R14, PT, PT, R17, R14, R24 ;  /* 0x0000000e110e7210 */ /* 0x010fc80007ffe018 */
[----:B-----5:R-:W-:-:S04]  /*1600*/  IADD3 R14, PT, PT, R19, R16, R14 ;  /* 0x00000010130e7210 */ /* 0x020fc80007ffe00e */
[----:B------:R-:W-:Y:S02]  /*1610*/  IADD3 R12, PT, PT, R15, R12, R14 ;  /* 0x0000000c0f0c7210 */ /* 0x000fe40007ffe00e */
[----:B0-----:R-:W-:-:S04]  /*1620*/  IADD3 R14, PT, PT, -R9, R8, RZ ;  /* 0x00000008090e7210 */ /* 0x001fc80007ffe1ff */
[----:B------:R-:W-:Y:S02]  /*1630*/  ISETP.GE.U32.AND P0, PT, R14, R13, PT ;  /* 0x0000000d0e00720c */ /* 0x000fe40003f06070 */
[----:B--2---:R-:W-:-:S04]  /*1640*/  IADD3 R12, PT, PT, R21, R18, R12 ;  /* 0x00000012150c7210 */ /* 0x004fc80007ffe00c */
[----:B---3--:R-:W-:-:S04]  /*1650*/  IADD3 R12, PT, PT, R20, R23, R12 ;  /* 0x00000017140c7210 */ /* 0x008fc80007ffe00c */
[----:B------:R-:W-:-:S03]  /*1660*/  IADD3 R27, PT, PT, R22, R27, R12 ;  /* 0x0000001b161b7210 */ /* 0x000fc60007ffe00c */
[----:B------:R-:W-:Y:S05]  /*1670*/  @!P0 BRA `(.L_x_377) ;  /* 0x00000008009c8947 */ /* 0x000fea0003800000 */
[C---:B------:R-:W-:Y:S01]  /*1680*/  IMAD.IADD R9, R13.reuse, 0x1, R9 ;  /* 0x000000010d097824 */ /* 0x040fe200078e0209 */
[----:B------:R-:W-:Y:S01]  /*1690*/  UIADD3 UR4, UPT, UPT, UR4, 0x1, URZ ;  /* 0x0000000104047890 */ /* 0x000fe2000fffe0ff */
[----:B------:R-:W-:Y:S02]  /*16a0*/  IMAD.IADD R2, R13, 0x1, R2 ;  /* 0x000000010d027824 */ /* 0x000fe400078e0202 */
[----:B------:R-:W-:Y:S01]  /*16b0*/  IMAD.IADD R6, R6, 0x1, -R13 ;  /* 0x0000000106067824 */ /* 0x000fe200078e0a0d */
[----:B------:R-:W-:Y:S01]  /*16c0*/  ISETP.GT.U32.AND P0, PT, R9, R0, PT ;  /* 0x000000000900720c */ /* 0x000fe20003f04070 */
[----:B------:R-:W-:-:S12]  /*16d0*/  IMAD.IADD R7, R13, 0x1, R7 ;  /* 0x000000010d077824 */ /* 0x000fd800078e0207 */
[----:B------:R-:W-:Y:S05]  /*16e0*/  @!P0 BRA `(.L_x_379) ;  /* 0xfffffffc006c8947 */ /* 0x000fea000383ffff */
.L_x_378:
[----:B------:R-:W0:Y:S01]  /*16f0*/  S2R R13, SR_TID.X ;  /* 0x00000000000d7919 */ /* 0x000e220000002100 */
[----:B------:R-:W-:Y:S01]  /*1700*/  IMAD.IADD R0, R8, 0x1, -R9 ;  /* 0x0000000108007824 */ /* 0x000fe200078e0a09 */
[----:B------:R-:W-:Y:S04]  /*1710*/  BSSY.RECONVERGENT B1, `(.L_x_377) ;  /* 0x000009d000017945 */ /* 0x000fe80003800200 */
[----:B0-----:R-:W-:-:S04]  /*1720*/  ISETP.GE.AND P0, PT, R13, R0, PT ;  /* 0x000000000d00720c */ /* 0x001fc80003f06270 */
[----:B------:R-:W-:-:S13]  /*1730*/  ISETP.GE.U32.OR P0, PT, R9, R8, P0 ;  /* 0x000000080900720c */ /* 0x000fda0000706470 */
[----:B------:R-:W-:Y:S05]  /*1740*/  @P0 BRA `(.L_x_380) ;  /* 0x0000000800640947 */ /* 0x000fea0003800000 */
[----:B------:R-:W0:Y:S01]  /*1750*/  LDC R10, c[0x0][0x3ac] ;  /* 0x0000eb00ff0a7b82 */ /* 0x000e220000000800 */
[----:B------:R-:W-:Y:S01]  /*1760*/  LOP3.LUT R11, RZ, R13, RZ, 0x33, !PT ;  /* 0x0000000dff0b7212 */ /* 0x000fe200078e33ff */
[----:B------:R-:W-:Y:S06]  /*1770*/  BSSY.RECONVERGENT B2, `(.L_x_381) ;  /* 0x000004f000027945 */ /* 0x000fec0003800200 */
[----:B------:R-:W1:Y:S01]  /*1780*/  LDC R0, c[0x0][0x3ac] ;  /* 0x0000eb00ff007b82 */ /* 0x000e620000000800 */
[----:B0-----:R-:W-:-:S05]  /*1790*/  IMAD.SHL.U32 R10, R10, 0x1000, RZ ;  /* 0x000010000a0a7824 */ /* 0x001fca00078e00ff */
[----:B------:R-:W-:-:S04]  /*17a0*/  LEA R10, R3, R10, 0xc ;  /* 0x0000000a030a7211 */ /* 0x000fc800078e60ff */
[----:B------:R-:W-:Y:S01]  /*17b0*/  IADD3 R8, PT, PT, -R10, R8, R11 ;  /* 0x000000080a087210 */ /* 0x000fe20007ffe10b */
[----:B-1----:R-:W-:Y:S02]  /*17c0*/  IMAD R11, R0, UR4, RZ ;  /* 0x00000004000b7c24 */ /* 0x002fe4000f8e02ff */
[----:B------:R-:W-:Y:S02]  /*17d0*/  IMAD.MOV.U32 R0, RZ, RZ, R13 ;  /* 0x000000ffff007224 */ /* 0x000fe400078e000d */
[----:B------:R-:W-:-:S05]  /*17e0*/  IMAD R8, R11, -0x1000, R8 ;  /* 0xfffff0000b087824 */ /* 0x000fca00078e0208 */
[C---:B------:R-:W-:Y:S02]  /*17f0*/  ISETP.GE.U32.AND P0, PT, R8.reuse, 0xf00, PT ;  /* 0x00000f000800780c */ /* 0x040fe40003f06070 */
[----:B------:R-:W-:-:S04]  /*1800*/  LEA.HI R8, R8, 0x1, RZ, 0x18 ;  /* 0x0000000108087811 */ /* 0x000fc800078fc0ff */
[----:B------:R-:W-:-:S07]  /*1810*/  LOP3.LUT R10, R8, 0xf, RZ, 0xc0, !PT ;  /* 0x0000000f080a7812 */ /* 0x000fce00078ec0ff */
[----:B------:R-:W-:Y:S05]  /*1820*/  @!P0 BRA `(.L_x_382) ;  /* 0x00000004000c8947 */ /* 0x000fea0003800000 */
[----:B------:R-:W-:Y:S01]  /*1830*/  LEA.HI R0, R6, 0x1, RZ, 0x18 ;  /* 0x0000000106007811 */ /* 0x000fe200078fc0ff */
[----:B------:R-:W-:Y:S01]  /*1840*/  BSSY.RECONVERGENT B3, `(.L_x_383) ;  /* 0x0000040000037945 */ /* 0x000fe20003800200 */
[----:B------:R-:W-:Y:S02]  /*1850*/  LOP3.LUT R11, R13, 0x800, RZ, 0xfc, !PT ;  /* 0x000008000d0b7812 */ /* 0x000fe400078efcff */
[----:B------:R-:W-:-:S05]  /*1860*/  LOP3.LUT R0, R0, 0x1fffff0, RZ, 0xc0, !PT ;  /* 0x01fffff000007812 */ /* 0x000fca00078ec0ff */
[----:B------:R-:W-:-:S07]  /*1870*/  IMAD.MOV R0, RZ, RZ, -R0 ;  /* 0x000000ffff007224 */ /* 0x000fce00078e0a00 */
.L_x_384:
[C---:B------:R-:W-:Y:S02]  /*1880*/  VIADD R15, R7.reuse, 0xfffff800 ;  /* 0xfffff800070f7836 */ /* 0x040fe40000000000 */
[----:B------:R-:W-:Y:S02]  /*1890*/  VIADD R21, R7, 0xfffff900 ;  /* 0xfffff90007157836 */ /* 0x000fe40000000000 */
[----:B------:R-:W-:-:S04]  /*18a0*/  IMAD.WIDE.U32 R14, R15, 0x4, R4 ;  /* 0x000000040f0e7825 */ /* 0x000fc800078e0004 */
[--C-:B------:R-:W-:Y:S01]  /*18b0*/  IMAD.WIDE.U32 R20, R21, 0x4, R4.reuse ;  /* 0x0000000415147825 */ /* 0x100fe200078e0004 */
[----:B------:R0:W2:Y:S04]  /*18c0*/  LDG.E R28, desc[UR6][R14.64] ;  /* 0x000000060e1c7981 */ /* 0x0000a8000c1e1900 */
[----:B------:R-:W2:Y:S01]  /*18d0*/  LDG.E R29, desc[UR6][R20.64] ;  /* 0x00000006141d7981 */ /* 0x000ea2000c1e1900 */
[C---:B------:R-:W-:Y:S02]  /*18e0*/  VIADD R17, R7.reuse, 0xfffffa00 ;  /* 0xfffffa0007117836 */ /* 0x040fe40000000000 */
[----:B------:R-:W-:Y:S02]  /*18f0*/  VIADD R19, R7, 0xfffffb00 ;  /* 0xfffffb0007137836 */ /* 0x000fe40000000000 */
[----:B------:R-:W-:-:S04]  /*1900*/  IMAD.WIDE.U32 R16, R17, 0x4, R4 ;  /* 0x0000000411107825 */ /* 0x000fc800078e0004 */
[--C-:B------:R-:W-:Y:S01]  /*1910*/  IMAD.WIDE.U32 R18, R19, 0x4, R4.reuse ;  /* 0x0000000413127825 */ /* 0x100fe200078e0004 */
[----:B------:R1:W3:Y:S04]  /*1920*/  LDG.E R13, desc[UR6][R16.64] ;  /* 0x00000006100d7981 */ /* 0x0002e8000c1e1900 */
[----:B------:R4:W3:Y:S01]  /*1930*/  LDG.E R12, desc[UR6][R18.64] ;  /* 0x00000006120c7981 */ /* 0x0008e2000c1e1900 */
[C---:B------:R-:W-:Y:S01]  /*1940*/  VIADD R22, R7.reuse, 0xfffffd00 ;  /* 0xfffffd0007167836 */ /* 0x040fe20000000000 */
[C---:B------:R-:W-:Y:S01]  /*1950*/  IADD3 R23, PT, PT, R7.reuse, -0x400, RZ ;  /* 0xfffffc0007177810 */ /* 0x040fe20007ffe0ff */
[----:B------:R-:W-:Y:S02]  /*1960*/  VIADD R26, R7, 0xfffffe00 ;  /* 0xfffffe00071a7836 */ /* 0x000fe40000000000 */
[----:B0-----:R-:W-:-:S04]  /*1970*/  IMAD.WIDE.U32 R14, R22, 0x4, R4 ;  /* 0x00000004160e7825 */ /* 0x001fc800078e0004 */
[--C-:B-1----:R-:W-:Y:S02]  /*1980*/  IMAD.WIDE.U32 R16, R26, 0x4, R4.reuse ;  /* 0x000000041a107825 */ /* 0x102fe400078e0004 */
[----:B------:R0:W5:Y:S02]  /*1990*/  LDG.E R26, desc[UR6][R14.64] ;  /* 0x000000060e1a7981 */ /* 0x000164000c1e1900 */
[C-C-:B------:R-:W-:Y:S02]  /*19a0*/  IMAD.WIDE.U32 R24, R7.reuse, 0x4, R4.reuse ;  /* 0x0000000407187825 */ /* 0x140fe400078e0004 */
[----:B------:R-:W5:Y:S02]  /*19b0*/  LDG.E R16, desc[UR6][R16.64] ;  /* 0x0000000610107981 */ /* 0x000f64000c1e1900 */
[----:B----4-:R-:W-:Y:S02]  /*19c0*/  VIADD R19, R7, 0xffffff00 ;  /* 0xffffff0007137836 */ /* 0x010fe40000000000 */
[----:B------:R-:W-:Y:S01]  /*19d0*/  IMAD.WIDE.U32 R20, R23, 0x4, R4 ;  /* 0x0000000417147825 */ /* 0x000fe200078e0004 */
[----:B------:R-:W4:Y:S03]  /*19e0*/  LDG.E R24, desc[UR6][R24.64] ;  /* 0x0000000618187981 */ /* 0x000f26000c1e1900 */
[----:B0-----:R-:W-:-:S02]  /*19f0*/  VIADD R15, R7, 0x200 ;  /* 0x00000200070f7836 */ /* 0x001fc40000000000 */
[----:B------:R-:W-:Y:S02]  /*1a00*/  VIADD R23, R7, 0x100 ;  /* 0x0000010007177836 */ /* 0x000fe40000000000 */
[--C-:B------:R-:W-:Y:S01]  /*1a10*/  IMAD.WIDE.U32 R18, R19, 0x4, R4.reuse ;  /* 0x0000000413127825 */ /* 0x100fe200078e0004 */
[----:B------:R0:W5:Y:S03]  /*1a20*/  LDG.E R25, desc[UR6][R20.64] ;  /* 0x0000000614197981 */ /* 0x000166000c1e1900 */
[----:B------:R-:W-:Y:S02]  /*1a30*/  IMAD.WIDE.U32 R22, R23, 0x4, R4 ;  /* 0x0000000417167825 */ /* 0x000fe400078e0004 */
[----:B------:R-:W4:Y:S04]  /*1a40*/  LDG.E R19, desc[UR6][R18.64] ;  /* 0x0000000612137981 */ /* 0x000f28000c1e1900 */
[----:B------:R1:W4:Y:S01]  /*1a50*/  LDG.E R23, desc[UR6][R22.64] ;  /* 0x0000000616177981 */ /* 0x000322000c1e1900 */
[----:B0-----:R-:W-:-:S04]  /*1a60*/  VIADD R21, R7, 0x300 ;  /* 0x0000030007157836 */ /* 0x001fc80000000000 */
[----:B------:R-:W-:-:S04]  /*1a70*/  IMAD.WIDE.U32 R20, R21, 0x4, R4 ;  /* 0x0000000415147825 */ /* 0x000fc800078e0004 */
[----:B-1----:R-:W-:Y:S02]  /*1a80*/  VIADD R22, R7, 0x700 ;  /* 0x0000070007167836 */ /* 0x002fe40000000000 */
[----:B------:R-:W4:Y:S01]  /*1a90*/  LDG.E R21, desc[UR6][R20.64] ;  /* 0x0000000614157981 */ /* 0x000f22000c1e1900 */
[----:B--2---:R-:W-:Y:S01]  /*1aa0*/  IADD3 R27, PT, PT, R29, R28, R27 ;  /* 0x0000001c1d1b7210 */ /* 0x004fe20007ffe01b */
[----:B------:R-:W-:Y:S01]  /*1ab0*/  IMAD.WIDE.U32 R28, R15, 0x4, R4 ;  /* 0x000000040f1c7825 */ /* 0x000fe200078e0004 */
[----:B------:R-:W-:-:S05]  /*1ac0*/  IADD3 R15, PT, PT, R7, 0x400, RZ ;  /* 0x00000400070f7810 */ /* 0x000fca0007ffe0ff */
[----:B------:R0:W2:Y:S01]  /*1ad0*/  LDG.E R28, desc[UR6][R28.64] ;  /* 0x000000061c1c7981 */ /* 0x0000a2000c1e1900 */
[----:B------:R-:W-:-:S05]  /*1ae0*/  IMAD.WIDE.U32 R14, R15, 0x4, R4 ;  /* 0x000000040f0e7825 */ /* 0x000fca00078e0004 */
[----:B------:R1:W2:Y:S01]  /*1af0*/  LDG.E R17, desc[UR6][R14.64] ;  /* 0x000000060e117981 */ /* 0x0002a2000c1e1900 */
[----:B---3--:R-:W-:Y:S01]  /*1b00*/  IADD3 R27, PT, PT, R12, R13, R27 ;  /* 0x0000000d0c1b7210 */ /* 0x008fe20007ffe01b */
[----:B0-----:R-:W-:-:S04]  /*1b10*/  VIADD R29, R7, 0x500 ;  /* 0x00000500071d7836 */ /* 0x001fc80000000000 */
[----:B------:R-:W-:-:S04]  /*1b20*/  IMAD.WIDE.U32 R12, R29, 0x4, R4 ;  /* 0x000000041d0c7825 */ /* 0x000fc800078e0004 */
[----:B-1----:R-:W-:Y:S01]  /*1b30*/  VIADD R15, R7, 0x600 ;  /* 0x00000600070f7836 */ /* 0x002fe20000000000 */
[----:B------:R0:W3:Y:S03]  /*1b40*/  LDG.E R18, desc[UR6][R12.64] ;  /* 0x000000060c127981 */ /* 0x0000e6000c1e1900 */
[----:B------:R-:W-:-:S04]  /*1b50*/  IMAD.WIDE.U32 R14, R15, 0x4, R4 ;  /* 0x000000040f0e7825 */ /* 0x000fc800078e0004 */
[----:B0-----:R-:W-:Y:S02]  /*1b60*/  IMAD.WIDE.U32 R12, R22, 0x4, R4 ;  /* 0x00000004160c7825 */ /* 0x001fe400078e0004 */
[----:B------:R-:W3:Y:S04]  /*1b70*/  LDG.E R22, desc[UR6][R14.64] ;  /* 0x000000060e167981 */ /* 0x000ee8000c1e1900 */
[----:B------:R-:W3:Y:S01]  /*1b80*/  LDG.E R20, desc[UR6][R12.64] ;  /* 0x000000060c147981 */ /* 0x000ee2000c1e1900 */
[----:B------:R-:W-:Y:S01]  /*1b90*/  VIADD R0, R0, 0x10 ;  /* 0x0000001000007836 */ /* 0x000fe20000000000 */
[----:B-----5:R-:W-:-:S04]  /*1ba0*/  IADD3 R25, PT, PT, R26, R25, R27 ;  /* 0x000000191a197210 */ /* 0x020fc80007ffe01b */
[----:B----4-:R-:W-:Y:S02]  /*1bb0*/  IADD3 R16, PT, PT, R19, R16, R25 ;  /* 0x0000001013107210 */ /* 0x010fe40007ffe019 */
[----:B------:R-:W-:Y:S02]  /*1bc0*/  ISETP.NE.AND P0, PT, R0, RZ, PT ;  /* 0x000000ff0000720c */ /* 0x000fe40003f05270 */
[----:B------:R-:W-:Y:S01]  /*1bd0*/  IADD3 R16, PT, PT, R23, R24, R16 ;  /* 0x0000001817107210 */ /* 0x000fe20007ffe010 */
[----:B------:R-:W-:Y:S02]  /*1be0*/  VIADD R11, R11, 0x1000 ;  /* 0x000010000b0b7836 */ /* 0x000fe40000000000 */
[----:B------:R-:W-:Y:S01]  /*1bf0*/  VIADD R7, R7, 0x1000 ;  /* 0x0000100007077836 */ /* 0x000fe20000000000 */
[----:B--2---:R-:W-:-:S04]  /*1c00*/  IADD3 R16, PT, PT, R21, R28, R16 ;  /* 0x0000001c15107210 */ /* 0x004fc80007ffe010 */
[----:B---3--:R-:W-:-:S04]  /*1c10*/  IADD3 R17, PT, PT, R18, R17, R16 ;  /* 0x0000001112117210 */ /* 0x008fc80007ffe010 */
[----:B------:R-:W-:Y:S01]  /*1c20*/  IADD3 R27, PT, PT, R20, R22, R17 ;  /* 0x00000016141b7210 */ /* 0x000fe20007ffe011 */
[----:B------:R-:W-:Y:S06]  /*1c30*/  @P0 BRA `(.L_x_384) ;  /* 0xfffffffc00100947 */ /* 0x000fec000383ffff */
[----:B------:R-:W-:Y:S05]  /*1c40*/  BSYNC.RECONVERGENT B3 ;  /* 0x0000000000037941 */ /* 0x000fea0003800200 */
.L_x_383:
[----:B------:R-:W-:-:S07]  /*1c50*/  IADD3 R0, PT, PT, R11, -0x800, RZ ;  /* 0xfffff8000b007810 */ /* 0x000fce0007ffe0ff */
.L_x_382:
[----:B------:R-:W-:Y:S05]  /*1c60*/  BSYNC.RECONVERGENT B2 ;  /* 0x0000000000027941 */ /* 0x000fea0003800200 */
.L_x_381:
[----:B------:R-:W-:-:S13]  /*1c70*/  ISETP.NE.AND P0, PT, R10, RZ, PT ;  /* 0x000000ff0a00720c */ /* 0x000fda0003f05270 */
[----:B------:R-:W-:Y:S05]  /*1c80*/  @!P0 BRA `(.L_x_380) ;  /* 0x0000000400148947 */ /* 0x000fea0003800000 */
[----:B------:R-:W-:Y:S01]  /*1c90*/  ISETP.GE.U32.AND P0, PT, R10, 0x8, PT ;  /* 0x000000080a00780c */ /* 0x000fe20003f06070 */
[----:B------:R-:W-:Y:S01]  /*1ca0*/  BSSY.RECONVERGENT B2, `(.L_x_385) ;  /* 0x0000021000027945 */ /* 0x000fe20003800200 */
[----:B------:R-:W-:-:S04]  /*1cb0*/  LOP3.LUT R23, R8, 0x7, RZ, 0xc0, !PT ;  /* 0x0000000708177812 */ /* 0x000fc800078ec0ff */
[----:B------:R-:W-:-:S07]  /*1cc0*/  ISETP.NE.AND P1, PT, R23, RZ, PT ;  /* 0x000000ff1700720c */ /* 0x000fce0003f25270 */
[----:B------:R-:W-:Y:S06]  /*1cd0*/  @!P0 BRA `(.L_x_386) ;  /* 0x0000000000748947 */ /* 0x000fec0003800000 */
[----:B------:R-:W-:-:S04]  /*1ce0*/  IMAD.IADD R11, R0, 0x1, R9 ;  /* 0x00000001000b7824 */ /* 0x000fc800078e0209 */
[C---:B------:R-:W-:Y:S02]  /*1cf0*/  VIADD R19, R11.reuse, 0x100 ;  /* 0x000001000b137836 */ /* 0x040fe40000000000 */
[C---:B------:R-:W-:Y:S02]  /*1d00*/  VIADD R21, R11.reuse, 0x200 ;  /* 0x000002000b157836 */ /* 0x040fe40000000000 */
[C---:B------:R-:W-:Y:S02]  /*1d10*/  VIADD R13, R11.reuse, 0x300 ;  /* 0x000003000b0d7836 */ /* 0x040fe40000000000 */
[----:B------:R-:W-:-:S04]  /*1d20*/  IMAD.WIDE.U32 R16, R11, 0x4, R4 ;  /* 0x000000040b107825 */ /* 0x000fc800078e0004 */
[--C-:B------:R-:W-:Y:S01]  /*1d30*/  IMAD.WIDE.U32 R18, R19, 0x4, R4.reuse ;  /* 0x0000000413127825 */ /* 0x100fe200078e0004 */
[----:B------:R0:W2:Y:S03]  /*1d40*/  LDG.E R22, desc[UR6][R16.64] ;  /* 0x0000000610167981 */ /* 0x0000a6000c1e1900 */
[--C-:B------:R-:W-:Y:S01]  /*1d50*/  IMAD.WIDE.U32 R20, R21, 0x4, R4.reuse ;  /* 0x0000000415147825 */ /* 0x100fe200078e0004 */
[----:B------:R1:W2:Y:S03]  /*1d60*/  LDG.E R7, desc[UR6][R18.64] ;  /* 0x0000000612077981 */ /* 0x0002a6000c1e1900 */
[C---:B------:R-:W-:Y:S02]  /*1d70*/  VIADD R15, R11.reuse, 0x400 ;  /* 0x000004000b0f7836 */ /* 0x040fe40000000000 */
[C---:B------:R-:W-:Y:S01]  /*1d80*/  VIADD R25, R11.reuse, 0x500 ;  /* 0x000005000b197836 */ /* 0x040fe20000000000 */
[----:B------:R-:W-:Y:S01]  /*1d90*/  IADD3 R29, PT, PT, R11, 0x600, RZ ;  /* 0x000006000b1d7810 */ /* 0x000fe20007ffe0ff */
[----:B------:R-:W-:Y:S01]  /*1da0*/  IMAD.WIDE.U32 R12, R13, 0x4, R4 ;  /* 0x000000040d0c7825 */ /* 0x000fe200078e0004 */
[----:B------:R-:W3:Y:S03]  /*1db0*/  LDG.E R20, desc[UR6][R20.64] ;  /* 0x0000000614147981 */ /* 0x000ee6000c1e1900 */
[----:B------:R-:W-:-:S02]  /*1dc0*/  VIADD R24, R11, 0x700 ;  /* 0x000007000b187836 */ /* 0x000fc40000000000 */
[--C-:B------:R-:W-:Y:S01]  /*1dd0*/  IMAD.WIDE.U32 R14, R15, 0x4, R4.reuse ;  /* 0x000000040f0e7825 */ /* 0x100fe200078e0004 */
[----:B------:R-:W3:Y:S03]  /*1de0*/  LDG.E R12, desc[UR6][R12.64] ;  /* 0x000000060c0c7981 */ /* 0x000ee6000c1e1900 */
[--C-:B------:R-:W-:Y:S02]  /*1df0*/  IMAD.WIDE.U32 R10, R25, 0x4, R4.reuse ;  /* 0x00000004190a7825 */ /* 0x100fe400078e0004 */
[----:B------:R-:W4:Y:S02]  /*1e00*/  LDG.E R14, desc[UR6][R14.64] ;  /* 0x000000060e0e7981 */ /* 0x000f24000c1e1900 */
[--C-:B0-----:R-:W-:Y:S02]  /*1e10*/  IMAD.WIDE.U32 R16, R29, 0x4, R4.reuse ;  /* 0x000000041d107825 */ /* 0x101fe400078e0004 */
[----:B------:R-:W4:Y:S02]  /*1e20*/  LDG.E R10, desc[UR6][R10.64] ;  /* 0x000000060a0a7981 */ /* 0x000f24000c1e1900 */
[----:B-1----:R-:W-:-:S02]  /*1e30*/  IMAD.WIDE.U32 R18, R24, 0x4, R4 ;  /* 0x0000000418127825 */ /* 0x002fc400078e0004 */
[----:B------:R-:W5:Y:S04]  /*1e40*/  LDG.E R16, desc[UR6][R16.64] ;  /* 0x0000000610107981 */ /* 0x000f68000c1e1900 */
[----:B------:R-:W5:Y:S01]  /*1e50*/  LDG.E R18, desc[UR6][R18.64] ;  /* 0x0000000612127981 */ /* 0x000f62000c1e1900 */
[----:B------:R-:W-:Y:S01]  /*1e60*/  VIADD R0, R0, 0x800 ;  /* 0x0000080000007836 */ /* 0x000fe20000000000 */
[----:B--2---:R-:W-:-:S04]  /*1e70*/  IADD3 R7, PT, PT, R7, R22, R27 ;  /* 0x0000001607077210 */ /* 0x004fc80007ffe01b */
[----:B---3--:R-:W-:-:S04]  /*1e80*/  IADD3 R7, PT, PT, R12, R20, R7 ;  /* 0x000000140c077210 */ /* 0x008fc80007ffe007 */
[----:B----4-:R-:W-:-:S04]  /*1e90*/  IADD3 R7, PT, PT, R10, R14, R7 ;  /* 0x0000000e0a077210 */ /* 0x010fc80007ffe007 */
[----:B-----5:R-:W-:-:S07]  /*1ea0*/  IADD3 R27, PT, PT, R18, R16, R7 ;  /* 0x00000010121b7210 */ /* 0x020fce0007ffe007 */
.L_x_386:
[----:B------:R-:W-:Y:S05]  /*1eb0*/  BSYNC.RECONVERGENT B2 ;  /* 0x0000000000027941 */ /* 0x000fea0003800200 */
.L_x_385:
[----:B------:R-:W-:Y:S05]  /*1ec0*/  @!P1 BRA `(.L_x_380) ;  /* 0x0000000000849947 */ /* 0x000fea0003800000 */
[----:B------:R-:W-:Y:S01]  /*1ed0*/  ISETP.GE.U32.AND P0, PT, R23, 0x4, PT ;  /* 0x000000041700780c */ /* 0x000fe20003f06070 */
[----:B------:R-:W-:Y:S01]  /*1ee0*/  BSSY.RECONVERGENT B2, `(.L_x_387) ;  /* 0x0000012000027945 */ /* 0x000fe20003800200 */
[----:B------:R-:W-:-:S11]  /*1ef0*/  LOP3.LUT P1, RZ, R8, 0x3, RZ, 0xc0, !PT ;  /* 0x0000000308ff7812 */ /* 0x000fd6000782c0ff */
[----:B------:R-:W-:Y:S05]  /*1f00*/  @!P0 BRA `(.L_x_388) ;  /* 0x00000000003c8947 */ /* 0x000fea0003800000 */
[----:B------:R-:W-:-:S04]  /*1f10*/  IMAD.IADD R7, R0, 0x1, R9 ;  /* 0x0000000100077824 */ /* 0x000fc800078e0209 */
[C---:B------:R-:W-:Y:S02]  /*1f20*/  VIADD R11, R7.reuse, 0x100 ;  /* 0x00000100070b7836 */ /* 0x040fe40000000000 */
[----:B------:R-:W-:-:S04]  /*1f30*/  IMAD.WIDE.U32 R8, R7, 0x4, R4 ;  /* 0x0000000407087825 */ /* 0x000fc800078e0004 */
[C---:B------:R-:W-:Y:S02]  /*1f40*/  VIADD R13, R7.reuse, 0x200 ;  /* 0x00000200070d7836 */ /* 0x040fe40000000000 */
[----:B------:R-:W-:Y:S01]  /*1f50*/  VIADD R15, R7, 0x300 ;  /* 0x00000300070f7836 */ /* 0x000fe20000000000 */
[----:B------:R-:W2:Y:S01]  /*1f60*/  LDG.E R8, desc[UR6][R8.64] ;  /* 0x0000000608087981 */ /* 0x000ea2000c1e1900 */
[----:B------:R-:W-:-:S04]  /*1f70*/  IMAD.WIDE.U32 R10, R11, 0x4, R4 ;  /* 0x000000040b0a7825 */ /* 0x000fc800078e0004 */
[--C-:B------:R-:W-:Y:S02]  /*1f80*/  IMAD.WIDE.U32 R12, R13, 0x4, R4.reuse ;  /* 0x000000040d0c7825 */ /* 0x100fe400078e0004 */
[----:B------:R-:W2:Y:S02]  /*1f90*/  LDG.E R10, desc[UR6][R10.64] ;  /* 0x000000060a0a7981 */ /* 0x000ea4000c1e1900 */
[----:B------:R-:W-:Y:S02]  /*1fa0*/  IMAD.WIDE.U32 R14, R15, 0x4, R4 ;  /* 0x000000040f0e7825 */ /* 0x000fe400078e0004 */
[----:B------:R-:W3:Y:S04]  /*1fb0*/  LDG.E R12, desc[UR6][R12.64] ;  /* 0x000000060c0c7981 */ /* 0x000ee8000c1e1900 */
[----:B------:R-:W3:Y:S01]  /*1fc0*/  LDG.E R14, desc[UR6][R14.64] ;  /* 0x000000060e0e7981 */ /* 0x000ee2000c1e1900 */
[----:B------:R-:W-:-:S02]  /*1fd0*/  IADD3 R0, PT, PT, R0, 0x400, RZ ;  /* 0x0000040000007810 */ /* 0x000fc40007ffe0ff */
[----:B--2---:R-:W-:-:S04]  /*1fe0*/  IADD3 R27, PT, PT, R10, R8, R27 ;  /* 0x000000080a1b7210 */ /* 0x004fc80007ffe01b */
[----:B---3--:R-:W-:-:S07]  /*1ff0*/  IADD3 R27, PT, PT, R14, R12, R27 ;  /* 0x0000000c0e1b7210 */ /* 0x008fce0007ffe01b */
.L_x_388:
[----:B------:R-:W-:Y:S05]  /*2000*/  BSYNC.RECONVERGENT B2 ;  /* 0x0000000000027941 */ /* 0x000fea0003800200 */
.L_x_387:
[----:B------:R-:W-:Y:S05]  /*2010*/  @!P1 BRA `(.L_x_380) ;  /* 0x0000000000309947 */ /* 0x000fea0003800000 */
[----:B------:R-:W-:Y:S01]  /*2020*/  LOP3.LUT R6, R6, 0xffff, RZ, 0xc0, !PT ;  /* 0x0000ffff06067812 */ /* 0x000fe200078ec0ff */
[----:B------:R-:W-:-:S03]  /*2030*/  IMAD.IADD R9, R0, 0x1, R2 ;  /* 0x0000000100097824 */ /* 0x000fc600078e0202 */
[----:B------:R-:W-:-:S04]  /*2040*/  LEA.HI R6, R6, 0x1, RZ, 0x18 ;  /* 0x0000000106067811 */ /* 0x000fc800078fc0ff */
[----:B------:R-:W-:-:S05]  /*2050*/  LOP3.LUT R6, R6, 0x3, RZ, 0xc0, !PT ;  /* 0x0000000306067812 */ /* 0x000fca00078ec0ff */
[----:B------:R-:W-:-:S07]  /*2060*/  IMAD.MOV R0, RZ, RZ, -R6 ;  /* 0x000000ffff007224 */ /* 0x000fce00078e0a06 */
.L_x_389:
[----:B------:R-:W-:-:S06]  /*2070*/  IMAD.WIDE.U32 R6, R9, 0x4, R4 ;  /* 0x0000000409067825 */ /* 0x000fcc00078e0004 */
[----:B------:R-:W2:Y:S01]  /*2080*/  LDG.E R6, desc[UR6][R6.64] ;  /* 0x0000000606067981 */ /* 0x000ea2000c1e1900 */
[----:B------:R-:W-:Y:S02]  /*2090*/  VIADD R0, R0, 0x1 ;  /* 0x0000000100007836 */ /* 0x000fe40000000000 */
[----:B------:R-:W-:-:S03]  /*20a0*/  VIADD R9, R9, 0x100 ;  /* 0x0000010009097836 */ /* 0x000fc60000000000 */
[----:B------:R-:W-:Y:S01]  /*20b0*/  ISETP.NE.AND P0, PT, R0, RZ, PT ;  /* 0x000000ff0000720c */ /* 0x000fe20003f05270 */
[----:B--2---:R-:W-:-:S12]  /*20c0*/  IMAD.IADD R27, R6, 0x1, R27 ;  /* 0x00000001061b7824 */ /* 0x004fd800078e021b */
[----:B------:R-:W-:Y:S05]  /*20d0*/  @P0 BRA `(.L_x_389) ;  /* 0xfffffffc00e40947 */ /* 0x000fea000383ffff */
.L_x_380:
[----:B------:R-:W-:Y:S05]  /*20e0*/  BSYNC.RECONVERGENT B1 ;  /* 0x0000000000017941 */ /* 0x000fea0003800200 */
.L_x_377:
[----:B------:R-:W0:Y:S01]  /*20f0*/  S2R R9, SR_LANEID ;  /* 0x0000000000097919 */ /* 0x000e220000000000 */
[----:B------:R-:W1:Y:S01]  /*2100*/  SHFL.DOWN PT, R0, R27, 0x1, 0x1f ;  /* 0x08201f001b007f89 */ /* 0x000e6200000e0000 */
[----:B------:R-:W2:Y:S01]  /*2110*/  S2R R8, SR_TID.X ;  /* 0x0000000000087919 */ /* 0x000ea20000002100 */
[C---:B0-----:R-:W-:Y:S02]  /*2120*/  ISETP.GT.AND P0, PT, R9.reuse, 0x1e, PT ;  /* 0x0000001e0900780c */ /* 0x041fe40003f04270 */
[C---:B------:R-:W-:Y:S02]  /*2130*/  ISETP.NE.AND P1, PT, R9.reuse, RZ, PT ;  /* 0x000000ff0900720c */ /* 0x040fe40003f25270 */
[----:B-1----:R-:W-:Y:S02]  /*2140*/  SEL R0, R0, RZ, !P0 ;  /* 0x000000ff00007207 */ /* 0x002fe40004000000 */
[----:B------:R-:W-:-:S03]  /*2150*/  ISETP.GT.AND P0, PT, R9, 0x1d, PT ;  /* 0x0000001d0900780c */ /* 0x000fc60003f04270 */
[----:B------:R-:W-:-:S05]  /*2160*/  IMAD.IADD R0, R0, 0x1, R27 ;  /* 0x0000000100007824 */ /* 0x000fca00078e021b */
[----:B------:R-:W0:Y:S01]  /*2170*/  SHFL.DOWN PT, R2, R0, 0x2, 0x1f ;  /* 0x08401f0000027f89 */ /* 0x000e2200000e0000 */
[----:B------:R-:W1:Y:S01]  /*2180*/  @!P1 S2R R6, SR_CgaCtaId ;  /* 0x0000000000069919 */ /* 0x000e620000008800 */
[----:B0-----:R-:W-:Y:S02]  /*2190*/  SEL R5, R2, RZ, !P0 ;  /* 0x000000ff02057207 */ /* 0x001fe40004000000 */
[----:B------:R-:W-:Y:S02]  /*21a0*/  ISETP.GT.AND P0, PT, R9, 0x1b, PT ;  /* 0x0000001b0900780c */ /* 0x000fe40003f04270 */
[----:B------:R-:W-:-:S05]  /*21b0*/  IADD3 R5, PT, PT, R0, R5, RZ ;  /* 0x0000000500057210 */ /* 0x000fca0007ffe0ff */
[----:B------:R-:W0:Y:S02]  /*21c0*/  SHFL.DOWN PT, R2, R5, 0x4, 0x1f ;  /* 0x08801f0005027f89 */ /* 0x000e2400000e0000 */
[----:B0-----:R-:W-:Y:S02]  /*21d0*/  SEL R2, R2, RZ, !P0 ;  /* 0x000000ff02027207 */ /* 0x001fe40004000000 */
[----:B------:R-:W-:-:S03]  /*21e0*/  ISETP.GT.AND P0, PT, R9, 0x17, PT ;  /* 0x000000170900780c */ /* 0x000fc60003f04270 */
[----:B------:R-:W-:Y:S01]  /*21f0*/  IMAD.IADD R2, R5, 0x1, R2 ;  /* 0x0000000105027824 */ /* 0x000fe200078e0202 */
[----:B------:R-:W-:-:S04]  /*2200*/  @!P1 MOV R5, 0x400 ;  /* 0x0000040000059802 */ /* 0x000fc80000000f00 */
[----:B------:R-:W0:Y:S01]  /*2210*/  SHFL.DOWN PT, R4, R2, 0x8, 0x1f ;  /* 0x09001f0002047f89 */ /* 0x000e2200000e0000 */
[----:B-1----:R-:W-:Y:S02]  /*2220*/  @!P1 LEA R5, R6, R5, 0x18 ;  /* 0x0000000506059211 */ /* 0x002fe400078ec0ff */
[----:B0-----:R-:W-:Y:S02]  /*2230*/  SEL R7, R4, RZ, !P0 ;  /* 0x000000ff04077207 */ /* 0x001fe40004000000 */
[----:B------:R-:W-:Y:S02]  /*2240*/  ISETP.GT.AND P0, PT, R9, 0xf, PT ;  /* 0x0000000f0900780c */ /* 0x000fe40003f04270 */
[----:B--2---:R-:W-:Y:S01]  /*2250*/  @!P1 SHF.R.U32.HI R4, RZ, 0x3, R8 ;  /* 0x00000003ff049819 */ /* 0x004fe20000011608 */
[----:B------:R-:W-:-:S03]  /*2260*/  IMAD.IADD R7, R2, 0x1, R7 ;  /* 0x0000000102077824 */ /* 0x000fc600078e0207 */
[----:B------:R-:W-:Y:S02]  /*2270*/  @!P1 LOP3.LUT R4, R4, 0x7c, RZ, 0xc0, !PT ;  /* 0x0000007c04049812 */ /* 0x000fe400078ec0ff */
[----:B------:R-:W0:Y:S03]  /*2280*/  SHFL.DOWN PT, R0, R7, 0x10, 0x1f ;  /* 0x0a001f0007007f89 */ /* 0x000e2600000e0000 */
[----:B------:R-:W-:Y:S01]  /*2290*/  @!P1 IMAD.IADD R4, R4, 0x1, R5 ;  /* 0x0000000104049824 */ /* 0x000fe200078e0205 */
        /* <DEDUP_REMOVED lines=15> */
[----:B------:R-:W-:-:S07]  /*2390*/  IMAD.IADD R11, R0, 0x1, R9 ;  /* 0x00000001000b7824 */ /* 0x000fce00078e0209 */
.L_x_376:
[----:B------:R-:W-:Y:S05]  /*23a0*/  BSYNC.RECONVERGENT B0 ;  /* 0x0000000000007941 */ /* 0x000fea0003800200 */
.L_x_360:
[----:B------:R-:W-:Y:S05]  /*23b0*/  @P0 EXIT ;  /* 0x000000000000094d */ /* 0x000fea0003800000 */
[----:B---3--:R-:W3:Y:S02]  /*23c0*/  LDC.64 R4, c[0x0][0x388] ;  /* 0x0000e200ff047b82 */ /* 0x008ee40000000a00 */
[----:B---3--:R-:W-:-:S05]  /*23d0*/  IMAD.WIDE.U32 R2, R3, 0x4, R4 ;  /* 0x0000000403027825 */ /* 0x008fca00078e0004 */
[----:B------:R-:W-:Y:S01]  /*23e0*/  STG.E desc[UR6][R2.64], R11 ;  /* 0x0000000b02007986 */ /* 0x000fe2000c101906 */
[----:B------:R-:W-:Y:S05]  /*23f0*/  EXIT ;  /* 0x000000000000794d */ /* 0x000fea0003800000 */
.L_x_390:
        /* <DEDUP_REMOVED lines=16> */
.L_x_442:


//--------------------- .text._ZN3cub18CUB_300001_SM_10006detail6reduce28DeviceReduceSingleTileKernelINS2_10policy_hubIijN4cuda3std3__44plusIiEEE10Policy1000EN6thrust24THRUST_300001_SM_1000_NS6detail15normal_iteratorINSD_10device_ptrIiEEEEPijS9_iiNS7_10__identityEEEvT0_T1_T2_T3_T4_T6_ --------------------------
	.section	.text._ZN3cub18CUB_300001_SM_10006detail6reduce28DeviceReduceSingleTileKernelINS2_10policy_hubIijN4cuda3std3__44plusIiEEE10Policy1000EN6thrust24THRUST_300001_SM_1000_NS6detail15normal_iteratorINSD_10device_ptrIiEEEEPijS9_iiNS7_10__identityEEEvT0_T1_T2_T3_T4_T6_,"ax",@progbits
	.align	128
        .global         _ZN3cub18CUB_300001_SM_10006detail6reduce28DeviceReduceSingleTileKernelINS2_10policy_hubIijN4cuda3std3__44plusIiEEE10Policy1000EN6thrust24THRUST_300001_SM_1000_NS6detail15normal_iteratorINSD_10device_ptrIiEEEEPijS9_iiNS7_10__identityEEEvT0_T1_T2_T3_T4_T6_
        .type           _ZN3cub18CUB_300001_SM_10006detail6reduce28DeviceReduceSingleTileKernelINS2_10policy_hubIijN4cuda3std3__44plusIiEEE10Policy1000EN6thrust24THRUST_300001_SM_1000_NS6detail15normal_iteratorINSD_10device_ptrIiEEEEPijS9_iiNS7_10__identityEEEvT0_T1_T2_T3_T4_T6_,@function
        .size           _ZN3cub18CUB_300001_SM_10006detail6reduce28DeviceReduceSingleTileKernelINS2_10policy_hubIijN4cuda3std3__44plusIiEEE10Policy1000EN6thrust24THRUST_300001_SM_1000_NS6detail15normal_iteratorINSD_10device_ptrIiEEEEPijS9_iiNS7_10__identityEEEvT0_T1_T2_T3_T4_T6_,(.L_x_443 - _ZN3cub18CUB_300001_SM_10006detail6reduce28DeviceReduceSingleTileKernelINS2_10policy_hubIijN4cuda3std3__44plusIiEEE10Policy1000EN6thrust24THRUST_300001_SM_1000_NS6detail15normal_iteratorINSD_10device_ptrIiEEEEPijS9_iiNS7_10__identityEEEvT0_T1_T2_T3_T4_T6_)
        .other          _ZN3cub18CUB_300001_SM_10006detail6reduce28DeviceReduceSingleTileKernelINS2_10policy_hubIijN4cuda3std3__44plusIiEEE10Policy1000EN6thrust24THRUST_300001_SM_1000_NS6detail15normal_iteratorINSD_10device_ptrIiEEEEPijS9_iiNS7_10__identityEEEvT0_T1_T2_T3_T4_T6_,@"STO_CUDA_ENTRY STV_DEFAULT"
_ZN3cub18CUB_300001_SM_10006detail6reduce28DeviceReduceSingleTileKernelINS2_10policy_hubIijN4cuda3std3__44plusIiEEE10Policy1000EN6thrust24THRUST_300001_SM_1000_NS6detail15normal_iteratorINSD_10device_ptrIiEEEEPijS9_iiNS7_10__identityEEEvT0_T1_T2_T3_T4_T6_:
.text._ZN3cub18CUB_300001_SM_10006detail6reduce28DeviceReduceSingleTileKernelINS2_10policy_hubIijN4cuda3std3__44plusIiEEE10Policy1000EN6thrust24THRUST_300001_SM_1000_NS6detail15normal_iteratorINSD_10device_ptrIiEEEEPijS9_iiNS7_10__identityEEEvT0_T1_T2_T3_T4_T6_:
        /* <DEDUP_REMOVED lines=13> */
.L_x_391:
[----:B------:R-:W-:Y:S01]  /*00d0*/  ISETP.GT.U32.AND P0, PT, R2, 0xfff, PT ;  /* 0x00000fff0200780c */ /* 0x000fe20003f04070 */
[----:B------:R-:W-:-:S12]  /*00e0*/  BSSY.RECONVERGENT B0, `(.L_x_392) ;  /* 0x00001e7000007945 */ /* 0x000fd80003800200 */
        /* <DEDUP_REMOVED lines=11> */
.L_x_395:
[----:B------:R-:W-:Y:S05]  /*01a0*/  BSYNC.RECONVERGENT B1 ;  /* 0x0000000000017941 */ /* 0x000fea0003800200 */
.L_x_394:
        /* <DEDUP_REMOVED lines=17> */
.L_x_400:
        /* <DEDUP_REMOVED lines=31> */
.L_x_399:
[----:B------:R-:W-:Y:S05]  /*04b0*/  BSYNC.RECONVERGENT B2 ;  /* 0x0000000000027941 */ /* 0x000fea0003800200 */
.L_x_398:
[----:B------:R-:W-:Y:S05]  /*04c0*/  @!P0 BRA `(.L_x_397) ;  /* 0x0000000000c88947 */ /* 0x000fea0003800000 */
[----:B------:R-:W-:Y:S01]  /*04d0*/  ISETP.GE.U32.AND P0, PT, R21, 0x8, PT ;  /* 0x000000081500780c */ /* 0x000fe20003f06070 */
[----:B------:R-:W-:Y:S01]  /*04e0*/  BSSY.RECONVERGENT B2, `(.L_x_401) ;  /* 0x0000013000027945 */ /* 0x000fe20003800200 */
[----:B------:R-:W-:-:S04]  /*04f0*/  LOP3.LUT R16, R4, 0x7, RZ, 0xc0, !PT ;  /* 0x0000000704107812 */ /* 0x000fc800078ec0ff */
[----:B------:R-:W-:-:S07]  /*0500*/  ISETP.NE.AND P1, PT, R16, RZ, PT ;  /* 0x000000ff1000720c */ /* 0x000fce0003f25270 */
[----:B------:R-:W-:Y:S06]  /*0510*/  @!P0 BRA `(.L_x_402) ;  /* 0x00000000003c8947 */ /* 0x000fec0003800000 */
[----:B------:R-:W0:Y:S02]  /*0520*/  LDC.64 R6, c[0x0][0x380] ;  /* 0x0000e000ff067b82 */ /* 0x000e240000000a00 */
[----:B0-----:R-:W-:-:S05]  /*0530*/  IMAD.WIDE.U32 R6, R5, 0x4, R6 ;  /* 0x0000000405067825 */ /* 0x001fca00078e0006 */
        /* <DEDUP_REMOVED lines=13> */
.L_x_402:
[----:B------:R-:W-:Y:S05]  /*0610*/  BSYNC.RECONVERGENT B2 ;  /* 0x0000000000027941 */ /* 0x000fea0003800200 */
.L_x_401:
        /* <DEDUP_REMOVED lines=11> */
[----:B------:R-:W3:Y:S01]  /*06d0*/  LDG.E R10, desc[UR6][R6.64+0xc00] ;  /* 0x000c0006060a7981 */ /* 0x000ee2000c1e1900 */
[----:B------:R-:W-:Y:S01]  /*06e0*/  VIADD R5, R5, 0x400 ;  /* 0x0000040005057836 */ /* 0x000fe20000000000 */
[----:B--2--5:R-:W-:-:S04]  /*06f0*/  IADD3 R0, PT, PT, R4, R9, R0 ;  /* 0x0000000904007210 */ /* 0x024fc80007ffe000 */
[----:B---3--:R-:W-:-:S07]  /*0700*/  IADD3 R0, PT, PT, R10, R11, R0 ;  /* 0x0000000b0a007210 */ /* 0x008fce0007ffe000 */
.L_x_404:
[----:B------:R-:W-:Y:S05]  /*0710*/  BSYNC.RECONVERGENT B2 ;  /* 0x0000000000027941 */ /* 0x000fea0003800200 */
.L_x_403:
[----:B------:R-:W-:Y:S05]  /*0720*/  @!P1 BRA `(.L_x_397) ;  /* 0x0000000000309947 */ /* 0x000fea0003800000 */
[----:B------:R-:W0:Y:S02]  /*0730*/  LDC.64 R6, c[0x0][0x380] ;  /* 0x0000e000ff067b82 */ /* 0x000e240000000a00 */
[----:B0-----:R-:W-:-:S04]  /*0740*/  IMAD.WIDE.U32 R4, R5, 0x4, R6 ;  /* 0x0000000405047825 */ /* 0x001fc800078e0006 */
[----:B------:R-:W-:Y:S02]  /*0750*/  IMAD.MOV R6, RZ, RZ, -R8 ;  /* 0x000000ffff067224 */ /* 0x000fe400078e0a08 */
[----:B------:R-:W-:-:S07]  /*0760*/  IMAD.MOV.U32 R7, RZ, RZ, R5 ;  /* 0x000000ffff077224 */ /* 0x000fce00078e0005 */
.L_x_405:
[----:B------:R-:W-:-:S06]  /*0770*/  IMAD.MOV.U32 R5, RZ, RZ, R7 ;  /* 0x000000ffff057224 */ /* 0x000fcc00078e0007 */
[----:B------:R0:W2:Y:S01]  /*0780*/  LDG.E R5, desc[UR6][R4.64] ;  /* 0x0000000604057981 */ /* 0x0000a2000c1e1900 */
[----:B------:R-:W-:-:S05]  /*0790*/  VIADD R6, R6, 0x1 ;  /* 0x0000000106067836 */ /* 0x000fca0000000000 */
[----:B------:R-:W-:Y:S02]  /*07a0*/  ISETP.NE.AND P0, PT, R6, RZ, PT ;  /* 0x000000ff0600720c */ /* 0x000fe40003f05270 */
[----:B0-----:R-:W-:-:S05]  /*07b0*/  IADD3 R4, P1, PT, R4, 0x400, RZ ;  /* 0x0000040004047810 */ /* 0x001fca0007f3e0ff */
[----:B------:R-:W-:Y:S02]  /*07c0*/  IMAD.X R7, RZ, RZ, R7, P1 ;  /* 0x000000ffff077224 */ /* 0x000fe400008e0607 */
[----:B--2--5:R-:W-:-:S04]  /*07d0*/  IMAD.IADD R0, R5, 0x1, R0 ;  /* 0x0000000105007824 */ /* 0x024fc800078e0200 */
[----:B------:R-:W-:Y:S05]  /*07e0*/  @P0 BRA `(.L_x_405) ;  /* 0xfffffffc00e00947 */ /* 0x000fea000383ffff */
.L_x_397:
[----:B------:R-:W-:Y:S05]  /*07f0*/  BSYNC.RECONVERGENT B1 ;  /* 0x0000000000017941 */ /* 0x000fea0003800200 */
.L_x_396:
[----:B------:R-:W-:-:S13]  /*0800*/  ISETP.GE.U32.AND P0, PT, R2, 0x100, PT ;  /* 0x000001000200780c */ /* 0x000fda0003f06070 */
        /* <DEDUP_REMOVED lines=38> */
[----:B-1----:R-:W1:Y:S01]  /*0a70*/  LDS.64 R2, [UR4+0x20] ;  /* 0x00002004ff027984 */ /* 0x002e620008000a00 */
[----:B0-----:R-:W-:-:S04]  /*0a80*/  IADD3 R0, PT, PT, R4, R0, R9 ;  /* 0x0000000004007210 */ /* 0x001fc80007ffe009 */
[----:B------:R-:W-:-:S04]  /*0a90*/  IADD3 R0, PT, PT, R6, R0, R5 ;  /* 0x0000000006007210 */ /* 0x000fc80007ffe005 */
[----:B-1----:R-:W-:-:S05]  /*0aa0*/  IADD3 R0, PT, PT, R2, R0, R7 ;  /* 0x0000000002007210 */ /* 0x002fca0007ffe007 */
[----:B------:R-:W-:Y:S01]  /*0ab0*/  IMAD.IADD R9, R0, 0x1, R3 ;  /* 0x0000000100097824 */ /* 0x000fe200078e0203 */
[----:B------:R-:W-:Y:S06]  /*0ac0*/  BRA `(.L_x_407) ;  /* 0x0000001400207947 */ /* 0x000fec0003800000 */
.L_x_406:
[----:B------:R-:W-:Y:S01]  /*0ad0*/  LOP3.LUT R4, R3, 0x3e0, RZ, 0xc0, !PT ;  /* 0x000003e003047812 */ /* 0x000fe200078ec0ff */
[----:B------:R-:W1:Y:S03]  /*0ae0*/  S2R R10, SR_LANEID ;  /* 0x00000000000a7919 */ /* 0x000e660000000000 */
[----:B0-----:R-:W-:Y:S01]  /*0af0*/  LOP3.LUT R7, RZ, R4, RZ, 0x33, !PT ;  /* 0x00000004ff077212 */ /* 0x001fe200078e33ff */
[----:B------:R-:W-:-:S04]  /*0b00*/  VIADD R5, R4, 0x20 ;  /* 0x0000002004057836 */ /* 0x000fc80000000000 */
[----:B------:R-:W-:Y:S01]  /*0b10*/  IMAD.IADD R7, R7, 0x1, R2 ;  /* 0x0000000107077824 */ /* 0x000fe200078e0202 */
[----:B------:R-:W-:-:S04]  /*0b20*/  ISETP.GT.U32.AND P0, PT, R5, R2, PT ;  /* 0x000000020500720c */ /* 0x000fc80003f04070 */
        /* <DEDUP_REMOVED lines=40> */
[----:B------:R-:W-:Y:S01]  /*0db0*/  ISETP.GT.U32.AND P3, PT, R2, 0x80, PT ;  /* 0x000000800200780c */ /* 0x000fe20003f64070 */
[----:B-1----:R-:W-:-:S09]  /*0dc0*/  ULEA UR4, UR5, UR4, 0x18 ;  /* 0x0000000405047291 */ /* 0x002fd2000f8ec0ff */
[----:B------:R-:W1:Y:S04]  /*0dd0*/  LDS.128 R4, [UR4+0x10] ;  /* 0x00001004ff047984 */ /* 0x000e680008000c00 */
[----:B------:R-:W2:Y:S04]  /*0de0*/  LDS R0, [UR4+0xc] ;  /* 0x00000c04ff007984 */ /* 0x000ea80008000800 */
[----:B------:R-:W3:Y:S01]  /*0df0*/  LDS.64 R10, [UR4+0x20] ;  /* 0x00002004ff0a7984 */ /* 0x000ee20008000a00 */
[----:B-1----:R-:W-:Y:S02]  /*0e00*/  SEL R4, R4, RZ, P2 ;  /* 0x000000ff04047207 */ /* 0x002fe40001000000 */
[----:B------:R-:W-:-:S02]  /*0e10*/  ISETP.GT.U32.AND P2, PT, R2, 0x60, PT ;  /* 0x000000600200780c */ /* 0x000fc40003f44070 */
[----:B--2---:R-:W-:Y:S02]  /*0e20*/  SEL R0, R0, RZ, P1 ;  /* 0x000000ff00007207 */ /* 0x004fe40000800000 */
        /* <DEDUP_REMOVED lines=8> */
[----:B---3--:R-:W-:Y:S02]  /*0eb0*/  SEL R10, R10, RZ, P2 ;  /* 0x000000ff0a0a7207 */ /* 0x008fe40001000000 */
[----:B------:R-:W-:Y:S02]  /*0ec0*/  SEL R11, R11, RZ, P3 ;  /* 0x000000ff0b0b7207 */ /* 0x000fe40001800000 */
[----:B------:R-:W-:-:S05]  /*0ed0*/  IADD3 R0, PT, PT, R10, R0, R7 ;  /* 0x000000000a007210 */ /* 0x000fca0007ffe007 */
[----:B0-----:R-:W-:Y:S01]  /*0ee0*/  IMAD.IADD R9, R0, 0x1, R11 ;  /* 0x0000000100097824 */ /* 0x001fe200078e020b */
[----:B------:R-:W-:Y:S06]  /*0ef0*/  BRA `(.L_x_407) ;  /* 0x0000001000147947 */ /* 0x000fec0003800000 */
.L_x_393:
[----:B------:R-:W0:Y:S01]  /*0f00*/  S2R R0, SR_TID.X ;  /* 0x0000000000007919 */ /* 0x000e220000002100 */
[----:B------:R-:W1:Y:S02]  /*0f10*/  LDCU.64 UR4, c[0x0][0x380] ;  /* 0x00007000ff0477ac */ /* 0x000e640008000a00 */
[----:B-1----:R-:W-:Y:S02]  /*0f20*/  IMAD.U32 R12, RZ, RZ, UR4 ;  /* 0x00000004ff0c7e24 */ /* 0x002fe4000f8e00ff */
[----:B------:R-:W-:Y:S02]  /*0f30*/  IMAD.U32 R13, RZ, RZ, UR5 ;  /* 0x00000005ff0d7e24 */ /* 0x000fe4000f8e00ff */
        /* <DEDUP_REMOVED lines=17> */
[----:B------:R-:W-:Y:S01]  /*1050*/  UMOV UR4, 0x1000 ;  /* 0x0000100000047882 */ /* 0x000fe20000000000 */
[----:B--2---:R-:W-:-:S04]  /*1060*/  IADD3 R3, PT, PT, R7, R6, R3 ;  /* 0x0000000607037210 */ /* 0x004fc80007ffe003 */
[----:B---3--:R-:W-:-:S04]  /*1070*/  IADD3 R3, PT, PT, R9, R8, R3 ;  /* 0x0000000809037210 */ /* 0x008fc80007ffe003 */
[----:B----4-:R-:W-:-:S04]  /*1080*/  IADD3 R3, PT, PT, R11, R10, R3 ;  /* 0x0000000a0b037210 */ /* 0x010fc80007ffe003 */
[----:B-----5:R-:W-:-:S04]  /*1090*/  IADD3 R3, PT, PT, R15, R14, R3 ;  /* 0x0000000e0f037210 */ /* 0x020fc80007ffe003 */
[----:B------:R-:W-:Y:S01]  /*10a0*/  IADD3 R16, PT, PT, R17, R16, R3 ;  /* 0x0000001011107210 */ /* 0x000fe20007ffe003 */
[----:B------:R-:W-:-:S05]  /*10b0*/  VIADD R3, R2, 0xfffff000 ;  /* 0xfffff00002037836 */ /* 0x000fca0000000000 */
[----:B------:R-:W-:Y:S02]  /*10c0*/  ISETP.GE.U32.AND P0, PT, R3, 0x1000, PT ;  /* 0x000010000300780c */ /* 0x000fe40003f06070 */
[----:B------:R-:W-:-:S04]  /*10d0*/  IADD3 R16, PT, PT, R19, R18, R16 ;  /* 0x0000001213107210 */ /* 0x000fc80007ffe010 */
[----:B------:R-:W-:-:S05]  /*10e0*/  IADD3 R21, PT, PT, R21, R20, R16 ;  /* 0x0000001415157210 */ /* 0x000fca0007ffe010 */
[----:B------:R-:W-:Y:S02]  /*10f0*/  IMAD.IADD R7, R22, 0x1, R21 ;  /* 0x0000000116077824 */ /* 0x000fe400078e0215 */
[----:B------:R-:W-:Y:S05]  /*1100*/  @!P0 BRA `(.L_x_408) ;  /* 0x00000000008c8947 */ /* 0x000fea0003800000 */
[----:B------:R-:W0:Y:S01]  /*1110*/  LDC R2, c[0x0][0x390] ;  /* 0x0000e400ff027b82 */ /* 0x000e220000000800 */
[----:B------:R-:W-:-:S07]  /*1120*/  UMOV UR4, 0x1000 ;  /* 0x0000100000047882 */ /* 0x000fce0000000000 */
[----:B------:R-:W1:Y:S02]  /*1130*/  LDC.64 R12, c[0x0][0x380] ;  /* 0x0000e000ff0c7b82 */ /* 0x000e640000000a00 */
.L_x_410:
[----:B------:R-:W-:-:S04]  /*1140*/  VIADD R5, R0, UR4 ;  /* 0x0000000400057c36 */ /* 0x000fc80008000000 */
        /* <DEDUP_REMOVED lines=17> */
[----:B--2---:R-:W-:Y:S01]  /*1260*/  IADD3 R16, PT, PT, R18, R16, R7 ;  /* 0x0000001012107210 */ /* 0x004fe20007ffe007 */
[----:B0-----:R-:W-:-:S05]  /*1270*/  VIADD R7, R2, -UR4 ;  /* 0x8000000402077c36 */ /* 0x001fca0008000000 */
[----:B------:R-:W-:Y:S02]  /*1280*/  ISETP.GE.U32.AND P0, PT, R7, 0x1000, PT ;  /* 0x000010000700780c */ /* 0x000fe40003f06070 */
        /* <DEDUP_REMOVED lines=8> */
[----:B------:R-:W-:-:S06]  /*1310*/  UIADD3 UR4, UPT, UPT, UR4, 0x1000, URZ ;  /* 0x0000100004047890 */ /* 0x000fcc000fffe0ff */
[----:B------:R-:W-:-:S13]  /*1320*/  ISETP.LT.U32.AND P0, PT, R3, UR4, PT ;  /* 0x0000000403007c0c */ /* 0x000fda000bf01070 */
[----:B------:R-:W-:Y:S05]  /*1330*/  @!P0 BRA `(.L_x_410) ;  /* 0xfffffffc00808947 */ /* 0x000fea000383ffff */
.L_x_408:
[----:B------:R-:W-:Y:S01]  /*1340*/  VIADD R3, R2, -UR4 ;  /* 0x8000000402037c36 */ /* 0x000fe20008000000 */
[----:B------:R-:W-:Y:S04]  /*1350*/  BSSY.RECONVERGENT B1, `(.L_x_409) ;  /* 0x0000095000017945 */ /* 0x000fe80003800200 */
[----:B------:R-:W-:-:S04]  /*1360*/  ISETP.GE.AND P0, PT, R0, R3, PT ;  /* 0x000000030000720c */ /* 0x000fc80003f06270 */
[----:B------:R-:W-:-:S13]  /*1370*/  ISETP.LE.U32.OR P0, PT, R2, UR4, P0 ;  /* 0x0000000402007c0c */ /* 0x000fda0008703470 */
[----:B------:R-:W-:Y:S05]  /*1380*/  @P0 BRA `(.L_x_411) ;  /* 0x0000000800440947 */ /* 0x000fea0003800000 */
[----:B------:R-:W-:Y:S01]  /*1390*/  LOP3.LUT R3, RZ, R0, RZ, 0x33, !PT ;  /* 0x00000000ff037212 */ /* 0x000fe200078e33ff */
[----:B------:R-:W-:Y:S01]  /*13a0*/  BSSY.RECONVERGENT B2, `(.L_x_412) ;  /* 0x000004a000027945 */ /* 0x000fe20003800200 */
[----:B------:R-:W-:Y:S02]  /*13b0*/  IMAD.MOV.U32 R5, RZ, RZ, R0 ;  /* 0x000000ffff057224 */ /* 0x000fe400078e0000 */
[----:B------:R-:W-:-:S04]  /*13c0*/  IADD3 R3, PT, PT, R2, -UR4, R3 ;  /* 0x8000000402037c10 */ /* 0x000fc8000fffe003 */
[C---:B------:R-:W-:Y:S02]  /*13d0*/  ISETP.GE.U32.AND P0, PT, R3.reuse, 0xf00, PT ;  /* 0x00000f000300780c */ /* 0x040fe40003f06070 */
[----:B------:R-:W-:-:S04]  /*13e0*/  LEA.HI R3, R3, 0x1, RZ, 0x18 ;  /* 0x0000000103037811 */ /* 0x000fc800078fc0ff */
[----:B------:R-:W-:-:S07]  /*13f0*/  LOP3.LUT R4, R3, 0xf, RZ, 0xc0, !PT ;  /* 0x0000000f03047812 */ /* 0x000fce00078ec0ff */
[----:B------:R-:W-:Y:S05]  /*1400*/  @!P0 BRA `(.L_x_413) ;  /* 0x00000004000c8947 */ /* 0x000fea0003800000 */
[----:B------:R-:W-:Y:S01]  /*1410*/  LOP3.LUT R6, R3, 0x1fffff0, RZ, 0xc0, !PT ;  /* 0x01fffff003067812 */ /* 0x000fe200078ec0ff */
[----:B------:R-:W-:Y:S01]  /*1420*/  BSSY.RECONVERGENT B3, `(.L_x_414) ;  /* 0x0000040000037945 */ /* 0x000fe20003800200 */
[C---:B------:R-:W-:Y:S01]  /*1430*/  LOP3.LUT R5, R0.reuse, 0x800, RZ, 0xfc, !PT ;  /* 0x0000080000057812 */ /* 0x040fe200078efcff */
[----:B------:R-:W-:Y:S02]  /*1440*/  VIADD R2, R0, UR4 ;  /* 0x0000000400027c36 */ /* 0x000fe40008000000 */
[----:B------:R-:W-:-:S07]  /*1450*/  IMAD.MOV R6, RZ, RZ, -R6 ;  /* 0x000000ffff067224 */ /* 0x000fce00078e0a06 */
.L_x_415:
[----:B------:R-:W-:-:S04]  /*1460*/  IMAD.WIDE.U32 R26, R2, 0x4, R12 ;  /* 0x00000004021a7825 */ /* 0x000fc800078e000c */
[C---:B------:R-:W-:Y:S02]  /*1470*/  VIADD R9, R2.reuse, 0x100 ;  /* 0x0000010002097836 */ /* 0x040fe40000000000 */
[----:B------:R-:W-:Y:S01]  /*1480*/  VIADD R15, R2, 0x400 ;  /* 0x00000400020f7836 */ /* 0x000fe20000000000 */
[----:B------:R0:W2:Y:S01]  /*1490*/  LDG.E R26, desc[UR6][R26.64] ;  /* 0x000000061a1a7981 */ /* 0x0000a2000c1e1900 */
[----:B------:R-:W-:-:S04]  /*14a0*/  IMAD.WIDE.U32 R8, R9, 0x4, R12 ;  /* 0x0000000409087825 */ /* 0x000fc800078e000c */
[C---:B------:R-:W-:Y:S01]  /*14b0*/  VIADD R17, R2.reuse, 0x200 ;  /* 0x0000020002117836 */ /* 0x040fe20000000000 */
[----:B------:R1:W2:Y:S01]  /*14c0*/  LDG.E R25, desc[UR6][R8.64] ;  /* 0x0000000608197981 */ /* 0x0002a2000c1e1900 */
[C---:B------:R-:W-:Y:S02]  /*14d0*/  VIADD R11, R2.reuse, 0x300 ;  /* 0x00000300020b7836 */ /* 0x040fe40000000000 */
[----:B0-----:R-:W-:Y:S02]  /*14e0*/  VIADD R27, R2, 0x700 ;  /* 0x00000700021b7836 */ /* 0x001fe40000000000 */
[----:B------:R-:W-:-:S04]  /*14f0*/  IMAD.WIDE.U32 R14, R15, 0x4, R12 ;  /* 0x000000040f0e7825 */ /* 0x000fc800078e000c */
[--C-:B------:R-:W-:Y:S01]  /*1500*/  IMAD.WIDE.U32 R16, R17, 0x4, R12.reuse ;  /* 0x0000000411107825 */ /* 0x100fe200078e000c */
[----:B------:R0:W3:Y:S03]  /*1510*/  LDG.E R22, desc[UR6][R14.64] ;  /* 0x000000060e167981 */ /* 0x0000e6000c1e1900 */
[----:B------:R-:W-:Y:S01]  /*1520*/  VIADD R29, R2, 0x500 ;  /* 0x00000500021d7836 */ /* 0x000fe20000000000 */
[----:B------:R-:W4:Y:S01]  /*1530*/  LDG.E R24, desc[UR6][R16.64] ;  /* 0x0000000610187981 */ /* 0x000f22000c1e1900 */
[----:B------:R-:W-:-:S04]  /*1540*/  IMAD.WIDE.U32 R10, R11, 0x4, R12 ;  /* 0x000000040b0a7825 */ /* 0x000fc800078e000c */
[--C-:B-1----:R-:W-:Y:S01]  /*1550*/  IMAD.WIDE.U32 R8, R27, 0x4, R12.reuse ;  /* 0x000000041b087825 */ /* 0x102fe200078e000c */
[----:B------:R-:W4:Y:S03]  /*1560*/  LDG.E R23, desc[UR6][R10.64] ;  /* 0x000000060a177981 */ /* 0x000f26000c1e1900 */
[----:B------:R-:W-:Y:S02]  /*1570*/  VIADD R27, R2, 0x900 ;  /* 0x00000900021b7836 */ /* 0x000fe40000000000 */
[----:B------:R-:W-:-:S04]  /*1580*/  IMAD.WIDE.U32 R28, R29, 0x4, R12 ;  /* 0x000000041d1c7825 */ /* 0x000fc800078e000c */
[C---:B------:R-:W-:Y:S01]  /*1590*/  VIADD R19, R2.reuse, 0x600 ;  /* 0x0000060002137836 */ /* 0x040fe20000000000 */
[----:B------:R1:W5:Y:S01]  /*15a0*/  LDG.E R11, desc[UR6][R8.64] ;  /* 0x00000006080b7981 */ /* 0x000362000c1e1900 */
[C---:B0-----:R-:W-:Y:S02]  /*15b0*/  VIADD R15, R2.reuse, 0xa00 ;  /* 0x00000a00020f7836 */ /* 0x041fe40000000000 */
[----:B------:R-:W-:Y:S01]  /*15c0*/  VIADD R20, R2, 0x800 ;  /* 0x0000080002147836 */ /* 0x000fe20000000000 */
[----:B------:R0:W3:Y:S01]  /*15d0*/  LDG.E R21, desc[UR6][R28.64] ;  /* 0x000000061c157981 */ /* 0x0000e2000c1e1900 */
[----:B------:R-:W-:-:S04]  /*15e0*/  IMAD.WIDE.U32 R18, R19, 0x4, R12 ;  /* 0x0000000413127825 */ /* 0x000fc800078e000c */
[----:B-1----:R-:W-:-:S04]  /*15f0*/  IMAD.WIDE.U32 R8, R27, 0x4, R12 ;  /* 0x000000041b087825 */ /* 0x002fc800078e000c */
[--C-:B------:R-:W-:Y:S02]  /*1600*/  IMAD.WIDE.U32 R14, R15, 0x4, R12.reuse ;  /* 0x000000040f0e7825 */ /* 0x100fe400078e000c */
[----:B------:R-:W5:Y:S02]  /*1610*/  LDG.E R9, desc[UR6][R8.64] ;  /* 0x0000000608097981 */ /* 0x000f64000c1e1900 */
[--C-:B------:R-:W-:Y:S02]  /*1620*/  IMAD.WIDE.U32 R16, R20, 0x4, R12.reuse ;  /* 0x0000000414107825 */ /* 0x100fe400078e000c */
[----:B------:R1:W5:Y:S02]  /*1630*/  LDG.E R20, desc[UR6][R18.64] ;  /* 0x0000000612147981 */ /* 0x000364000c1e1900 */
[C---:B0-----:R-:W-:Y:S02]  /*1640*/  VIADD R29, R2.reuse, 0xb00 ;  /* 0x00000b00021d7836 */ /* 0x041fe40000000000 */
[----:B------:R-:W-:Y:S01]  /*1650*/  VIADD R27, R2, 0xc00 ;  /* 0x00000c00021b7836 */ /* 0x000fe20000000000 */
[----:B------:R0:W5:Y:S01]  /*1660*/  LDG.E R10, desc[UR6][R16.64] ;  /* 0x00000006100a7981 */ /* 0x000162000c1e1900 */
[----:B------:R-:W-:-:S03]  /*1670*/  IMAD.WIDE.U32 R28, R29, 0x4, R12 ;  /* 0x000000041d1c7825 */ /* 0x000fc600078e000c */
[----:B------:R0:W5:Y:S01]  /*1680*/  LDG.E R8, desc[UR6][R14.64] ;  /* 0x000000060e087981 */ /* 0x000162000c1e1900 */
[C---:B-1----:R-:W-:Y:S02]  /*1690*/  VIADD R19, R2.reuse, 0xe00 ;  /* 0x00000e0002137836 */ /* 0x042fe40000000000 */
[C---:B------:R-:W-:Y:S02]  /*16a0*/  VIADD R18, R2.reuse, 0xf00 ;  /* 0x00000f0002127836 */ /* 0x040fe40000000000 */
[----:B0-----:R-:W-:Y:S02]  /*16b0*/  IMAD.WIDE.U32 R16, R27, 0x4, R12 ;  /* 0x000000041b107825 */ /* 0x001fe400078e000c */
[----:B------:R-:W5:Y:S02]  /*16c0*/  LDG.E R27, desc[UR6][R28.64] ;  /* 0x000000061c1b7981 */ /* 0x000f64000c1e1900 */
[----:B------:R-:W-:-:S04]  /*16d0*/  VIADD R15, R2, 0xd00 ;  /* 0x00000d00020f7836 */ /* 0x000fc80000000000 */
[--C-:B------:R-:W-:Y:S01]  /*16e0*/  IMAD.WIDE.U32 R14, R15, 0x4, R12.reuse ;  /* 0x000000040f0e7825 */ /* 0x100fe200078e000c */
[----:B------:R0:W5:Y:S05]  /*16f0*/  LDG.E R28, desc[UR6][R16.64] ;  /* 0x00000006101c7981 */ /* 0x00016a000c1e1900 */
[----:B------:R-:W5:Y:S01]  /*1700*/  LDG.E R15, desc[UR6][R14.64] ;  /* 0x000000060e0f7981 */ /* 0x000f62000c1e1900 */
[----:B0-----:R-:W-:-:S04]  /*1710*/  IMAD.WIDE.U32 R16, R19, 0x4, R12 ;  /* 0x0000000413107825 */ /* 0x001fc800078e000c */
[----:B------:R-:W-:Y:S02]  /*1720*/  IMAD.WIDE.U32 R18, R18, 0x4, R12 ;  /* 0x0000000412127825 */ /* 0x000fe400078e000c */
[----:B------:R-:W5:Y:S04]  /*1730*/  LDG.E R16, desc[UR6][R16.64] ;  /* 0x0000000610107981 */ /* 0x000f68000c1e1900 */
[----:B------:R-:W5:Y:S01]  /*1740*/  LDG.E R19, desc[UR6][R18.64] ;  /* 0x0000000612137981 */ /* 0x000f62000c1e1900 */
[----:B------:R-:W-:-:S05]  /*1750*/  VIADD R6, R6, 0x10 ;  /* 0x0000001006067836 */ /* 0x000fca0000000000 */
[----:B------:R-:W-:Y:S01]  /*1760*/  ISETP.NE.AND P0, PT, R6, RZ, PT ;  /* 0x000000ff0600720c */ /* 0x000fe20003f05270 */
[----:B------:R-:W-:Y:S02]  /*1770*/  VIADD R5, R5, 0x1000 ;  /* 0x0000100005057836 */ /* 0x000fe40000000000 */
[----:B------:R-:W-:Y:S01]  /*1780*/  VIADD R2, R2, 0x1000 ;  /* 0x0000100002027836 */ /* 0x000fe20000000000 */
[----:B--2---:R-:W-:-:S04]  /*1790*/  IADD3 R25, PT, PT, R25, R26, R7 ;  /* 0x0000001a19197210 */ /* 0x004fc80007ffe007 */
[----:B----4-:R-:W-:-:S04]  /*17a0*/  IADD3 R23, PT, PT, R23, R24, R25 ;  /* 0x0000001817177210 */ /* 0x010fc80007ffe019 */
[----:B---3--:R-:W-:-:S04]  /*17b0*/  IADD3 R21, PT, PT, R21, R22, R23 ;  /* 0x0000001615157210 */ /* 0x008fc80007ffe017 */
[----:B-----5:R-:W-:-:S04]  /*17c0*/  IADD3 R11, PT, PT, R11, R20, R21 ;  /* 0x000000140b0b7210 */ /* 0x020fc80007ffe015 */
[----:B------:R-:W-:-:S04]  /*17d0*/  IADD3 R9, PT, PT, R9, R10, R11 ;  /* 0x0000000a09097210 */ /* 0x000fc80007ffe00b */
[----:B------:R-:W-:-:S04]  /*17e0*/  IADD3 R8, PT, PT, R27, R8, R9 ;  /* 0x000000081b087210 */ /* 0x000fc80007ffe009 */
[----:B------:R-:W-:-:S04]  /*17f0*/  IADD3 R8, PT, PT, R15, R28, R8 ;  /* 0x0000001c0f087210 */ /* 0x000fc80007ffe008 */
[----:B------:R-:W-:Y:S01]  /*1800*/  IADD3 R7, PT, PT, R19, R16, R8 ;  /* 0x0000001013077210 */ /* 0x000fe20007ffe008 */
[----:B------:R-:W-:Y:S06]  /*1810*/  @P0 BRA `(.L_x_415) ;  /* 0xfffffffc00100947 */ /* 0x000fec000383ffff */
[----:B------:R-:W-:Y:S05]  /*1820*/  BSYNC.RECONVERGENT B3 ;  /* 0x0000000000037941 */ /* 0x000fea0003800200 */
.L_x_414:
[----:B------:R-:W-:-:S07]  /*1830*/  VIADD R5, R5, 0xfffff800 ;  /* 0xfffff80005057836 */ /* 0x000fce0000000000 */
.L_x_413:
[----:B------:R-:W-:Y:S05]  /*1840*/  BSYNC.RECONVERGENT B2 ;  /* 0x0000000000027941 */ /* 0x000fea0003800200 */
.L_x_412:
[----:B------:R-:W-:-:S13]  /*1850*/  ISETP.NE.AND P0, PT, R4, RZ, PT ;  /* 0x000000ff0400720c */ /* 0x000fda0003f05270 */
[----:B------:R-:W-:Y:S05]  /*1860*/  @!P0 BRA `(.L_x_411) ;  /* 0x00000004000c8947 */ /* 0x000fea0003800000 */
[----:B------:R-:W-:Y:S01]  /*1870*/  ISETP.GE.U32.AND P0, PT, R4, 0x8, PT ;  /* 0x000000080400780c */ /* 0x000fe20003f06070 */
[----:B------:R-:W-:Y:S01]  /*1880*/  BSSY.RECONVERGENT B2, `(.L_x_416) ;  /* 0x0000021000027945 */ /* 0x000fe20003800200 */
[----:B------:R-:W-:-:S04]  /*1890*/  LOP3.LUT R24, R3, 0x7, RZ, 0xc0, !PT ;  /* 0x0000000703187812 */ /* 0x000fc800078ec0ff */
[----:B------:R-:W-:-:S07]  /*18a0*/  ISETP.NE.AND P1, PT, R24, RZ, PT ;  /* 0x000000ff1800720c */ /* 0x000fce0003f25270 */
[----:B------:R-:W-:Y:S06]  /*18b0*/  @!P0 BRA `(.L_x_417) ;  /* 0x0000000000748947 */ /* 0x000fec0003800000 */
[----:B------:R-:W-:-:S04]  /*18c0*/  VIADD R9, R5, UR4 ;  /* 0x0000000405097c36 */ /* 0x000fc80008000000 */
[C---:B------:R-:W-:Y:S02]  /*18d0*/  VIADD R21, R9.reuse, 0x100 ;  /* 0x0000010009157836 */ /* 0x040fe40000000000 */
[C---:B------:R-:W-:Y:S02]  /*18e0*/  VIADD R11, R9.reuse, 0x300 ;  /* 0x00000300090b7836 */ /* 0x040fe40000000000 */
[C---:B------:R-:W-:Y:S02]  /*18f0*/  VIADD R23, R9.reuse, 0x200 ;  /* 0x0000020009177836 */ /* 0x040fe40000000000 */
[----:B------:R-:W-:-:S04]  /*1900*/  IMAD.WIDE.U32 R16, R9, 0x4, R12 ;  /* 0x0000000409107825 */ /* 0x000fc800078e000c */
[--C-:B------:R-:W-:Y:S01]  /*1910*/  IMAD.WIDE.U32 R20, R21, 0x4, R12.reuse ;  /* 0x0000000415147825 */ /* 0x100fe200078e000c */
[----:B------:R0:W2:Y:S03]  /*1920*/  LDG.E R2, desc[UR6][R16.64] ;  /* 0x0000000610027981 */ /* 0x0000a6000c1e1900 */
[C---:B------:R-:W-:Y:S01]  /*1930*/  VIADD R15, R9.reuse, 0x400 ;  /* 0x00000400090f7836 */ /* 0x040fe20000000000 */
[----:B------:R-:W2:Y:S01]  /*1940*/  LDG.E R4, desc[UR6][R20.64] ;  /* 0x0000000614047981 */ /* 0x000ea2000c1e1900 */
[----:B------:R-:W-:Y:S02]  /*1950*/  VIADD R19, R9, 0x500 ;  /* 0x0000050009137836 */ /* 0x000fe40000000000 */
[----:B------:R-:W-:-:S04]  /*1960*/  IMAD.WIDE.U32 R10, R11, 0x4, R12 ;  /* 0x000000040b0a7825 */ /* 0x000fc800078e000c */
[--C-:B------:R-:W-:Y:S02]  /*1970*/  IMAD.WIDE.U32 R22, R23, 0x4, R12.reuse ;  /* 0x0000000417167825 */ /* 0x100fe400078e000c */
[----:B------:R-:W3:Y:S02]  /*1980*/  LDG.E R10, desc[UR6][R10.64] ;  /* 0x000000060a0a7981 */ /* 0x000ee4000c1e1900 */
[C---:B------:R-:W-:Y:S02]  /*1990*/  VIADD R25, R9.reuse, 0x600 ;  /* 0x0000060009197836 */ /* 0x040fe40000000000 */
[----:B------:R-:W-:Y:S01]  /*19a0*/  VIADD R27, R9, 0x700 ;  /* 0x00000700091b7836 */ /* 0x000fe20000000000 */
[----:B------:R-:W3:Y:S01]  /*19b0*/  LDG.E R6, desc[UR6][R22.64] ;  /* 0x0000000616067981 */ /* 0x000ee2000c1e1900 */
[----:B------:R-:W-:-:S04]  /*19c0*/  IMAD.WIDE.U32 R14, R15, 0x4, R12 ;  /* 0x000000040f0e7825 */ /* 0x000fc800078e000c */
[--C-:B------:R-:W-:Y:S02]  /*19d0*/  IMAD.WIDE.U32 R8, R19, 0x4, R12.reuse ;  /* 0x0000000413087825 */ /* 0x100fe400078e000c */
[----:B------:R-:W4:Y:S02]  /*19e0*/  LDG.E R15, desc[UR6][R14.64] ;  /* 0x000000060e0f7981 */ /* 0x000f24000c1e1900 */
[--C-:B------:R-:W-:Y:S02]  /*19f0*/  IMAD.WIDE.U32 R18, R25, 0x4, R12.reuse ;  /* 0x0000000419127825 */ /* 0x100fe400078e000c */
[----:B------:R-:W4:Y:S02]  /*1a00*/  LDG.E R8, desc[UR6][R8.64] ;  /* 0x0000000608087981 */ /* 0x000f24000c1e1900 */
[----:B0-----:R-:W-:Y:S02]  /*1a10*/  IMAD.WIDE.U32 R16, R27, 0x4, R12 ;  /* 0x000000041b107825 */ /* 0x001fe400078e000c */
[----:B------:R-:W5:Y:S04]  /*1a20*/  LDG.E R19, desc[UR6][R18.64] ;  /* 0x0000000612137981 */ /* 0x000f68000c1e1900 */
[----:B------:R-:W5:Y:S01]  /*1a30*/  LDG.E R16, desc[UR6][R16.64] ;  /* 0x0000000610107981 */ /* 0x000f62000c1e1900 */
[----:B------:R-:W-:Y:S01]  /*1a40*/  VIADD R5, R5, 0x800 ;  /* 0x0000080005057836 */ /* 0x000fe20000000000 */
[----:B--2---:R-:W-:-:S04]  /*1a50*/  IADD3 R7, PT, PT, R4, R2, R7 ;  /* 0x0000000204077210 */ /* 0x004fc80007ffe007 */
[----:B---3--:R-:W-:-:S04]  /*1a60*/  IADD3 R6, PT, PT, R10, R6, R7 ;  /* 0x000000060a067210 */ /* 0x008fc80007ffe007 */
[----:B----4-:R-:W-:-:S04]  /*1a70*/  IADD3 R6, PT, PT, R8, R15, R6 ;  /* 0x0000000f08067210 */ /* 0x010fc80007ffe006 */
[----:B-----5:R-:W-:-:S07]  /*1a80*/  IADD3 R7, PT, PT, R16, R19, R6 ;  /* 0x0000001310077210 */ /* 0x020fce0007ffe006 */
.L_x_417:
[----:B------:R-:W-:Y:S05]  /*1a90*/  BSYNC.RECONVERGENT B2 ;  /* 0x0000000000027941 */ /* 0x000fea0003800200 */
.L_x_416:
        /* <DEDUP_REMOVED lines=18> */
[----:B------:R-:W-:Y:S01]  /*1bc0*/  VIADD R5, R5, 0x400 ;  /* 0x0000040005057836 */ /* 0x000fe20000000000 */
[----:B--2---:R-:W-:-:S04]  /*1bd0*/  IADD3 R7, PT, PT, R8, R2, R7 ;  /* 0x0000000208077210 */ /* 0x004fc80007ffe007 */
[----:B---3--:R-:W-:-:S07]  /*1be0*/  IADD3 R7, PT, PT, R14, R10, R7 ;  /* 0x0000000a0e077210 */ /* 0x008fce0007ffe007 */
.L_x_419:
[----:B------:R-:W-:Y:S05]  /*1bf0*/  BSYNC.RECONVERGENT B2 ;  /* 0x0000000000027941 */ /* 0x000fea0003800200 */
.L_x_418:
[----:B------:R-:W-:Y:S05]  /*1c00*/  @!P1 BRA `(.L_x_411) ;  /* 0x0000000000249947 */ /* 0x000fea0003800000 */
[----:B------:R-:W-:Y:S02]  /*1c10*/  VIADD R5, R5, UR4 ;  /* 0x0000000405057c36 */ /* 0x000fe40008000000 */
[----:B------:R-:W-:-:S07]  /*1c20*/  IMAD.MOV R4, RZ, RZ, -R4 ;  /* 0x000000ffff047224 */ /* 0x000fce00078e0a04 */
.L_x_420:
[----:B------:R-:W-:-:S06]  /*1c30*/  IMAD.WIDE.U32 R2, R5, 0x4, R12 ;  /* 0x0000000405027825 */ /* 0x000fcc00078e000c */
[----:B------:R-:W2:Y:S01]  /*1c40*/  LDG.E R2, desc[UR6][R2.64] ;  /* 0x0000000602027981 */ /* 0x000ea2000c1e1900 */
[----:B------:R-:W-:Y:S02]  /*1c50*/  VIADD R4, R4, 0x1 ;  /* 0x0000000104047836 */ /* 0x000fe40000000000 */
[----:B------:R-:W-:-:S03]  /*1c60*/  VIADD R5, R5, 0x100 ;  /* 0x0000010005057836 */ /* 0x000fc60000000000 */
[----:B------:R-:W-:Y:S01]  /*1c70*/  ISETP.NE.AND P0, PT, R4, RZ, PT ;  /* 0x000000ff0400720c */ /* 0x000fe20003f05270 */
[----:B--2---:R-:W-:-:S12]  /*1c80*/  IMAD.IADD R7, R2, 0x1, R7 ;  /* 0x0000000102077824 */ /* 0x004fd800078e0207 */
[----:B------:R-:W-:Y:S05]  /*1c90*/  @P0 BRA `(.L_x_420) ;  /* 0xfffffffc00e40947 */ /* 0x000fea000383ffff */
.L_x_411:
[----:B------:R-:W-:Y:S05]  /*1ca0*/  BSYNC.RECONVERGENT B1 ;  /* 0x0000000000017941 */ /* 0x000fea0003800200 */
.L_x_409:
        /* <DEDUP_REMOVED lines=36> */
[----:B--2---:R-:W0:Y:S04]  /*1ef0*/  LDS.128 R4, [UR4+0x10] ;  /* 0x00001004ff047984 */ /* 0x004e280008000c00 */
[----:B------:R-:W1:Y:S01]  /*1f00*/  LDS.64 R2, [UR4+0x20] ;  /* 0x00002004ff027984 */ /* 0x000e620008000a00 */
[----:B0-----:R-:W-:-:S04]  /*1f10*/  IADD3 R0, PT, PT, R4, R0, R9 ;  /* 0x0000000004007210 */ /* 0x001fc80007ffe009 */
[----:B------:R-:W-:-:S04]  /*1f20*/  IADD3 R0, PT, PT, R6, R0, R5 ;  /* 0x0000000006007210 */ /* 0x000fc80007ffe005 */
[----:B-1----:R-:W-:-:S05]  /*1f30*/  IADD3 R0, PT, PT, R2, R0, R7 ;  /* 0x0000000002007210 */ /* 0x002fca0007ffe007 */
[----:B------:R-:W-:-:S07]  /*1f40*/  IMAD.IADD R9, R0, 0x1, R3 ;  /* 0x0000000100097824 */ /* 0x000fce00078e0203 */
.L_x_407:
[----:B------:R-:W-:Y:S05]  /*1f50*/  BSYNC.RECONVERGENT B0 ;  /* 0x0000000000007941 */ /* 0x000fea0003800200 */
.L_x_392:
[----:B------:R-:W-:Y:S05]  /*1f60*/  @P0 EXIT ;  /* 0x000000000000094d */ /* 0x000fea0003800000 */
[----:B-1----:R-:W1:Y:S01]  /*1f70*/  LDC.64 R2, c[0x0][0x388] ;  /* 0x0000e200ff027b82 */ /* 0x002e620000000a00 */
[----:B------:R-:W0:Y:S02]  /*1f80*/  LDCU UR4, c[0x0][0x398] ;  /* 0x00007300ff0477ac */ /* 0x000e240008000800 */
[----:B0-2---:R-:W-:-:S05]  /*1f90*/  VIADD R9, R9, UR4 ;  /* 0x0000000409097c36 */ /* 0x005fca0008000000 */
[----:B-1----:R-:W-:Y:S01]  /*1fa0*/  STG.E desc[UR6][R2.64], R9 ;  /* 0x0000000902007986 */ /* 0x002fe2000c101906 */
[----:B------:R-:W-:Y:S05]  /*1fb0*/  EXIT ;  /* 0x000000000000794d */ /* 0x000fea0003800000 */
.L_x_421:
        /* <DEDUP_REMOVED lines=12> */
.L_x_443:


//--------------------- .text._ZN3cub18CUB_300001_SM_10006detail8for_each13static_kernelINS2_12policy_hub_t12policy_500_tElN6thrust24THRUST_300001_SM_1000_NS8cuda_cub10__tabulate7functorINS7_6detail15normal_iteratorINS7_10device_ptrIiEEEENS7_6system6detail7generic6detail22compute_sequence_valueIivEElEEEEvT0_T1_ --------------------------
	.section	.text._ZN3cub18CUB_300001_SM_10006detail8for_each13static_kernelINS2_12policy_hub_t12policy_500_tElN6thrust24THRUST_300001_SM_1000_NS8cuda_cub10__tabulate7functorINS7_6detail15normal_iteratorINS7_10device_ptrIiEEEENS7_6system6detail7generic6detail22compute_sequence_valueIivEElEEEEvT0_T1_,"ax",@progbits
	.align	128
        .global         _ZN3cub18CUB_300001_SM_10006detail8for_each13static_kernelINS2_12policy_hub_t12policy_500_tElN6thrust24THRUST_300001_SM_1000_NS8cuda_cub10__tabulate7functorINS7_6detail15normal_iteratorINS7_10device_ptrIiEEEENS7_6system6detail7generic6detail22compute_sequence_valueIivEElEEEEvT0_T1_
        .type           _ZN3cub18CUB_300001_SM_10006detail8for_each13static_kernelINS2_12policy_hub_t12policy_500_tElN6thrust24THRUST_300001_SM_1000_NS8cuda_cub10__tabulate7functorINS7_6detail15normal_iteratorINS7_10device_ptrIiEEEENS7_6system6detail7generic6detail22compute_sequence_valueIivEElEEEEvT0_T1_,@function
        .size           _ZN3cub18CUB_300001_SM_10006detail8for_each13static_kernelINS2_12policy_hub_t12policy_500_tElN6thrust24THRUST_300001_SM_1000_NS8cuda_cub10__tabulate7functorINS7_6detail15normal_iteratorINS7_10device_ptrIiEEEENS7_6system6detail7generic6detail22compute_sequence_valueIivEElEEEEvT0_T1_,(.L_x_444 - _ZN3cub18CUB_300001_SM_10006detail8for_each13static_kernelINS2_12policy_hub_t12policy_500_tElN6thrust24THRUST_300001_SM_1000_NS8cuda_cub10__tabulate7functorINS7_6detail15normal_iteratorINS7_10device_ptrIiEEEENS7_6system6detail7generic6detail22compute_sequence_valueIivEElEEEEvT0_T1_)
        .other          _ZN3cub18CUB_300001_SM_10006detail8for_each13static_kernelINS2_12policy_hub_t12policy_500_tElN6thrust24THRUST_300001_SM_1000_NS8cuda_cub10__tabulate7functorINS7_6detail15normal_iteratorINS7_10device_ptrIiEEEENS7_6system6detail7generic6detail22compute_sequence_valueIivEElEEEEvT0_T1_,@"STO_CUDA_ENTRY STV_DEFAULT"
_ZN3cub18CUB_300001_SM_10006detail8for_each13static_kernelINS2_12policy_hub_t12policy_500_tElN6thrust24THRUST_300001_SM_1000_NS8cuda_cub10__tabulate7functorINS7_6detail15normal_iteratorINS7_10device_ptrIiEEEENS7_6system6detail7generic6detail22compute_sequence_valueIivEElEEEEvT0_T1_:
.text._ZN3cub18CUB_300001_SM_10006detail8for_each13static_kernelINS2_12policy_hub_t12policy_500_tElN6thrust24THRUST_300001_SM_1000_NS8cuda_cub10__tabulate7functorINS7_6detail15normal_iteratorINS7_10device_ptrIiEEEENS7_6system6detail7generic6detail22compute_sequence_valueIivEElEEEEvT0_T1_:
[----:B------:R-:W-:Y:S08]  /*0000*/  LDC R1, c[0x0][0x37c] ;  /* 0x0000df00ff017b82 */ /* 0x000ff00000000800 */
[----:B------:R-:W0:Y:S01]  /*0010*/  S2UR UR4, SR_CTAID.X ;  /* 0x00000000000479c3 */ /* 0x000e220000002500 */
[----:B------:R-:W1:Y:S01]  /*0020*/  LDCU.64 UR6, c[0x0][0x380] ;  /* 0x00007000ff0677ac */ /* 0x000e620008000a00 */
[----:B------:R-:W2:Y:S01]  /*0030*/  LDCU.64 UR8, c[0x0][0x358] ;  /* 0x00006b00ff0877ac */ /* 0x000ea20008000a00 */
[----:B0-----:R-:W-:-:S04]  /*0040*/  UIMAD.WIDE.U32 UR4, UR4, 0x200, URZ ;  /* 0x00000200040478a5 */ /* 0x001fc8000f8e00ff */
[----:B-1----:R-:W-:-:S04]  /*0050*/  UIADD3 UR6, UP0, UPT, -UR4, UR6, URZ ;  /* 0x0000000604067290 */ /* 0x002fc8000ff1e1ff */
[----:B------:R-:W-:Y:S02]  /*0060*/  UIADD3.X UR7, UPT, UPT, ~UR5, UR7, URZ, UP0, !UPT ;  /* 0x0000000705077290 */ /* 0x000fe400087fe5ff */
[----:B------:R-:W-:-:S04]  /*0070*/  UISETP.GE.U32.AND UP0, UPT, UR6, 0x200, UPT ;  /* 0x000002000600788c */ /* 0x000fc8000bf06070 */
[----:B------:R-:W-:-:S09]  /*0080*/  UISETP.GE.AND.EX UP0, UPT, UR7, URZ, UPT, UP0 ;  /* 0x000000ff0700728c */ /* 0x000fd2000bf06300 */
[----:B--2---:R-:W-:Y:S05]  /*0090*/  BRA.U !UP0, `(.L_x_422) ;  /* 0x0000000108347547 */ /* 0x004fea000b800000 */
[----:B------:R-:W0:Y:S01]  /*00a0*/  S2R R0, SR_TID.X ;  /* 0x0000000000007919 */ /* 0x000e220000002100 */
[----:B------:R-:W1:Y:S01]  /*00b0*/  LDC.64 R6, c[0x0][0x390] ;  /* 0x0000e400ff067b82 */ /* 0x000e620000000a00 */
[----:B------:R-:W2:Y:S01]  /*00c0*/  LDCU.64 UR10, c[0x0][0x388] ;  /* 0x00007100ff0a77ac */ /* 0x000ea20008000a00 */
[----:B0-----:R-:W-:-:S05]  /*00d0*/  IADD3 R5, P0, PT, R0, UR4, RZ ;  /* 0x0000000400057c10 */ /* 0x001fca000ff1e0ff */
[----:B------:R-:W-:Y:S01]  /*00e0*/  IMAD.X R4, RZ, RZ, UR5, P0 ;  /* 0x00000005ff047e24 */ /* 0x000fe200080e06ff */
[C---:B--2---:R-:W-:Y:S01]  /*00f0*/  LEA R2, P0, R5.reuse, UR10, 0x2 ;  /* 0x0000000a05027c11 */ /* 0x044fe2000f8010ff */
[----:B------:R-:W-:-:S03]  /*0100*/  VIADD R0, R5, 0x100 ;  /* 0x0000010005007836 */ /* 0x000fc60000000000 */
[C---:B------:R-:W-:Y:S01]  /*0110*/  LEA.HI.X R3, R5.reuse, UR11, R4, 0x2, P0 ;  /* 0x0000000b05037c11 */ /* 0x040fe200080f1404 */
[-CC-:B-1----:R-:W-:Y:S02]  /*0120*/  IMAD R5, R5, R7.reuse, R6.reuse ;  /* 0x0000000705057224 */ /* 0x182fe400078e0206 */
[----:B------:R-:W-:-:S03]  /*0130*/  IMAD R7, R0, R7, R6 ;  /* 0x0000000700077224 */ /* 0x000fc600078e0206 */
[----:B------:R-:W-:Y:S04]  /*0140*/  STG.E desc[UR8][R2.64], R5 ;  /* 0x0000000502007986 */ /* 0x000fe8000c101908 */
[----:B------:R-:W-:Y:S01]  /*0150*/  STG.E desc[UR8][R2.64+0x400], R7 ;  /* 0x0004000702007986 */ /* 0x000fe2000c101908 */
[----:B------:R-:W-:Y:S05]  /*0160*/  EXIT ;  /* 0x000000000000794d */ /* 0x000fea0003800000 */
.L_x_422:
[----:B------:R-:W0:Y:S01]  /*0170*/  S2R R2, SR_TID.X ;  /* 0x0000000000027919 */ /* 0x000e220000002100 */
[----:B------:R-:W-:Y:S01]  /*0180*/  USHF.R.S32.HI UR7, URZ, 0x1f, UR6 ;  /* 0x0000001fff077899 */ /* 0x000fe20008011406 */
[----:B------:R-:W-:Y:S05]  /*0190*/  BSSY.RECONVERGENT B0, `(.L_x_423) ;  /* 0x0000011000007945 */ /* 0x000fea0003800200 */
[----:B------:R-:W-:Y:S02]  /*01a0*/  IMAD.U32 R3, RZ, RZ, UR7 ;  /* 0x00000007ff037e24 */ /* 0x000fe4000f8e00ff */
[----:B------:R-:W-:Y:S01]  /*01b0*/  IMAD.U32 R4, RZ, RZ, UR7 ;  /* 0x00000007ff047e24 */ /* 0x000fe2000f8e00ff */
[C---:B0-----:R-:W-:Y:S01]  /*01c0*/  ISETP.LT.U32.AND P0, PT, R2.reuse, UR6, PT ;  /* 0x0000000602007c0c */ /* 0x041fe2000bf01070 */
[----:B------:R-:W-:-:S03]  /*01d0*/  VIADD R0, R2, 0x100 ;  /* 0x0000010002007836 */ /* 0x000fc60000000000 */
[----:B------:R-:W-:Y:S02]  /*01e0*/  ISETP.GT.AND.EX P0, PT, R3, RZ, PT, P0 ;  /* 0x000000ff0300720c */ /* 0x000fe40003f04300 */
[----:B------:R-:W-:-:S04]  /*01f0*/  ISETP.LT.U32.AND P1, PT, R0, UR6, PT ;  /* 0x0000000600007c0c */ /* 0x000fc8000bf21070 */
[----:B------:R-:W-:-:S07]  /*0200*/  ISETP.GT.AND.EX P1, PT, R4, RZ, PT, P1 ;  /* 0x000000ff0400720c */ /* 0x000fce0003f24310 */
[----:B------:R-:W-:Y:S06]  /*0210*/  @!P0 BRA `(.L_x_424) ;  /* 0x0000000000208947 */ /* 0x000fec0003800000 */
[----:B------:R-:W0:Y:S01]  /*0220*/  LDC.64 R6, c[0x0][0x390] ;  /* 0x0000e400ff067b82 */ /* 0x000e220000000a00 */
[----:B------:R-:W1:Y:S01]  /*0230*/  LDCU.64 UR10, c[0x0][0x388] ;  /* 0x00007100ff0a77ac */ /* 0x000e620008000a00 */
[----:B------:R-:W-:-:S05]  /*0240*/  IADD3 R4, P0, PT, R2, UR4, RZ ;  /* 0x0000000402047c10 */ /* 0x000fca000ff1e0ff */
[----:B------:R-:W-:Y:S01]  /*0250*/  IMAD.X R3, RZ, RZ, UR5, P0 ;  /* 0x00000005ff037e24 */ /* 0x000fe200080e06ff */
[----:B-1----:R-:W-:-:S04]  /*0260*/  LEA R2, P0, R4, UR10, 0x2 ;  /* 0x0000000a04027c11 */ /* 0x002fc8000f8010ff */
[C---:B------:R-:W-:Y:S01]  /*0270*/  LEA.HI.X R3, R4.reuse, UR11, R3, 0x2, P0 ;  /* 0x0000000b04037c11 */ /* 0x040fe200080f1403 */
[----:B0-----:R-:W-:-:S05]  /*0280*/  IMAD R7, R4, R7, R6 ;  /* 0x0000000704077224 */ /* 0x001fca00078e0206 */
[----:B------:R0:W-:Y:S03]  /*0290*/  STG.E desc[UR8][R2.64], R7 ;  /* 0x0000000702007986 */ /* 0x0001e6000c101908 */
.L_x_424:
[----:B------:R-:W-:Y:S05]  /*02a0*/  BSYNC.RECONVERGENT B0 ;  /* 0x0000000000007941 */ /* 0x000fea0003800200 */
.L_x_423:
[----:B------:R-:W-:Y:S05]  /*02b0*/  @!P1 EXIT ;  /* 0x000000000000994d */ /* 0x000fea0003800000 */
[----:B------:R-:W1:Y:S01]  /*02c0*/  LDC.64 R4, c[0x0][0x390] ;  /* 0x0000e400ff047b82 */ /* 0x000e620000000a00 */
[----:B------:R-:W2:Y:S01]  /*02d0*/  LDCU.64 UR6, c[0x0][0x388] ;  /* 0x00007100ff0677ac */ /* 0x000ea20008000a00 */
[----:B------:R-:W-:-:S05]  /*02e0*/  IADD3 R0, P0, PT, R0, UR4, RZ ;  /* 0x0000000400007c10 */ /* 0x000fca000ff1e0ff */
[----:B0-----:R-:W-:Y:S01]  /*02f0*/  IMAD.X R3, RZ, RZ, UR5, P0 ;  /* 0x00000005ff037e24 */ /* 0x001fe200080e06ff */
[----:B--2---:R-:W-:-:S04]  /*0300*/  LEA R2, P0, R0, UR6, 0x2 ;  /* 0x0000000600027c11 */ /* 0x004fc8000f8010ff */
[C---:B------:R-:W-:Y:S01]  /*0310*/  LEA.HI.X R3, R0.reuse, UR7, R3, 0x2, P0 ;  /* 0x0000000700037c11 */ /* 0x040fe200080f1403 */
[----:B-1----:R-:W-:-:S05]  /*0320*/  IMAD R5, R0, R5, R4 ;  /* 0x0000000500057224 */ /* 0x002fca00078e0204 */
[----:B------:R-:W-:Y:S01]  /*0330*/  STG.E desc[UR8][R2.64], R5 ;  /* 0x0000000502007986 */ /* 0x000fe2000c101908 */
[----:B------:R-:W-:Y:S05]  /*0340*/  EXIT ;  /* 0x000000000000794d */ /* 0x000fea0003800000 */
.L_x_425:
        /* <DEDUP_REMOVED lines=11> */
.L_x_444:


//--------------------- .text._ZN3cub18CUB_300001_SM_10006detail8for_each13static_kernelINS2_12policy_hub_t12policy_500_tEmN6thrust24THRUST_300001_SM_1000_NS8cuda_cub20__uninitialized_fill7functorINS7_10device_ptrIiEEiEEEEvT0_T1_ --------------------------
	.section	.text._ZN3cub18CUB_300001_SM_10006detail8for_each13static_kernelINS2_12policy_hub_t12policy_500_tEmN6thrust24THRUST_300001_SM_1000_NS8cuda_cub20__uninitialized_fill7functorINS7_10device_ptrIiEEiEEEEvT0_T1_,"ax",@progbits
	.align	128
        .global         _ZN3cub18CUB_300001_SM_10006detail8for_each13static_kernelINS2_12policy_hub_t12policy_500_tEmN6thrust24THRUST_300001_SM_1000_NS8cuda_cub20__uninitialized_fill7functorINS7_10device_ptrIiEEiEEEEvT0_T1_
        .type           _ZN3cub18CUB_300001_SM_10006detail8for_each13static_kernelINS2_12policy_hub_t12policy_500_tEmN6thrust24THRUST_300001_SM_1000_NS8cuda_cub20__uninitialized_fill7functorINS7_10device_ptrIiEEiEEEEvT0_T1_,@function
        .size           _ZN3cub18CUB_300001_SM_10006detail8for_each13static_kernelINS2_12policy_hub_t12policy_500_tEmN6thrust24THRUST_300001_SM_1000_NS8cuda_cub20__uninitialized_fill7functorINS7_10device_ptrIiEEiEEEEvT0_T1_,(.L_x_445 - _ZN3cub18CUB_300001_SM_10006detail8for_each13static_kernelINS2_12policy_hub_t12policy_500_tEmN6thrust24THRUST_300001_SM_1000_NS8cuda_cub20__uninitialized_fill7functorINS7_10device_ptrIiEEiEEEEvT0_T1_)
        .other          _ZN3cub18CUB_300001_SM_10006detail8for_each13static_kernelINS2_12policy_hub_t12policy_500_tEmN6thrust24THRUST_300001_SM_1000_NS8cuda_cub20__uninitialized_fill7functorINS7_10device_ptrIiEEiEEEEvT0_T1_,@"STO_CUDA_ENTRY STV_DEFAULT"
_ZN3cub18CUB_300001_SM_10006detail8for_each13static_kernelINS2_12policy_hub_t12policy_500_tEmN6thrust24THRUST_300001_SM_1000_NS8cuda_cub20__uninitialized_fill7functorINS7_10device_ptrIiEEiEEEEvT0_T1_:
.text._ZN3cub18CUB_300001_SM_10006detail8for_each13static_kernelINS2_12policy_hub_t12policy_500_tEmN6thrust24THRUST_300001_SM_1000_NS8cuda_cub20__uninitialized_fill7functorINS7_10device_ptrIiEEiEEEEvT0_T1_:
        /* <DEDUP_REMOVED lines=8> */
[----:B------:R-:W-:-:S09]  /*0080*/  UISETP.GE.U32.AND.EX UP0, UPT, UR7, URZ, UPT, UP0 ;  /* 0x000000ff0700728c */ /* 0x000fd2000bf06100 */
[----:B--2---:R-:W-:Y:S05]  /*0090*/  BRA.U !UP0, `(.L_x_426) ;  /* 0x0000000108287547 */ /* 0x004fea000b800000 */
[----:B------:R-:W0:Y:S01]  /*00a0*/  S2R R0, SR_TID.X ;  /* 0x0000000000007919 */ /* 0x000e220000002100 */
[----:B------:R-:W1:Y:S01]  /*00b0*/  LDCU.64 UR6, c[0x0][0x388] ;  /* 0x00007100ff0677ac */ /* 0x000e620008000a00 */
[----:B------:R-:W2:Y:S01]  /*00c0*/  LDC R5, c[0x0][0x390] ;  /* 0x0000e400ff057b82 */ /* 0x000ea20000000800 */
[----:B0-----:R-:W-:-:S05]  /*00d0*/  IADD3 R0, P0, PT, R0, UR4, RZ ;  /* 0x0000000400007c10 */ /* 0x001fca000ff1e0ff */
[----:B------:R-:W-:Y:S01]  /*00e0*/  IMAD.X R3, RZ, RZ, UR5, P0 ;  /* 0x00000005ff037e24 */ /* 0x000fe200080e06ff */
[----:B-1----:R-:W-:-:S04]  /*00f0*/  LEA R2, P0, R0, UR6, 0x2 ;  /* 0x0000000600027c11 */ /* 0x002fc8000f8010ff */
[----:B------:R-:W-:-:S05]  /*0100*/  LEA.HI.X R3, R0, UR7, R3, 0x2, P0 ;  /* 0x0000000700037c11 */ /* 0x000fca00080f1403 */
[----:B--2---:R-:W-:Y:S04]  /*0110*/  STG.E desc[UR8][R2.64], R5 ;  /* 0x0000000502007986 */ /* 0x004fe8000c101908 */
[----:B------:R-:W-:Y:S01]  /*0120*/  STG.E desc[UR8][R2.64+0x400], R5 ;  /* 0x0004000502007986 */ /* 0x000fe2000c101908 */
[----:B------:R-:W-:Y:S05]  /*0130*/  EXIT ;  /* 0x000000000000794d */ /* 0x000fea0003800000 */
.L_x_426:
[----:B------:R-:W0:Y:S01]  /*0140*/  S2R R0, SR_TID.X ;  /* 0x0000000000007919 */ /* 0x000e220000002100 */
[----:B------:R-:W-:Y:S01]  /*0150*/  IMAD.U32 R2, RZ, RZ, UR7 ;  /* 0x00000007ff027e24 */ /* 0x000fe2000f8e00ff */
[----:B------:R-:W1:Y:S01]  /*0160*/  LDCU.64 UR10, c[0x0][0x388] ;  /* 0x00007100ff0a77ac */ /* 0x000e620008000a00 */
[----:B------:R-:W-:Y:S01]  /*0170*/  IMAD.U32 R4, RZ, RZ, UR7 ;  /* 0x00000007ff047e24 */ /* 0x000fe2000f8e00ff */
[----:B0-----:R-:W-:-:S04]  /*0180*/  ISETP.LT.U32.AND P0, PT, R0, UR6, PT ;  /* 0x0000000600007c0c */ /* 0x001fc8000bf01070 */
[----:B------:R-:W-:Y:S01]  /*0190*/  ISETP.GT.U32.AND.EX P0, PT, R2, RZ, PT, P0 ;  /* 0x000000ff0200720c */ /* 0x000fe20003f04100 */
[C---:B------:R-:W-:Y:S01]  /*01a0*/  VIADD R2, R0.reuse, 0x100 ;  /* 0x0000010000027836 */ /* 0x040fe20000000000 */
[----:B------:R-:W-:-:S04]  /*01b0*/  IADD3 R0, P2, PT, R0, UR4, RZ ;  /* 0x0000000400007c10 */ /* 0x000fc8000ff5e0ff */
[----:B------:R-:W-:Y:S01]  /*01c0*/  ISETP.LT.U32.AND P1, PT, R2, UR6, PT ;  /* 0x0000000602007c0c */ /* 0x000fe2000bf21070 */
[----:B------:R-:W-:Y:S01]  /*01d0*/  IMAD.X R3, RZ, RZ, UR5, P2 ;  /* 0x00000005ff037e24 */ /* 0x000fe200090e06ff */
[----:B-1----:R-:W-:Y:S02]  /*01e0*/  LEA R2, P2, R0, UR10, 0x2 ;  /* 0x0000000a00027c11 */ /* 0x002fe4000f8410ff */
[----:B------:R-:W-:Y:S02]  /*01f0*/  ISETP.GT.U32.AND.EX P1, PT, R4, RZ, PT, P1 ;  /* 0x000000ff0400720c */ /* 0x000fe40003f24110 */
[----:B------:R-:W-:Y:S01]  /*0200*/  LEA.HI.X R3, R0, UR11, R3, 0x2, P2 ;  /* 0x0000000b00037c11 */ /* 0x000fe200090f1403 */
[----:B------:R-:W0:Y:S04]  /*0210*/  @P0 LDC R5, c[0x0][0x390] ;  /* 0x0000e400ff050b82 */ /* 0x000e280000000800 */
[----:B0-----:R0:W-:Y:S06]  /*0220*/  @P0 STG.E desc[UR8][R2.64], R5 ;  /* 0x0000000502000986 */ /* 0x0011ec000c101908 */
[----:B------:R-:W-:Y:S05]  /*0230*/  @!P1 EXIT ;  /* 0x000000000000994d */ /* 0x000fea0003800000 */
[----:B0-----:R-:W0:Y:S02]  /*0240*/  LDC R5, c[0x0][0x390] ;  /* 0x0000e400ff057b82 */ /* 0x001e240000000800 */
[----:B0-----:R-:W-:Y:S01]  /*0250*/  STG.E desc[UR8][R2.64+0x400], R5 ;  /* 0x0004000502007986 */ /* 0x001fe2000c101908 */
[----:B------:R-:W-:Y:S05]  /*0260*/  EXIT ;  /* 0x000000000000794d */ /* 0x000fea0003800000 */
.L_x_427:
        /* <DEDUP_REMOVED lines=9> */
.L_x_445:


//--------------------- .text._ZN3cub18CUB_300001_SM_10006detail11EmptyKernelIvEEvv --------------------------
	.section	.text._ZN3cub18CUB_300001_SM_10006detail11EmptyKernelIvEEvv,"ax",@progbits
	.align	128
        .global         _ZN3cub18CUB_300001_SM_10006detail11EmptyKernelIvEEvv
        .type           _ZN3cub18CUB_300001_SM_10006detail11EmptyKernelIvEEvv,@function
        .size           _ZN3cub18CUB_300001_SM_10006detail11EmptyKernelIvEEvv,(.L_x_446 - _ZN3cub18CUB_300001_SM_10006detail11EmptyKernelIvEEvv)
        .other          _ZN3cub18CUB_300001_SM_10006detail11EmptyKernelIvEEvv,@"STO_CUDA_ENTRY STV_DEFAULT"
_ZN3cub18CUB_300001_SM_10006detail11EmptyKernelIvEEvv:
.text._ZN3cub18CUB_300001_SM_10006detail11EmptyKernelIvEEvv:
[----:B------:R-:W-:Y:S01]  /*0000*/  LDC R1, c[0x0][0x37c] ;  /* 0x0000df00ff017b82 */ /* 0x000fe20000000800 */
[----:B------:R-:W-:Y:S05]  /*0010*/  EXIT ;  /* 0x000000000000794d */ /* 0x000fea0003800000 */
.L_x_428:
        /* <DEDUP_REMOVED lines=14> */
.L_x_446:


//--------------------- .text._Z21pointer_jumper_kerneliPiS_ --------------------------
	.section	.text._Z21pointer_jumper_kerneliPiS_,"ax",@progbits
	.align	128
        .global         _Z21pointer_jumper_kerneliPiS_
        .type           _Z21pointer_jumper_kerneliPiS_,@function
        .size           _Z21pointer_jumper_kerneliPiS_,(.L_x_447 - _Z21pointer_jumper_kerneliPiS_)
        .other          _Z21pointer_jumper_kerneliPiS_,@"STO_CUDA_ENTRY STV_DEFAULT"
_Z21pointer_jumper_kerneliPiS_:
.text._Z21pointer_jumper_kerneliPiS_:
[----:B------:R-:W-:Y:S01]  /*0000*/  LDC R1, c[0x0][0x37c] ;  /* 0x0000df00ff017b82 */ /* 0x000fe20000000800 */
[----:B------:R-:W0:Y:S07]  /*0010*/  S2R R0, SR_TID.X ;  /* 0x0000000000007919 */ /* 0x000e2e0000002100 */
[----:B------:R-:W0:Y:S01]  /*0020*/  S2UR UR4, SR_CTAID.X ;  /* 0x00000000000479c3 */ /* 0x000e220000002500 */
[----:B------:R-:W1:Y:S07]  /*0030*/  LDCU UR5, c[0x0][0x380] ;  /* 0x00007000ff0577ac */ /* 0x000e6e0008000800 */
[----:B------:R-:W0:Y:S02]  /*0040*/  LDC R5, c[0x0][0x360] ;  /* 0x0000d800ff057b82 */ /* 0x000e240000000800 */
[----:B0-----:R-:W-:-:S05]  /*0050*/  IMAD R5, R5, UR4, R0 ;  /* 0x0000000405057c24 */ /* 0x001fca000f8e0200 */
[----:B-1----:R-:W-:-:S13]  /*0060*/  ISETP.GE.AND P0, PT, R5, UR5, PT ;  /* 0x0000000505007c0c */ /* 0x002fda000bf06270 */
[----:B------:R-:W-:Y:S05]  /*0070*/  @P0 EXIT ;  /* 0x000000000000094d */ /* 0x000fea0003800000 */
[----:B------:R-:W0:Y:S01]  /*0080*/  LDC.64 R2, c[0x0][0x388] ;  /* 0x0000e200ff027b82 */ /* 0x000e220000000a00 */
[----:B------:R-:W1:Y:S01]  /*0090*/  LDCU.64 UR4, c[0x0][0x358] ;  /* 0x00006b00ff0477ac */ /* 0x000e620008000a00 */
[----:B0-----:R-:W-:-:S05]  /*00a0*/  IMAD.WIDE R4, R5, 0x4, R2 ;  /* 0x0000000405047825 */ /* 0x001fca00078e0202 */
[----:B-1----:R-:W2:Y:S02]  /*00b0*/  LDG.E R7, desc[UR4][R4.64] ;  /* 0x0000000404077981 */ /* 0x002ea4000c1e1900 */
[----:B--2---:R-:W-:-:S06]  /*00c0*/  IMAD.WIDE R6, R7, 0x4, R2 ;  /* 0x0000000407067825 */ /* 0x004fcc00078e0202 */
[----:B------:R-:W2:Y:S02]  /*00d0*/  LDG.E R7, desc[UR4][R6.64] ;  /* 0x0000000406077981 */ /* 0x000ea4000c1e1900 */
[--C-:B--2---:R-:W-:Y:S02]  /*00e0*/  IMAD.WIDE R8, R7, 0x4, R2.reuse ;  /* 0x0000000407087825 */ /* 0x104fe400078e0202 */
[----:B------:R0:W-:Y:S04]  /*00f0*/  STG.E desc[UR4][R4.64], R7 ;  /* 0x0000000704007986 */ /* 0x0001e8000c101904 */
[----:B------:R-:W2:Y:S02]  /*0100*/  LDG.E R9, desc[UR4][R8.64] ;  /* 0x0000000408097981 */ /* 0x000ea4000c1e1900 */
[----:B--2---:R-:W-:-:S02]  /*0110*/  IMAD.WIDE R10, R9, 0x4, R2 ;  /* 0x00000004090a7825 */ /* 0x004fc400078e0202 */
[----:B------:R1:W-:Y:S04]  /*0120*/  STG.E desc[UR4][R4.64], R9 ;  /* 0x0000000904007986 */ /* 0x0003e8000c101904 */
[----:B------:R-:W2:Y:S02]  /*0130*/  LDG.E R11, desc[UR4][R10.64] ;  /* 0x000000040a0b7981 */ /* 0x000ea4000c1e1900 */
[--C-:B--2---:R-:W-:Y:S02]  /*0140*/  IMAD.WIDE R12, R11, 0x4, R2.reuse ;  /* 0x000000040b0c7825 */ /* 0x104fe400078e0202 */
[----:B------:R2:W-:Y:S04]  /*0150*/  STG.E desc[UR4][R4.64], R11 ;  /* 0x0000000b04007986 */ /* 0x0005e8000c101904 */
[----:B------:R-:W3:Y:S02]  /*0160*/  LDG.E R13, desc[UR4][R12.64] ;  /* 0x000000040c0d7981 */ /* 0x000ee4000c1e1900 */
[----:B---3--:R-:W-:-:S02]  /*0170*/  IMAD.WIDE R14, R13, 0x4, R2 ;  /* 0x000000040d0e7825 */ /* 0x008fc400078e0202 */
[----:B------:R3:W-:Y:S04]  /*0180*/  STG.E desc[UR4][R4.64], R13 ;  /* 0x0000000d04007986 */ /* 0x0007e8000c101904 */
[----:B------:R-:W0:Y:S02]  /*0190*/  LDG.E R15, desc[UR4][R14.64] ;  /* 0x000000040e0f7981 */ /* 0x000e24000c1e1900 */
[--C-:B0-----:R-:W-:Y:S02]  /*01a0*/  IMAD.WIDE R6, R15, 0x4, R2.reuse ;  /* 0x000000040f067825 */ /* 0x101fe400078e0202 */
[----:B------:R0:W-:Y:S04]  /*01b0*/  STG.E desc[UR4][R4.64], R15 ;  /* 0x0000000f04007986 */ /* 0x0001e8000c101904 */
[----:B------:R-:W1:Y:S02]  /*01c0*/  LDG.E R7, desc[UR4][R6.64] ;  /* 0x0000000406077981 */ /* 0x000e64000c1e1900 */
[----:B-1----:R-:W-:-:S02]  /*01d0*/  IMAD.WIDE R8, R7, 0x4, R2 ;  /* 0x0000000407087825 */ /* 0x002fc400078e0202 */
        /* <DEDUP_REMOVED lines=49> */
[----:B------:R-:W3:Y:S02]  /*04f0*/  LDG.E R11, desc[UR4][R10.64] ;  /* 0x000000040a0b7981 */ /* 0x000ee4000c1e1900 */
[C---:B---3--:R-:W-:Y:S02]  /*0500*/  IMAD.WIDE R2, R11.reuse, 0x4, R2 ;  /* 0x000000040b027825 */ /* 0x048fe400078e0202 */
[----:B------:R2:W-:Y:S04]  /*0510*/  STG.E desc[UR4][R4.64], R11 ;  /* 0x0000000b04007986 */ /* 0x0005e8000c101904 */
[----:B------:R-:W3:Y:S02]  /*0520*/  LDG.E R2, desc[UR4][R2.64] ;  /* 0x0000000402027981 */ /* 0x000ee4000c1e1900 */
[----:B---3--:R-:W-:-:S02]  /*0530*/  ISETP.NE.AND P0, PT, R11, R2, PT ;  /* 0x000000020b00720c */ /* 0x008fc40003f05270 */
[----:B------:R2:W-:Y:S11]  /*0540*/  STG.E desc[UR4][R4.64], R2 ;  /* 0x0000000204007986 */ /* 0x0005f6000c101904 */
[----:B------:R-:W-:Y:S05]  /*0550*/  @!P0 EXIT ;  /* 0x000000000000894d */ /* 0x000fea0003800000 */
[----:B--2---:R-:W0:Y:S01]  /*0560*/  LDC.64 R2, c[0x0][0x390] ;  /* 0x0000e400ff027b82 */ /* 0x004e220000000a00 */
[----:B------:R-:W-:-:S05]  /*0570*/  HFMA2 R5, -RZ, RZ, 0, 5.9604644775390625e-08 ;  /* 0x00000001ff057431 */ /* 0x000fca00000001ff */
[----:B0-----:R-:W-:Y:S01]  /*0580*/  STG.E desc[UR4][R2.64], R5 ;  /* 0x0000000502007986 */ /* 0x001fe2000c101904 */
[----:B------:R-:W-:Y:S05]  /*0590*/  EXIT ;  /* 0x000000000000794d */ /* 0x000fea0003800000 */
.L_x_429:
        /* <DEDUP_REMOVED lines=14> */
.L_x_447:


//--------------------- .text._Z19edge_updater_kerneliPiS_S_ --------------------------
	.section	.text._Z19edge_updater_kerneliPiS_S_,"ax",@progbits
	.align	128
        .global         _Z19edge_updater_kerneliPiS_S_
        .type           _Z19edge_updater_kerneliPiS_S_,@function
        .size           _Z19edge_updater_kerneliPiS_S_,(.L_x_448 - _Z19edge_updater_kerneliPiS_S_)
        .other          _Z19edge_updater_kerneliPiS_S_,@"STO_CUDA_ENTRY STV_DEFAULT"
_Z19edge_updater_kerneliPiS_S_:
.text._Z19edge_updater_kerneliPiS_S_:
[----:B------:R-:W-:Y:S01]  /*0000*/  LDC R1, c[0x0][0x37c] ;  /* 0x0000df00ff017b82 */ /* 0x000fe20000000800 */
[----:B------:R-:W0:Y:S07]  /*0010*/  S2R R0, SR_TID.X ;  /* 0x0000000000007919 */ /* 0x000e2e0000002100 */
[----:B------:R-:W0:Y:S01]  /*0020*/  S2UR UR5, SR_CTAID.X ;  /* 0x00000000000579c3 */ /* 0x000e220000002500 */
[----:B------:R-:W1:Y:S07]  /*0030*/  LDCU UR4, c[0x0][0x380] ;  /* 0x00007000ff0477ac */ /* 0x000e6e0008000800 */
[----:B------:R-:W0:Y:S01]  /*0040*/  LDC R11, c[0x0][0x360] ;  /* 0x0000d800ff0b7b82 */ /* 0x000e220000000800 */
[----:B-1----:R-:W-:Y:S01]  /*0050*/  USHF.L.U32 UR4, UR4, 0x1, URZ ;  /* 0x0000000104047899 */ /* 0x002fe200080006ff */
[----:B0-----:R-:W-:-:S05]  /*0060*/  IMAD R11, R11, UR5, R0 ;  /* 0x000000050b0b7c24 */ /* 0x001fca000f8e0200 */
[----:B------:R-:W-:-:S13]  /*0070*/  ISETP.GE.AND P0, PT, R11, UR4, PT ;  /* 0x000000040b007c0c */ /* 0x000fda000bf06270 */
[----:B------:R-:W-:Y:S05]  /*0080*/  @P0 EXIT ;  /* 0x000000000000094d */ /* 0x000fea0003800000 */
[----:B------:R-:W0:Y:S01]  /*0090*/  LDC.64 R2, c[0x0][0x398] ;  /* 0x0000e600ff027b82 */ /* 0x000e220000000a00 */
[----:B------:R-:W1:Y:S01]  /*00a0*/  LDCU.64 UR4, c[0x0][0x358] ;  /* 0x00006b00ff0477ac */ /* 0x000e620008000a00 */
[----:B------:R-:W-:-:S06]  /*00b0*/  SHF.L.U32 R5, R11, 0x1, RZ ;  /* 0x000000010b057819 */ /* 0x000fcc00000006ff */
[----:B------:R-:W2:Y:S01]  /*00c0*/  LDC.64 R8, c[0x0][0x390] ;  /* 0x0000e400ff087b82 */ /* 0x000ea20000000a00 */
[----:B0-----:R-:W-:-:S05]  /*00d0*/  IMAD.WIDE R4, R5, 0x4, R2 ;  /* 0x0000000405047825 */ /* 0x001fca00078e0202 */
[----:B-1----:R-:W2:Y:S04]  /*00e0*/  LDG.E R7, desc[UR4][R4.64] ;  /* 0x0000000404077981 */ /* 0x002ea8000c1e1900 */
[----:B------:R-:W3:Y:S01]  /*00f0*/  LDG.E R13, desc[UR4][R4.64+0x4] ;  /* 0x00000404040d7981 */ /* 0x000ee2000c1e1900 */
[----:B--2---:R-:W-:-:S04]  /*0100*/  IMAD.WIDE R6, R7, 0x4, R8 ;  /* 0x0000000407067825 */ /* 0x004fc800078e0208 */
[----:B---3--:R-:W-:Y:S02]  /*0110*/  IMAD.WIDE R8, R13, 0x4, R8 ;  /* 0x000000040d087825 */ /* 0x008fe400078e0208 */
[----:B------:R-:W2:Y:S04]  /*0120*/  LDG.E R13, desc[UR4][R6.64] ;  /* 0x00000004060d7981 */ /* 0x000ea8000c1e1900 */
[----:B------:R-:W2:Y:S02]  /*0130*/  LDG.E R0, desc[UR4][R8.64] ;  /* 0x0000000408007981 */ /* 0x000ea4000c1e1900 */
[----:B--2---:R-:W-:-:S13]  /*0140*/  ISETP.NE.AND P0, PT, R13, R0, PT ;  /* 0x000000000d00720c */ /* 0x004fda0003f05270 */
[----:B------:R-:W-:Y:S05]  /*0150*/  @!P0 EXIT ;  /* 0x000000000000894d */ /* 0x000fea0003800000 */
[----:B------:R-:W0:Y:S02]  /*0160*/  LDC.64 R4, c[0x0][0x388] ;  /* 0x0000e200ff047b82 */ /* 0x000e240000000a00 */
[----:B0-----:R-:W-:-:S05]  /*0170*/  IMAD.WIDE R4, R11, 0x4, R4 ;  /* 0x000000040b047825 */ /* 0x001fca00078e0204 */
[----:B------:R-:W2:Y:S02]  /*0180*/  LDG.E R0, desc[UR4][R4.64] ;  /* 0x0000000404007981 */ /* 0x000ea4000c1e1900 */
[----:B--2---:R-:W-:-:S05]  /*0190*/  SHF.L.U32 R7, R0, 0x1, RZ ;  /* 0x0000000100077819 */ /* 0x004fca00000006ff */
[----:B------:R-:W-:-:S05]  /*01a0*/  IMAD.WIDE R6, R7, 0x4, R2 ;  /* 0x0000000407067825 */ /* 0x000fca00078e0202 */
[----:B------:R-:W-:Y:S04]  /*01b0*/  STG.E desc[UR4][R6.64+-0x8], R13 ;  /* 0xfffff80d06007986 */ /* 0x000fe8000c101904 */
[----:B------:R-:W2:Y:S04]  /*01c0*/  LDG.E R0, desc[UR4][R4.64] ;  /* 0x0000000404007981 */ /* 0x000ea8000c1e1900 */
[----:B------:R-:W3:Y:S01]  /*01d0*/  LDG.E R9, desc[UR4][R8.64] ;  /* 0x0000000408097981 */ /* 0x000ee2000c1e1900 */
[----:B--2---:R-:W-:-:S05]  /*01e0*/  SHF.L.U32 R11, R0, 0x1, RZ ;  /* 0x00000001000b7819 */ /* 0x004fca00000006ff */
[----:B------:R-:W-:-:S05]  /*01f0*/  IMAD.WIDE R2, R11, 0x4, R2 ;  /* 0x000000040b027825 */ /* 0x000fca00078e0202 */
[----:B---3--:R-:W-:Y:S01]  /*0200*/  STG.E desc[UR4][R2.64+-0x4], R9 ;  /* 0xfffffc0902007986 */ /* 0x008fe2000c101904 */
[----:B------:R-:W-:Y:S05]  /*0210*/  EXIT ;  /* 0x000000000000794d */ /* 0x000fea0003800000 */
.L_x_430:
        /* <DEDUP_REMOVED lines=14> */
.L_x_448:


//--------------------- .text._Z20edge_director_kernelibPiS_ --------------------------
	.section	.text._Z20edge_director_kernelibPiS_,"ax",@progbits
	.align	128
        .global         _Z20edge_director_kernelibPiS_
        .type           _Z20edge_director_kernelibPiS_,@function
        .size           _Z20edge_director_kernelibPiS_,(.L_x_449 - _Z20edge_director_kernelibPiS_)
        .other          _Z20edge_director_kernelibPiS_,@"STO_CUDA_ENTRY STV_DEFAULT"
_Z20edge_director_kernelibPiS_:
.text._Z20edge_director_kernelibPiS_:
        /* <DEDUP_REMOVED lines=11> */
[----:B------:R-:W-:Y:S01]  /*00b0*/  SHF.L.U32 R5, R0, 0x1, RZ ;  /* 0x0000000100057819 */ /* 0x000fe200000006ff */
[----:B------:R-:W2:Y:S04]  /*00c0*/  LDCU.U8 UR4, c[0x0][0x384] ;  /* 0x00007080ff0477ac */ /* 0x000ea80008000000 */
[----:B0-----:R-:W-:-:S05]  /*00d0*/  IMAD.WIDE R2, R5, 0x4, R2 ;  /* 0x0000000405027825 */ /* 0x001fca00078e0202 */
[----:B-1----:R-:W3:Y:S04]  /*00e0*/  LDG.E R7, desc[UR6][R2.64] ;  /* 0x0000000602077981 */ /* 0x002ee8000c1e1900 */
[----:B------:R-:W3:Y:S01]  /*00f0*/  LDG.E R0, desc[UR6][R2.64+0x4] ;  /* 0x0000040602007981 */ /* 0x000ee2000c1e1900 */
[----:B--2---:R-:W-:Y:S01]  /*0100*/  UPRMT UR4, UR4, 0x8880, URZ ;  /* 0x0000888004047896 */ /* 0x004fe200080000ff */
[----:B---3--:R-:W-:-:S05]  /*0110*/  ISETP.GE.AND P0, PT, R7, R0, PT ;  /* 0x000000000700720c */ /* 0x008fca0003f06270 */
[----:B------:R-:W-:-:S13]  /*0120*/  ISETP.EQ.OR P0, PT, RZ, UR4, P0 ;  /* 0x00000004ff007c0c */ /* 0x000fda0008702670 */
[----:B------:R-:W0:Y:S02]  /*0130*/  @!P0 LDC.64 R4, c[0x0][0x388] ;  /* 0x0000e200ff048b82 */ /* 0x000e240000000a00 */
[----:B0-----:R-:W-:-:S05]  /*0140*/  @!P0 IMAD.WIDE R4, R7, 0x4, R4 ;  /* 0x0000000407048825 */ /* 0x001fca00078e0204 */
[----:B------:R0:W-:Y:S01]  /*0150*/  @!P0 STG.E desc[UR6][R4.64], R0 ;  /* 0x0000000004008986 */ /* 0x0001e2000c101906 */
[----:B------:R-:W-:Y:S05]  /*0160*/  @!P0 EXIT ;  /* 0x000000000000894d */ /* 0x000fea0003800000 */
[----:B------:R-:W-:-:S04]  /*0170*/  ISETP.GT.AND P0, PT, R7, R0, PT ;  /* 0x000000000700720c */ /* 0x000fc80003f04270 */
[----:B------:R-:W-:-:S13]  /*0180*/  ISETP.NE.OR P0, PT, RZ, UR4, !P0 ;  /* 0x00000004ff007c0c */ /* 0x000fda000c705670 */
[----:B------:R-:W-:Y:S05]  /*0190*/  @P0 EXIT ;  /* 0x000000000000094d */ /* 0x000fea0003800000 */
[----:B------:R-:W1:Y:S02]  /*01a0*/  LDC.64 R2, c[0x0][0x388] ;  /* 0x0000e200ff027b82 */ /* 0x000e640000000a00 */
[----:B-1----:R-:W-:-:S05]  /*01b0*/  IMAD.WIDE R2, R7, 0x4, R2 ;  /* 0x0000000407027825 */ /* 0x002fca00078e0202 */
[----:B------:R-:W-:Y:S01]  /*01c0*/  STG.E desc[UR6][R2.64], R0 ;  /* 0x0000000002007986 */ /* 0x000fe2000c101906 */
[----:B------:R-:W-:Y:S05]  /*01d0*/  EXIT ;  /* 0x000000000000794d */ /* 0x000fea0003800000 */
.L_x_431:
        /* <DEDUP_REMOVED lines=10> */
.L_x_449:


//--------------------- .text._Z17edge_maker_kerneliPiS_S_ --------------------------
	.section	.text._Z17edge_maker_kerneliPiS_S_,"ax",@progbits
	.align	128
        .global         _Z17edge_maker_kerneliPiS_S_
        .type           _Z17edge_maker_kerneliPiS_S_,@function
        .size           _Z17edge_maker_kerneliPiS_S_,(.L_x_450 - _Z17edge_maker_kerneliPiS_S_)
        .other          _Z17edge_maker_kerneliPiS_S_,@"STO_CUDA_ENTRY STV_DEFAULT"
_Z17edge_maker_kerneliPiS_S_:
.text._Z17edge_maker_kerneliPiS_S_:
        /* <DEDUP_REMOVED lines=18> */
[----:B------:R-:W2:Y:S01]  /*0120*/  LDG.E R4, desc[UR4][R4.64] ;  /* 0x0000000404047981 */ /* 0x000ea2000c1e1900 */
[----:B------:R-:W0:Y:S03]  /*0130*/  LDC.64 R8, c[0x0][0x388] ;  /* 0x0000e200ff087b82 */ /* 0x000e260000000a00 */
[----:B------:R-:W2:Y:S01]  /*0140*/  LDG.E R7, desc[UR4][R6.64] ;  /* 0x0000000406077981 */ /* 0x000ea2000c1e1900 */
[----:B0-----:R-:W-:Y:S01]  /*0150*/  IMAD.WIDE R8, R11, 0x4, R8 ;  /* 0x000000040b087825 */ /* 0x001fe200078e0208 */
[----:B--2---:R-:W-:-:S04]  /*0160*/  ISETP.NE.AND P0, PT, R4, R7, PT ;  /* 0x000000070400720c */ /* 0x004fc80003f05270 */
[----:B------:R-:W-:-:S05]  /*0170*/  SEL R11, RZ, 0x1, !P0 ;  /* 0x00000001ff0b7807 */ /* 0x000fca0004000000 */
[----:B------:R-:W-:Y:S01]  /*0180*/  STG.E desc[UR4][R8.64], R11 ;  /* 0x0000000b08007986 */ /* 0x000fe2000c101904 */
[----:B------:R-:W-:Y:S05]  /*0190*/  EXIT ;  /* 0x000000000000794d */ /* 0x000fea0003800000 */
.L_x_432:
        /* <DEDUP_REMOVED lines=14> */
.L_x_450:


//--------------------- .text._Z18dir_counter_kerneliPiS_S_ --------------------------
	.section	.text._Z18dir_counter_kerneliPiS_S_,"ax",@progbits
	.align	128
        .global         _Z18dir_counter_kerneliPiS_S_
        .type           _Z18dir_counter_kerneliPiS_S_,@function
        .size           _Z18dir_counter_kerneliPiS_S_,(.L_x_451 - _Z18dir_counter_kerneliPiS_S_)
        .other          _Z18dir_counter_kerneliPiS_S_,@"STO_CUDA_ENTRY STV_DEFAULT"
_Z18dir_counter_kerneliPiS_S_:
.text._Z18dir_counter_kerneliPiS_S_:
        /* <DEDUP_REMOVED lines=10> */
[----:B------:R-:W-:-:S05]  /*00a0*/  SHF.L.U32 R5, R0, 0x1, RZ ;  /* 0x0000000100057819 */ /* 0x000fca00000006ff */
[----:B0-----:R-:W-:-:S05]  /*00b0*/  IMAD.WIDE R2, R5, 0x4, R2 ;  /* 0x0000000405027825 */ /* 0x001fca00078e0202 */
[----:B-1----:R-:W2:Y:S04]  /*00c0*/  LDG.E R7, desc[UR4][R2.64] ;  /* 0x0000000402077981 */ /* 0x002ea8000c1e1900 */
[----:B------:R-:W2:Y:S02]  /*00d0*/  LDG.E R0, desc[UR4][R2.64+0x4] ;  /* 0x0000040402007981 */ /* 0x000ea4000c1e1900 */
[----:B--2---:R-:W-:-:S13]  /*00e0*/  ISETP.GE.AND P0, PT, R7, R0, PT ;  /* 0x000000000700720c */ /* 0x004fda0003f06270 */
[----:B------:R-:W0:Y:S01]  /*00f0*/  @!P0 LDC.64 R4, c[0x0][0x388] ;  /* 0x0000e200ff048b82 */ /* 0x000e220000000a00 */
[----:B------:R-:W-:Y:S01]  /*0100*/  @!P0 MOV R9, 0x1 ;  /* 0x0000000100098802 */ /* 0x000fe20000000f00 */
[----:B0-----:R-:W-:-:S05]  /*0110*/  @!P0 IMAD.WIDE R4, R7, 0x4, R4 ;  /* 0x0000000407048825 */ /* 0x001fca00078e0204 */
[----:B------:R0:W-:Y:S01]  /*0120*/  @!P0 STG.E desc[UR4][R4.64], R9 ;  /* 0x0000000904008986 */ /* 0x0001e2000c101904 */
[----:B------:R-:W-:Y:S05]  /*0130*/  @!P0 EXIT ;  /* 0x000000000000894d */ /* 0x000fea0003800000 */
[----:B------:R-:W1:Y:S01]  /*0140*/  LDC.64 R2, c[0x0][0x390] ;  /* 0x0000e400ff027b82 */ /* 0x000e620000000a00 */
[----:B0-----:R-:W-:Y:S02]  /*0150*/  HFMA2 R5, -RZ, RZ, 0, 5.9604644775390625e-08 ;  /* 0x00000001ff057431 */ /* 0x001fe400000001ff */
[----:B-1----:R-:W-:-:S05]  /*0160*/  IMAD.WIDE R2, R7, 0x4, R2 ;  /* 0x0000000407027825 */ /* 0x002fca00078e0202 */
[----:B------:R-:W-:Y:S01]  /*0170*/  STG.E desc[UR4][R2.64], R5 ;  /* 0x0000000502007986 */ /* 0x000fe2000c101904 */
[----:B------:R-:W-:Y:S05]  /*0180*/  EXIT ;  /* 0x000000000000794d */ /* 0x000fea0003800000 */
.L_x_433:
        /* <DEDUP_REMOVED lines=15> */
.L_x_451:


//--------------------- .text._Z19edge_doubler_kerneliPi --------------------------
	.section	.text._Z19edge_doubler_kerneliPi,"ax",@progbits
	.align	128
        .global         _Z19edge_doubler_kerneliPi
        .type           _Z19edge_doubler_kerneliPi,@function
        .size           _Z19edge_doubler_kerneliPi,(.L_x_452 - _Z19edge_doubler_kerneliPi)
        .other          _Z19edge_doubler_kerneliPi,@"STO_CUDA_ENTRY STV_DEFAULT"
_Z19edge_doubler_kerneliPi:
.text._Z19edge_doubler_kerneliPi:
[----:B------:R-:W-:Y:S01]  /*0000*/  LDC R1, c[0x0][0x37c] ;  /* 0x0000df00ff017b82 */ /* 0x000fe20000000800 */
[----:B------:R-:W0:Y:S07]  /*0010*/  S2R R3, SR_TID.X ;  /* 0x0000000000037919 */ /* 0x000e2e0000002100 */
[----:B------:R-:W0:Y:S08]  /*0020*/  S2UR UR4, SR_CTAID.X ;  /* 0x00000000000479c3 */ /* 0x000e300000002500 */
[----:B------:R-:W0:Y:S08]  /*0030*/  LDC R0, c[0x0][0x360] ;  /* 0x0000d800ff007b82 */ /* 0x000e300000000800 */
[----:B------:R-:W1:Y:S01]  /*0040*/  LDC R9, c[0x0][0x380] ;  /* 0x0000e000ff097b82 */ /* 0x000e620000000800 */
[----:B0-----:R-:W-:-:S05]  /*0050*/  IMAD R0, R0, UR4, R3 ;  /* 0x0000000400007c24 */ /* 0x001fca000f8e0203 */
[----:B-1----:R-:W-:-:S13]  /*0060*/  ISETP.GE.AND P0, PT, R0, R9, PT ;  /* 0x000000090000720c */ /* 0x002fda0003f06270 */
[----:B------:R-:W-:Y:S05]  /*0070*/  @P0 EXIT ;  /* 0x000000000000094d */ /* 0x000fea0003800000 */
[----:B------:R-:W0:Y:S01]  /*0080*/  LDC.64 R2, c[0x0][0x388] ;  /* 0x0000e200ff027b82 */ /* 0x000e220000000a00 */
[----:B------:R-:W1:Y:S01]  /*0090*/  LDCU.64 UR4, c[0x0][0x358] ;  /* 0x00006b00ff0477ac */ /* 0x000e620008000a00 */
[----:B------:R-:W-:-:S05]  /*00a0*/  SHF.L.U32 R5, R0, 0x1, RZ ;  /* 0x0000000100057819 */ /* 0x000fca00000006ff */
[----:B0-----:R-:W-:-:S05]  /*00b0*/  IMAD.WIDE R2, R5, 0x4, R2 ;  /* 0x0000000405027825 */ /* 0x001fca00078e0202 */
[----:B-1----:R-:W2:Y:S01]  /*00c0*/  LDG.E R7, desc[UR4][R2.64+0x4] ;  /* 0x0000040402077981 */ /* 0x002ea2000c1e1900 */
[----:B------:R-:W-:-:S05]  /*00d0*/  SHF.L.U32 R5, R9, 0x1, RZ ;  /* 0x0000000109057819 */ /* 0x000fca00000006ff */
[----:B------:R-:W-:-:S05]  /*00e0*/  IMAD.WIDE R4, R5, 0x4, R2 ;  /* 0x0000000405047825 */ /* 0x000fca00078e0202 */
[----:B--2---:R-:W-:Y:S04]  /*00f0*/  STG.E desc[UR4][R4.64], R7 ;  /* 0x0000000704007986 */ /* 0x004fe8000c101904 */
[----:B------:R-:W2:Y:S04]  /*0100*/  LDG.E R9, desc[UR4][R2.64] ;  /* 0x0000000402097981 */ /* 0x000ea8000c1e1900 */
[----:B--2---:R-:W-:Y:S01]  /*0110*/  STG.E desc[UR4][R4.64+0x4], R9 ;  /* 0x0000040904007986 */ /* 0x004fe2000c101904 */
[----:B------:R-:W-:Y:S05]  /*0120*/  EXIT ;  /* 0x000000000000794d */ /* 0x000fea0003800000 */
.L_x_434:
        /* <DEDUP_REMOVED lines=13> */
.L_x_452:


//--------------------- .nv.shared._ZN3cub18CUB_300001_SM_10006detail4scan16DeviceScanKernelINS2_10policy_hubIiiimN4cuda3std3__44plusIvEEE10Policy1000EN6thrust24THRUST_300001_SM_1000_NS6detail15normal_iteratorINSD_10device_ptrIiEEEESI_NS0_13ScanTileStateIiLb1EEES9_NS0_8NullTypeEmiLb0ESL_EEvT0_T1_T2_iT3_T4_T5_ --------------------------
	.section	.nv.shared._ZN3cub18CUB_300001_SM_10006detail4scan16DeviceScanKernelINS2_10policy_hubIiiimN4cuda3std3__44plusIvEEE10Policy1000EN6thrust24THRUST_300001_SM_1000_NS6detail15normal_iteratorINSD_10device_ptrIiEEEESI_NS0_13ScanTileStateIiLb1EEES9_NS0_8NullTypeEmiLb0ESL_EEvT0_T1_T2_iT3_T4_T5_,"aw",@nobits
	.sectionflags	@""
	.align	16
.nv.shared._ZN3cub18CUB_300001_SM_10006detail4scan16DeviceScanKernelINS2_10policy_hubIiiimN4cuda3std3__44plusIvEEE10Policy1000EN6thrust24THRUST_300001_SM_1000_NS6detail15normal_iteratorINSD_10device_ptrIiEEEESI_NS0_13ScanTileStateIiLb1EEES9_NS0_8NullTypeEmiLb0ESL_EEvT0_T1_T2_iT3_T4_T5_:
	.zero		32656


//--------------------- .nv.shared.reserved.0     --------------------------
	.section	.nv.shared.reserved.0,"aw",@nobits
	.weak		__nv_reservedSMEM_offset_0_alias
	.size		__nv_reservedSMEM_offset_0_alias, 0, 64
	.other		__nv_reservedSMEM_offset_0_alias,@"STO_CUDA_RESERVED_SHARED STV_DEFAULT"
__nv_reservedSMEM_offset_0_alias:
	.zero		0
	.zero		64


//--------------------- .nv.global                --------------------------
	.section	.nv.global,"aw",@nobits
.nv.global:
	.type		_ZN34_INTERNAL_5213c1d8_4_k_cu_588750a36thrust24THRUST_300001_SM_1000_NS3seqE,@object
	.size		_ZN34_INTERNAL_5213c1d8_4_k_cu_588750a36thrust24THRUST_300001_SM_1000_NS3seqE,(_ZN34_INTERNAL_5213c1d8_4_k_cu_588750a34cuda3std3__48in_placeE - _ZN34_INTERNAL_5213c1d8_4_k_cu_588750a36thrust24THRUST_300001_SM_1000_NS3seqE)
_ZN34_INTERNAL_5213c1d8_4_k_cu_588750a36thrust24THRUST_300001_SM_1000_NS3seqE:
	.zero		1
	.type		_ZN34_INTERNAL_5213c1d8_4_k_cu_588750a34cuda3std3__48in_placeE,@object
	.size		_ZN34_INTERNAL_5213c1d8_4_k_cu_588750a34cuda3std3__48in_placeE,(_ZN34_INTERNAL_5213c1d8_4_k_cu_588750a34cuda3std6ranges3__45__cpo4sizeE - _ZN34_INTERNAL_5213c1d8_4_k_cu_588750a34cuda3std3__48in_placeE)
_ZN34_INTERNAL_5213c1d8_4_k_cu_588750a34cuda3std3__48in_placeE:
	.zero		1
	.type		_ZN34_INTERNAL_5213c1d8_4_k_cu_588750a34cuda3std6ranges3__45__cpo4sizeE,@object
	.size		_ZN34_INTERNAL_5213c1d8_4_k_cu_588750a34cuda3std6ranges3__45__cpo4sizeE,(_ZN34_INTERNAL_5213c1d8_4_k_cu_588750a36thrust24THRUST_300001_SM_1000_NS12placeholders2_3E - _ZN34_INTERNAL_5213c1d8_4_k_cu_588750a34cuda3std6ranges3__45__cpo4sizeE)
_ZN34_INTERNAL_5213c1d8_4_k_cu_588750a34cuda3std6ranges3__45__cpo4sizeE:
	.zero		1
	.type		_ZN34_INTERNAL_5213c1d8_4_k_cu_588750a36thrust24THRUST_300001_SM_1000_NS12placeholders2_3E,@object
	.size		_ZN34_INTERNAL_5213c1d8_4_k_cu_588750a36thrust24THRUST_300001_SM_1000_NS12placeholders2_3E,(_ZN34_INTERNAL_5213c1d8_4_k_cu_588750a34cuda3std3__45__cpo6cbeginE - _ZN34_INTERNAL_5213c1d8_4_k_cu_588750a36thrust24THRUST_300001_SM_1000_NS12placeholders2_3E)
_ZN34_INTERNAL_5213c1d8_4_k_cu_588750a36thrust24THRUST_300001_SM_1000_NS12placeholders2_3E:
	.zero		1
	.type		_ZN34_INTERNAL_5213c1d8_4_k_cu_588750a34cuda3std3__45__cpo6cbeginE,@object
	.size		_ZN34_INTERNAL_5213c1d8_4_k_cu_588750a34cuda3std3__45__cpo6cbeginE,(_ZN34_INTERNAL_5213c1d8_4_k_cu_588750a34cuda3std6ranges3__45__cpo6cbeginE - _ZN34_INTERNAL_5213c1d8_4_k_cu_588750a34cuda3std3__45__cpo6cbeginE)
_ZN34_INTERNAL_5213c1d8_4_k_cu_588750a34cuda3std3__45__cpo6cbeginE:
	.zero		1
	.type		_ZN34_INTERNAL_5213c1d8_4_k_cu_588750a34cuda3std6ranges3__45__cpo6cbeginE,@object
	.size		_ZN34_INTERNAL_5213c1d8_4_k_cu_588750a34cuda3std6ranges3__45__cpo6cbeginE,(_ZN34_INTERNAL_5213c1d8_4_k_cu_588750a36thrust24THRUST_300001_SM_1000_NS12placeholders2_7E - _ZN34_INTERNAL_5213c1d8_4_k_cu_588750a34cuda3std6ranges3__45__cpo6cbeginE)
_ZN34_INTERNAL_5213c1d8_4_k_cu_588750a34cuda3std6ranges3__45__cpo6cbeginE:
	.zero		1
	.type		_ZN34_INTERNAL_5213c1d8_4_k_cu_588750a36thrust24THRUST_300001_SM_1000_NS12placeholders2_7E,@object
	.size		_ZN34_INTERNAL_5213c1d8_4_k_cu_588750a36thrust24THRUST_300001_SM_1000_NS12placeholders2_7E,(_ZN34_INTERNAL_5213c1d8_4_k_cu_588750a34cuda3std3__45__cpo7crbeginE - _ZN34_INTERNAL_5213c1d8_4_k_cu_588750a36thrust24THRUST_300001_SM_1000_NS12placeholders2_7E)
_ZN34_INTERNAL_5213c1d8_4_k_cu_588750a36thrust24THRUST_300001_SM_1000_NS12placeholders2_7E:
	.zero		1
	.type		_ZN34_INTERNAL_5213c1d8_4_k_cu_588750a34cuda3std3__45__cpo7crbeginE,@object
	.size		_ZN34_INTERNAL_5213c1d8_4_k_cu_588750a34cuda3std3__45__cpo7crbeginE,(_ZN34_INTERNAL_5213c1d8_4_k_cu_588750a34cuda3std6ranges3__45__cpo4nextE - _ZN34_INTERNAL_5213c1d8_4_k_cu_588750a34cuda3std3__45__cpo7crbeginE)
_ZN34_INTERNAL_5213c1d8_4_k_cu_588750a34cuda3std3__45__cpo7crbeginE:
	.zero		1
	.type		_ZN34_INTERNAL_5213c1d8_4_k_cu_588750a34cuda3std6ranges3__45__cpo4nextE,@object
	.size		_ZN34_INTERNAL_5213c1d8_4_k_cu_588750a34cuda3std6ranges3__45__cpo4nextE,(_ZN34_INTERNAL_5213c1d8_4_k_cu_588750a34cuda3std6ranges3__45__cpo4swapE - _ZN34_INTERNAL_5213c1d8_4_k_cu_588750a34cuda3std6ranges3__45__cpo4nextE)
_ZN34_INTERNAL_5213c1d8_4_k_cu_588750a34cuda3std6ranges3__45__cpo4nextE:
	.zero		1
	.type		_ZN34_INTERNAL_5213c1d8_4_k_cu_588750a34cuda3std6ranges3__45__cpo4swapE,@object
	.size		_ZN34_INTERNAL_5213c1d8_4_k_cu_588750a34cuda3std6ranges3__45__cpo4swapE,(_ZN34_INTERNAL_5213c1d8_4_k_cu_588750a36thrust24THRUST_300001_SM_1000_NS8cuda_cub10par_nosyncE - _ZN34_INTERNAL_5213c1d8_4_k_cu_588750a34cuda3std6ranges3__45__cpo4swapE)
_ZN34_INTERNAL_5213c1d8_4_k_cu_588750a34cuda3std6ranges3__45__cpo4swapE:
	.zero		1
	.type		_ZN34_INTERNAL_5213c1d8_4_k_cu_588750a36thrust24THRUST_300001_SM_1000_NS8cuda_cub10par_nosyncE,@object
	.size		_ZN34_INTERNAL_5213c1d8_4_k_cu_588750a36thrust24THRUST_300001_SM_1000_NS8cuda_cub10par_nosyncE,(_ZN34_INTERNAL_5213c1d8_4_k_cu_588750a36thrust24THRUST_300001_SM_1000_NS12placeholders2_9E - _ZN34_INTERNAL_5213c1d8_4_k_cu_588750a36thrust24THRUST_300001_SM_1000_NS8cuda_cub10par_nosyncE)
_ZN34_INTERNAL_5213c1d8_4_k_cu_588750a36thrust24THRUST_300001_SM_1000_NS8cuda_cub10par_nosyncE:
	.zero		1
	.type		_ZN34_INTERNAL_5213c1d8_4_k_cu_588750a36thrust24THRUST_300001_SM_1000_NS12placeholders2_9E,@object
	.size		_ZN34_INTERNAL_5213c1d8_4_k_cu_588750a36thrust24THRUST_300001_SM_1000_NS12placeholders2_9E,(_ZN34_INTERNAL_5213c1d8_4_k_cu_588750a34cuda3std3__436_GLOBAL__N__5213c1d8_4_k_cu_588750a36ignoreE - _ZN34_INTERNAL_5213c1d8_4_k_cu_588750a36thrust24THRUST_300001_SM_1000_NS12placeholders2_9E)
_ZN34_INTERNAL_5213c1d8_4_k_cu_588750a36thrust24THRUST_300001_SM_1000_NS12placeholders2_9E:
	.zero		1
	.type		_ZN34_INTERNAL_5213c1d8_4_k_cu_588750a34cuda3std3__436_GLOBAL__N__5213c1d8_4_k_cu_588750a36ignoreE,@object
	.size		_ZN34_INTERNAL_5213c1d8_4_k_cu_588750a34cuda3std3__436_GLOBAL__N__5213c1d8_4_k_cu_588750a36ignoreE,(_ZN34_INTERNAL_5213c1d8_4_k_cu_588750a34cuda3std6ranges3__45__cpo4dataE - _ZN34_INTERNAL_5213c1d8_4_k_cu_588750a34cuda3std3__436_GLOBAL__N__5213c1d8_4_k_cu_588750a36ignoreE)
_ZN34_INTERNAL_5213c1d8_4_k_cu_588750a34cuda3std3__436_GLOBAL__N__5213c1d8_4_k_cu_588750a36ignoreE:
	.zero		1
	.type		_ZN34_INTERNAL_5213c1d8_4_k_cu_588750a34cuda3std6ranges3__45__cpo4dataE,@object
	.size		_ZN34_INTERNAL_5213c1d8_4_k_cu_588750a34cuda3std6ranges3__45__cpo4dataE,(_ZN34_INTERNAL_5213c1d8_4_k_cu_588750a36thrust24THRUST_300001_SM_1000_NS12placeholders2_1E - _ZN34_INTERNAL_5213c1d8_4_k_cu_588750a34cuda3std6ranges3__45__cpo4dataE)
_ZN34_INTERNAL_5213c1d8_4_k_cu_588750a34cuda3std6ranges3__45__cpo4dataE:
	.zero		1
	.type		_ZN34_INTERNAL_5213c1d8_4_k_cu_588750a36thrust24THRUST_300001_SM_1000_NS12placeholders2_1E,@object
	.size		_ZN34_INTERNAL_5213c1d8_4_k_cu_588750a36thrust24THRUST_300001_SM_1000_NS12placeholders2_1E,(_ZN34_INTERNAL_5213c1d8_4_k_cu_588750a34cuda3std3__45__cpo5beginE - _ZN34_INTERNAL_5213c1d8_4_k_cu_588750a36thrust24THRUST_300001_SM_1000_NS12placeholders2_1E)
_ZN34_INTERNAL_5213c1d8_4_k_cu_588750a36thrust24THRUST_300001_SM_1000_NS12placeholders2_1E:
	.zero		1
	.type		_ZN34_INTERNAL_5213c1d8_4_k_cu_588750a34cuda3std3__45__cpo5beginE,@object
	.size		_ZN34_INTERNAL_5213c1d8_4_k_cu_588750a34cuda3std3__45__cpo5beginE,(_ZN34_INTERNAL_5213c1d8_4_k_cu_588750a34cuda3std6ranges3__45__cpo5beginE - _ZN34_INTERNAL_5213c1d8_4_k_cu_588750a34cuda3std3__45__cpo5beginE)
_ZN34_INTERNAL_5213c1d8_4_k_cu_588750a34cuda3std3__45__cpo5beginE:
	.zero		1
	.type		_ZN34_INTERNAL_5213c1d8_4_k_cu_588750a34cuda3std6ranges3__45__cpo5beginE,@object
	.size		_ZN34_INTERNAL_5213c1d8_4_k_cu_588750a34cuda3std6ranges3__45__cpo5beginE,(_ZN34_INTERNAL_5213c1d8_4_k_cu_588750a36thrust24THRUST_300001_SM_1000_NS12placeholders2_5E - _ZN34_INTERNAL_5213c1d8_4_k_cu_588750a34cuda3std6ranges3__45__cpo5beginE)
_ZN34_INTERNAL_5213c1d8_4_k_cu_588750a34cuda3std6ranges3__45__cpo5beginE:
	.zero		1
	.type		_ZN34_INTERNAL_5213c1d8_4_k_cu_588750a36thrust24THRUST_300001_SM_1000_NS12placeholders2_5E,@object
	.size		_ZN34_INTERNAL_5213c1d8_4_k_cu_588750a36thrust24THRUST_300001_SM_1000_NS12placeholders2_5E,(_ZN34_INTERNAL_5213c1d8_4_k_cu_588750a34cuda3std3__45__cpo6rbeginE - _ZN34_INTERNAL_5213c1d8_4_k_cu_588750a36thrust24THRUST_300001_SM_1000_NS12placeholders2_5E)
_ZN34_INTERNAL_5213c1d8_4_k_cu_588750a36thrust24THRUST_300001_SM_1000_NS12placeholders2_5E:
	.zero		1
	.type		_ZN34_INTERNAL_5213c1d8_4_k_cu_588750a34cuda3std3__45__cpo6rbeginE,@object
	.size		_ZN34_INTERNAL_5213c1d8_4_k_cu_588750a34cuda3std3__45__cpo6rbeginE,(_ZN34_INTERNAL_5213c1d8_4_k_cu_588750a34cuda3std6ranges3__45__cpo7advanceE - _ZN34_INTERNAL_5213c1d8_4_k_cu_588750a34cuda3std3__45__cpo6rbeginE)
_ZN34_INTERNAL_5213c1d8_4_k_cu_588750a34cuda3std3__45__cpo6rbeginE:
	.zero		1
	.type		_ZN34_INTERNAL_5213c1d8_4_k_cu_588750a34cuda3std6ranges3__45__cpo7advanceE,@object
	.size		_ZN34_INTERNAL_5213c1d8_4_k_cu_588750a34cuda3std6ranges3__45__cpo7advanceE,(_ZN34_INTERNAL_5213c1d8_4_k_cu_588750a34cuda3std3__47nulloptE - _ZN34_INTERNAL_5213c1d8_4_k_cu_588750a34cuda3std6ranges3__45__cpo7advanceE)
_ZN34_INTERNAL_5213c1d8_4_k_cu_588750a34cuda3std6ranges3__45__cpo7advanceE:
	.zero		1
	.type		_ZN34_INTERNAL_5213c1d8_4_k_cu_588750a34cuda3std3__47nulloptE,@object
	.size		_ZN34_INTERNAL_5213c1d8_4_k_cu_588750a34cuda3std3__47nulloptE,(_ZN34_INTERNAL_5213c1d8_4_k_cu_588750a34cuda3std6ranges3__45__cpo8distanceE - _ZN34_INTERNAL_5213c1d8_4_k_cu_588750a34cuda3std3__47nulloptE)
_ZN34_INTERNAL_5213c1d8_4_k_cu_588750a34cuda3std3__47nulloptE:
	.zero		1
	.type		_ZN34_INTERNAL_5213c1d8_4_k_cu_588750a34cuda3std6ranges3__45__cpo8distanceE,@object
	.size		_ZN34_INTERNAL_5213c1d8_4_k_cu_588750a34cuda3std6ranges3__45__cpo8distanceE,(_ZN34_INTERNAL_5213c1d8_4_k_cu_588750a36thrust24THRUST_300001_SM_1000_NS12placeholders3_10E - _ZN34_INTERNAL_5213c1d8_4_k_cu_588750a34cuda3std6ranges3__45__cpo8distanceE)
_ZN34_INTERNAL_5213c1d8_4_k_cu_588750a34cuda3std6ranges3__45__cpo8distanceE:
	.zero		1
	.type		_ZN34_INTERNAL_5213c1d8_4_k_cu_588750a36thrust24THRUST_300001_SM_1000_NS12placeholders3_10E,@object
	.size		_ZN34_INTERNAL_5213c1d8_4_k_cu_588750a36thrust24THRUST_300001_SM_1000_NS12placeholders3_10E,(_ZN34_INTERNAL_5213c1d8_4_k_cu_588750a34cuda3std3__419piecewise_constructE - _ZN34_INTERNAL_5213c1d8_4_k_cu_588750a36thrust24THRUST_300001_SM_1000_NS12placeholders3_10E)
_ZN34_INTERNAL_5213c1d8_4_k_cu_588750a36thrust24THRUST_300001_SM_1000_NS12placeholders3_10E:
	.zero		1
	.type		_ZN34_INTERNAL_5213c1d8_4_k_cu_588750a34cuda3std3__419piecewise_constructE,@object
	.size		_ZN34_INTERNAL_5213c1d8_4_k_cu_588750a34cuda3std3__419piecewise_constructE,(_ZN34_INTERNAL_5213c1d8_4_k_cu_588750a34cuda3std6ranges3__45__cpo5cdataE - _ZN34_INTERNAL_5213c1d8_4_k_cu_588750a34cuda3std3__419piecewise_constructE)
_ZN34_INTERNAL_5213c1d8_4_k_cu_588750a34cuda3std3__419piecewise_constructE:
	.zero		1
	.type		_ZN34_INTERNAL_5213c1d8_4_k_cu_588750a34cuda3std6ranges3__45__cpo5cdataE,@object
	.size		_ZN34_INTERNAL_5213c1d8_4_k_cu_588750a34cuda3std6ranges3__45__cpo5cdataE,(_ZN34_INTERNAL_5213c1d8_4_k_cu_588750a36thrust24THRUST_300001_SM_1000_NS12placeholders2_2E - _ZN34_INTERNAL_5213c1d8_4_k_cu_588750a34cuda3std6ranges3__45__cpo5cdataE)
_ZN34_INTERNAL_5213c1d8_4_k_cu_588750a34cuda3std6ranges3__45__cpo5cdataE:
	.zero		1
	.type		_ZN34_INTERNAL_5213c1d8_4_k_cu_588750a36thrust24THRUST_300001_SM_1000_NS12placeholders2_2E,@object
	.size		_ZN34_INTERNAL_5213c1d8_4_k_cu_588750a36thrust24THRUST_300001_SM_1000_NS12placeholders2_2E,(_ZN34_INTERNAL_5213c1d8_4_k_cu_588750a34cuda3std3__45__cpo3endE - _ZN34_INTERNAL_5213c1d8_4_k_cu_588750a36thrust24THRUST_300001_SM_1000_NS12placeholders2_2E)
_ZN34_INTERNAL_5213c1d8_4_k_cu_588750a36thrust24THRUST_300001_SM_1000_NS12placeholders2_2E:
	.zero		1
	.type		_ZN34_INTERNAL_5213c1d8_4_k_cu_588750a34cuda3std3__45__cpo3endE,@object
	.size		_ZN34_INTERNAL_5213c1d8_4_k_cu_588750a34cuda3std3__45__cpo3endE,(_ZN34_INTERNAL_5213c1d8_4_k_cu_588750a34cuda3std6ranges3__45__cpo3endE - _ZN34_INTERNAL_5213c1d8_4_k_cu_588750a34cuda3std3__45__cpo3endE)
_ZN34_INTERNAL_5213c1d8_4_k_cu_588750a34cuda3std3__45__cpo3endE:
	.zero		1
	.type		_ZN34_INTERNAL_5213c1d8_4_k_cu_588750a34cuda3std6ranges3__45__cpo3endE,@object
	.size		_ZN34_INTERNAL_5213c1d8_4_k_cu_588750a34cuda3std6ranges3__45__cpo3endE,(_ZN34_INTERNAL_5213c1d8_4_k_cu_588750a36thrust24THRUST_300001_SM_1000_NS12placeholders2_6E - _ZN34_INTERNAL_5213c1d8_4_k_cu_588750a34cuda3std6ranges3__45__cpo3endE)
_ZN34_INTERNAL_5213c1d8_4_k_cu_588750a34cuda3std6ranges3__45__cpo3endE:
	.zero		1
	.type		_ZN34_INTERNAL_5213c1d8_4_k_cu_588750a36thrust24THRUST_300001_SM_1000_NS12placeholders2_6E,@object
	.size		_ZN34_INTERNAL_5213c1d8_4_k_cu_588750a36thrust24THRUST_300001_SM_1000_NS12placeholders2_6E,(_ZN34_INTERNAL_5213c1d8_4_k_cu_588750a34cuda3std3__45__cpo4rendE - _ZN34_INTERNAL_5213c1d8_4_k_cu_588750a36thrust24THRUST_300001_SM_1000_NS12placeholders2_6E)
_ZN34_INTERNAL_5213c1d8_4_k_cu_588750a36thrust24THRUST_300001_SM_1000_NS12placeholders2_6E:
	.zero		1
	.type		_ZN34_INTERNAL_5213c1d8_4_k_cu_588750a34cuda3std3__45__cpo4rendE,@object
	.size		_ZN34_INTERNAL_5213c1d8_4_k_cu_588750a34cuda3std3__45__cpo4rendE,(_ZN34_INTERNAL_5213c1d8_4_k_cu_588750a34cuda3std6ranges3__45__cpo9iter_swapE - _ZN34_INTERNAL_5213c1d8_4_k_cu_588750a34cuda3std3__45__cpo4rendE)
_ZN34_INTERNAL_5213c1d8_4_k_cu_588750a34cuda3std3__45__cpo4rendE:
	.zero		1
	.type		_ZN34_INTERNAL_5213c1d8_4_k_cu_588750a34cuda3std6ranges3__45__cpo9iter_swapE,@object
	.size		_ZN34_INTERNAL_5213c1d8_4_k_cu_588750a34cuda3std6ranges3__45__cpo9iter_swapE,(_ZN34_INTERNAL_5213c1d8_4_k_cu_588750a34cuda3std3__48unexpectE - _ZN34_INTERNAL_5213c1d8_4_k_cu_588750a34cuda3std6ranges3__45__cpo9iter_swapE)
_ZN34_INTERNAL_5213c1d8_4_k_cu_588750a34cuda3std6ranges3__45__cpo9iter_swapE:
	.zero		1
	.type		_ZN34_INTERNAL_5213c1d8_4_k_cu_588750a34cuda3std3__48unexpectE,@object
	.size		_ZN34_INTERNAL_5213c1d8_4_k_cu_588750a34cuda3std3__48unexpectE,(_ZN34_INTERNAL_5213c1d8_4_k_cu_588750a36thrust24THRUST_300001_SM_1000_NS8cuda_cub3parE - _ZN34_INTERNAL_5213c1d8_4_k_cu_588750a34cuda3std3__48unexpectE)
_ZN34_INTERNAL_5213c1d8_4_k_cu_588750a34cuda3std3__48unexpectE:
	.zero		1
	.type		_ZN34_INTERNAL_5213c1d8_4_k_cu_588750a36thrust24THRUST_300001_SM_1000_NS8cuda_cub3parE,@object
	.size		_ZN34_INTERNAL_5213c1d8_4_k_cu_588750a36thrust24THRUST_300001_SM_1000_NS8cuda_cub3parE,(_ZN34_INTERNAL_5213c1d8_4_k_cu_588750a36thrust24THRUST_300001_SM_1000_NS12placeholders2_4E - _ZN34_INTERNAL_5213c1d8_4_k_cu_588750a36thrust24THRUST_300001_SM_1000_NS8cuda_cub3parE)
_ZN34_INTERNAL_5213c1d8_4_k_cu_588750a36thrust24THRUST_300001_SM_1000_NS8cuda_cub3parE:
	.zero		1
	.type		_ZN34_INTERNAL_5213c1d8_4_k_cu_588750a36thrust24THRUST_300001_SM_1000_NS12placeholders2_4E,@object
	.size		_ZN34_INTERNAL_5213c1d8_4_k_cu_588750a36thrust24THRUST_300001_SM_1000_NS12placeholders2_4E,(_ZN34_INTERNAL_5213c1d8_4_k_cu_588750a34cuda3std3__45__cpo4cendE - _ZN34_INTERNAL_5213c1d8_4_k_cu_588750a36thrust24THRUST_300001_SM_1000_NS12placeholders2_4E)
_ZN34_INTERNAL_5213c1d8_4_k_cu_588750a36thrust24THRUST_300001_SM_1000_NS12placeholders2_4E:
	.zero		1
	.type		_ZN34_INTERNAL_5213c1d8_4_k_cu_588750a34cuda3std3__45__cpo4cendE,@object
	.size		_ZN34_INTERNAL_5213c1d8_4_k_cu_588750a34cuda3std3__45__cpo4cendE,(_ZN34_INTERNAL_5213c1d8_4_k_cu_588750a34cuda3std6ranges3__45__cpo4cendE - _ZN34_INTERNAL_5213c1d8_4_k_cu_588750a34cuda3std3__45__cpo4cendE)
_ZN34_INTERNAL_5213c1d8_4_k_cu_588750a34cuda3std3__45__cpo4cendE:
	.zero		1
	.type		_ZN34_INTERNAL_5213c1d8_4_k_cu_588750a34cuda3std6ranges3__45__cpo4cendE,@object
	.size		_ZN34_INTERNAL_5213c1d8_4_k_cu_588750a34cuda3std6ranges3__45__cpo4cendE,(_ZN34_INTERNAL_5213c1d8_4_k_cu_588750a34cuda3std3__420unreachable_sentinelE - _ZN34_INTERNAL_5213c1d8_4_k_cu_588750a34cuda3std6ranges3__45__cpo4cendE)
_ZN34_INTERNAL_5213c1d8_4_k_cu_588750a34cuda3std6ranges3__45__cpo4cendE:
	.zero		1
	.type		_ZN34_INTERNAL_5213c1d8_4_k_cu_588750a34cuda3std3__420unreachable_sentinelE,@object
	.size		_ZN34_INTERNAL_5213c1d8_4_k_cu_588750a34cuda3std3__420unreachable_sentinelE,(_ZN34_INTERNAL_5213c1d8_4_k_cu_588750a34cuda3std6ranges3__45__cpo5ssizeE - _ZN34_INTERNAL_5213c1d8_4_k_cu_588750a34cuda3std3__420unreachable_sentinelE)
_ZN34_INTERNAL_5213c1d8_4_k_cu_588750a34cuda3std3__420unreachable_sentinelE:
	.zero		1
	.type		_ZN34_INTERNAL_5213c1d8_4_k_cu_588750a34cuda3std6ranges3__45__cpo5ssizeE,@object
	.size		_ZN34_INTERNAL_5213c1d8_4_k_cu_588750a34cuda3std6ranges3__45__cpo5ssizeE,(_ZN34_INTERNAL_5213c1d8_4_k_cu_588750a36thrust24THRUST_300001_SM_1000_NS12placeholders2_8E - _ZN34_INTERNAL_5213c1d8_4_k_cu_588750a34cuda3std6ranges3__45__cpo5ssizeE)
_ZN34_INTERNAL_5213c1d8_4_k_cu_588750a34cuda3std6ranges3__45__cpo5ssizeE:
	.zero		1
	.type		_ZN34_INTERNAL_5213c1d8_4_k_cu_588750a36thrust24THRUST_300001_SM_1000_NS12placeholders2_8E,@object
	.size		_ZN34_INTERNAL_5213c1d8_4_k_cu_588750a36thrust24THRUST_300001_SM_1000_NS12placeholders2_8E,(_ZN34_INTERNAL_5213c1d8_4_k_cu_588750a34cuda3std3__45__cpo5crendE - _ZN34_INTERNAL_5213c1d8_4_k_cu_588750a36thrust24THRUST_300001_SM_1000_NS12placeholders2_8E)
_ZN34_INTERNAL_5213c1d8_4_k_cu_588750a36thrust24THRUST_300001_SM_1000_NS12placeholders2_8E:
	.zero		1
	.type		_ZN34_INTERNAL_5213c1d8_4_k_cu_588750a34cuda3std3__45__cpo5crendE,@object
	.size		_ZN34_INTERNAL_5213c1d8_4_k_cu_588750a34cuda3std3__45__cpo5crendE,(_ZN34_INTERNAL_5213c1d8_4_k_cu_588750a34cuda3std6ranges3__45__cpo4prevE - _ZN34_INTERNAL_5213c1d8_4_k_cu_588750a34cuda3std3__45__cpo5crendE)
_ZN34_INTERNAL_5213c1d8_4_k_cu_588750a34cuda3std3__45__cpo5crendE:
	.zero		1
	.type		_ZN34_INTERNAL_5213c1d8_4_k_cu_588750a34cuda3std6ranges3__45__cpo4prevE,@object
	.size		_ZN34_INTERNAL_5213c1d8_4_k_cu_588750a34cuda3std6ranges3__45__cpo4prevE,(_ZN34_INTERNAL_5213c1d8_4_k_cu_588750a34cuda3std6ranges3__45__cpo9iter_moveE - _ZN34_INTERNAL_5213c1d8_4_k_cu_588750a34cuda3std6ranges3__45__cpo4prevE)
_ZN34_INTERNAL_5213c1d8_4_k_cu_588750a34cuda3std6ranges3__45__cpo4prevE:
	.zero		1
	.type		_ZN34_INTERNAL_5213c1d8_4_k_cu_588750a34cuda3std6ranges3__45__cpo9iter_moveE,@object
	.size		_ZN34_INTERNAL_5213c1d8_4_k_cu_588750a34cuda3std6ranges3__45__cpo9iter_moveE,(_ZN34_INTERNAL_5213c1d8_4_k_cu_588750a36thrust24THRUST_300001_SM_1000_NS6system6detail10sequential3seqE - _ZN34_INTERNAL_5213c1d8_4_k_cu_588750a34cuda3std6ranges3__45__cpo9iter_moveE)
_ZN34_INTERNAL_5213c1d8_4_k_cu_588750a34cuda3std6ranges3__45__cpo9iter_moveE:
	.zero		1
	.type		_ZN34_INTERNAL_5213c1d8_4_k_cu_588750a36thrust24THRUST_300001_SM_1000_NS6system6detail10sequential3seqE,@object
	.size		_ZN34_INTERNAL_5213c1d8_4_k_cu_588750a36thrust24THRUST_300001_SM_1000_NS6system6detail10sequential3seqE,(.L_31 - _ZN34_INTERNAL_5213c1d8_4_k_cu_588750a36thrust24THRUST_300001_SM_1000_NS6system6detail10sequential3seqE)
_ZN34_INTERNAL_5213c1d8_4_k_cu_588750a36thrust24THRUST_300001_SM_1000_NS6system6detail10sequential3seqE:
	.zero		1
.L_31:


//--------------------- .nv.shared._ZN3cub18CUB_300001_SM_10006detail4scan16DeviceScanKernelINS2_10policy_hubIiiijN4cuda3std3__44plusIvEEE10Policy1000EN6thrust24THRUST_300001_SM_1000_NS6detail15normal_iteratorINSD_10device_ptrIiEEEESI_NS0_13ScanTileStateIiLb1EEES9_NS0_8NullTypeEjiLb0ESL_EEvT0_T1_T2_iT3_T4_T5_ --------------------------
	.section	.nv.shared._ZN3cub18CUB_300001_SM_10006detail4scan16DeviceScanKernelINS2_10policy_hubIiiijN4cuda3std3__44plusIvEEE10Policy1000EN6thrust24THRUST_300001_SM_1000_NS6detail15normal_iteratorINSD_10device_ptrIiEEEESI_NS0_13ScanTileStateIiLb1EEES9_NS0_8NullTypeEjiLb0ESL_EEvT0_T1_T2_iT3_T4_T5_,"aw",@nobits
	.sectionflags	@""
	.align	16
.nv.shared._ZN3cub18CUB_300001_SM_10006detail4scan16DeviceScanKernelINS2_10policy_hubIiiijN4cuda3std3__44plusIvEEE10Policy1000EN6thrust24THRUST_300001_SM_1000_NS6detail15normal_iteratorINSD_10device_ptrIiEEEESI_NS0_13ScanTileStateIiLb1EEES9_NS0_8NullTypeEjiLb0ESL_EEvT0_T1_T2_iT3_T4_T5_:
	.zero		34832


//--------------------- .nv.shared._ZN3cub18CUB_300001_SM_10006detail6reduce28DeviceReduceSingleTileKernelINS2_10policy_hubIiyN4cuda3std3__44plusIiEEE10Policy1000EPiSC_iS9_iiNS7_10__identityEEEvT0_T1_T2_T3_T4_T6_ --------------------------
	.section	.nv.shared._ZN3cub18CUB_300001_SM_10006detail6reduce28DeviceReduceSingleTileKernelINS2_10policy_hubIiyN4cuda3std3__44plusIiEEE10Policy1000EPiSC_iS9_iiNS7_10__identityEEEvT0_T1_T2_T3_T4_T6_,"aw",@nobits
	.sectionflags	@""
	.align	4
.nv.shared._ZN3cub18CUB_300001_SM_10006detail6reduce28DeviceReduceSingleTileKernelINS2_10policy_hubIiyN4cuda3std3__44plusIiEEE10Policy1000EPiSC_iS9_iiNS7_10__identityEEEvT0_T1_T2_T3_T4_T6_:
	.zero		1068


//--------------------- .nv.shared._ZN3cub18CUB_300001_SM_10006detail6reduce18DeviceReduceKernelINS2_10policy_hubIiyN4cuda3std3__44plusIiEEE10Policy1000EN6thrust24THRUST_300001_SM_1000_NS6detail15normal_iteratorINSD_10device_ptrIiEEEEyS9_iNS7_10__identityEEEvT0_PT3_T1_NS0_13GridEvenShareISN_EET2_T4_ --------------------------
	.section	.nv.shared._ZN3cub18CUB_300001_SM_10006detail6reduce18DeviceReduceKernelINS2_10policy_hubIiyN4cuda3std3__44plusIiEEE10Policy1000EN6thrust24THRUST_300001_SM_1000_NS6detail15normal_iteratorINSD_10device_ptrIiEEEEyS9_iNS7_10__identityEEEvT0_PT3_T1_NS0_13GridEvenShareISN_EET2_T4_,"aw",@nobits
	.sectionflags	@""
	.align	4
.nv.shared._ZN3cub18CUB_300001_SM_10006detail6reduce18DeviceReduceKernelINS2_10policy_hubIiyN4cuda3std3__44plusIiEEE10Policy1000EN6thrust24THRUST_300001_SM_1000_NS6detail15normal_iteratorINSD_10device_ptrIiEEEEyS9_iNS7_10__identityEEEvT0_PT3_T1_NS0_13GridEvenShareISN_EET2_T4_:
	.zero		1068


//--------------------- .nv.shared._ZN3cub18CUB_300001_SM_10006detail6reduce28DeviceReduceSingleTileKernelINS2_10policy_hubIiyN4cuda3std3__44plusIiEEE10Policy1000EN6thrust24THRUST_300001_SM_1000_NS6detail15normal_iteratorINSD_10device_ptrIiEEEEPiyS9_iiNS7_10__identityEEEvT0_T1_T2_T3_T4_T6_ --------------------------
	.section	.nv.shared._ZN3cub18CUB_300001_SM_10006detail6reduce28DeviceReduceSingleTileKernelINS2_10policy_hubIiyN4cuda3std3__44plusIiEEE10Policy1000EN6thrust24THRUST_300001_SM_1000_NS6detail15normal_iteratorINSD_10device_ptrIiEEEEPiyS9_iiNS7_10__identityEEEvT0_T1_T2_T3_T4_T6_,"aw",@nobits
	.sectionflags	@""
	.align	4
.nv.shared._ZN3cub18CUB_300001_SM_10006detail6reduce28DeviceReduceSingleTileKernelINS2_10policy_hubIiyN4cuda3std3__44plusIiEEE10Policy1000EN6thrust24THRUST_300001_SM_1000_NS6detail15normal_iteratorINSD_10device_ptrIiEEEEPiyS9_iiNS7_10__identityEEEvT0_T1_T2_T3_T4_T6_:
	.zero		1068


//--------------------- .nv.shared._ZN3cub18CUB_300001_SM_10006detail6reduce28DeviceReduceSingleTileKernelINS2_10policy_hubIijN4cuda3std3__44plusIiEEE10Policy1000EPiSC_iS9_iiNS7_10__identityEEEvT0_T1_T2_T3_T4_T6_ --------------------------
	.section	.nv.shared._ZN3cub18CUB_300001_SM_10006detail6reduce28DeviceReduceSingleTileKernelINS2_10policy_hubIijN4cuda3std3__44plusIiEEE10Policy1000EPiSC_iS9_iiNS7_10__identityEEEvT0_T1_T2_T3_T4_T6_,"aw",@nobits
	.sectionflags	@""
	.align	4
.nv.shared._ZN3cub18CUB_300001_SM_10006detail6reduce28DeviceReduceSingleTileKernelINS2_10policy_hubIijN4cuda3std3__44plusIiEEE10Policy1000EPiSC_iS9_iiNS7_10__identityEEEvT0_T1_T2_T3_T4_T6_:
	.zero		1068


//--------------------- .nv.shared._ZN3cub18CUB_300001_SM_10006detail6reduce18DeviceReduceKernelINS2_10policy_hubIijN4cuda3std3__44plusIiEEE10Policy1000EN6thrust24THRUST_300001_SM_1000_NS6detail15normal_iteratorINSD_10device_ptrIiEEEEjS9_iNS7_10__identityEEEvT0_PT3_T1_NS0_13GridEvenShareISN_EET2_T4_ --------------------------
	.section	.nv.shared._ZN3cub18CUB_300001_SM_10006detail6reduce18DeviceReduceKernelINS2_10policy_hubIijN4cuda3std3__44plusIiEEE10Policy1000EN6thrust24THRUST_300001_SM_1000_NS6detail15normal_iteratorINSD_10device_ptrIiEEEEjS9_iNS7_10__identityEEEvT0_PT3_T1_NS0_13GridEvenShareISN_EET2_T4_,"aw",@nobits
	.sectionflags	@""
	.align	4
.nv.shared._ZN3cub18CUB_300001_SM_10006detail6reduce18DeviceReduceKernelINS2_10policy_hubIijN4cuda3std3__44plusIiEEE10Policy1000EN6thrust24THRUST_300001_SM_1000_NS6detail15normal_iteratorINSD_10device_ptrIiEEEEjS9_iNS7_10__identityEEEvT0_PT3_T1_NS0_13GridEvenShareISN_EET2_T4_:
	.zero		1068


//--------------------- .nv.shared._ZN3cub18CUB_300001_SM_10006detail6reduce28DeviceReduceSingleTileKernelINS2_10policy_hubIijN4cuda3std3__44plusIiEEE10Policy1000EN6thrust24THRUST_300001_SM_1000_NS6detail15normal_iteratorINSD_10device_ptrIiEEEEPijS9_iiNS7_10__identityEEEvT0_T1_T2_T3_T4_T6_ --------------------------
	.section	.nv.shared._ZN3cub18CUB_300001_SM_10006detail6reduce28DeviceReduceSingleTileKernelINS2_10policy_hubIijN4cuda3std3__44plusIiEEE10Policy1000EN6thrust24THRUST_300001_SM_1000_NS6detail15normal_iteratorINSD_10device_ptrIiEEEEPijS9_iiNS7_10__identityEEEvT0_T1_T2_T3_T4_T6_,"aw",@nobits
	.sectionflags	@""
	.align	4
.nv.shared._ZN3cub18CUB_300001_SM_10006detail6reduce28DeviceReduceSingleTileKernelINS2_10policy_hubIijN4cuda3std3__44plusIiEEE10Policy1000EN6thrust24THRUST_300001_SM_1000_NS6detail15normal_iteratorINSD_10device_ptrIiEEEEPijS9_iiNS7_10__identityEEEvT0_T1_T2_T3_T4_T6_:
	.zero		1068


//--------------------- .nv.constant0._ZN3cub18CUB_300001_SM_10006detail4scan16DeviceScanKernelINS2_10policy_hubIiiimN4cuda3std3__44plusIvEEE10Policy1000EN6thrust24THRUST_300001_SM_1000_NS6detail15normal_iteratorINSD_10device_ptrIiEEEESI_NS0_13ScanTileStateIiLb1EEES9_NS0_8NullTypeEmiLb0ESL_EEvT0_T1_T2_iT3_T4_T5_ --------------------------
	.section	.nv.constant0._ZN3cub18CUB_300001_SM_10006detail4scan16DeviceScanKernelINS2_10policy_hubIiiimN4cuda3std3__44plusIvEEE10Policy1000EN6thrust24THRUST_300001_SM_1000_NS6detail15normal_iteratorINSD_10device_ptrIiEEEESI_NS0_13ScanTileStateIiLb1EEES9_NS0_8NullTypeEmiLb0ESL_EEvT0_T1_T2_iT3_T4_T5_,"a",@progbits
	.sectionflags	@""
	.align	4
.nv.constant0._ZN3cub18CUB_300001_SM_10006detail4scan16DeviceScanKernelINS2_10policy_hubIiiimN4cuda3std3__44plusIvEEE10Policy1000EN6thrust24THRUST_300001_SM_1000_NS6detail15normal_iteratorINSD_10device_ptrIiEEEESI_NS0_13ScanTileStateIiLb1EEES9_NS0_8NullTypeEmiLb0ESL_EEvT0_T1_T2_iT3_T4_T5_:
	.zero		936


//--------------------- .nv.constant0._ZN3cub18CUB_300001_SM_10006detail4scan16DeviceScanKernelINS2_10policy_hubIiiijN4cuda3std3__44plusIvEEE10Policy1000EN6thrust24THRUST_300001_SM_1000_NS6detail15normal_iteratorINSD_10device_ptrIiEEEESI_NS0_13ScanTileStateIiLb1EEES9_NS0_8NullTypeEjiLb0ESL_EEvT0_T1_T2_iT3_T4_T5_ --------------------------
	.section	.nv.constant0._ZN3cub18CUB_300001_SM_10006detail4scan16DeviceScanKernelINS2_10policy_hubIiiijN4cuda3std3__44plusIvEEE10Policy1000EN6thrust24THRUST_300001_SM_1000_NS6detail15normal_iteratorINSD_10device_ptrIiEEEESI_NS0_13ScanTileStateIiLb1EEES9_NS0_8NullTypeEjiLb0ESL_EEvT0_T1_T2_iT3_T4_T5_,"a",@progbits
	.sectionflags	@""
	.align	4
.nv.constant0._ZN3cub18CUB_300001_SM_10006detail4scan16DeviceScanKernelINS2_10policy_hubIiiijN4cuda3std3__44plusIvEEE10Policy1000EN6thrust24THRUST_300001_SM_1000_NS6detail15normal_iteratorINSD_10device_ptrIiEEEESI_NS0_13ScanTileStateIiLb1EEES9_NS0_8NullTypeEjiLb0ESL_EEvT0_T1_T2_iT3_T4_T5_:
	.zero		932


//--------------------- .nv.constant0._ZN3cub18CUB_300001_SM_10006detail4scan20DeviceScanInitKernelINS0_13ScanTileStateIiLb1EEEEEvT_i --------------------------
	.section	.nv.constant0._ZN3cub18CUB_300001_SM_10006detail4scan20DeviceScanInitKernelINS0_13ScanTileStateIiLb1EEEEEvT_i,"a",@progbits
	.sectionflags	@""
	.align	4
.nv.constant0._ZN3cub18CUB_300001_SM_10006detail4scan20DeviceScanInitKernelINS0_13ScanTileStateIiLb1EEEEEvT_i:
	.zero		908


//--------------------- .nv.constant0._ZN3cub18CUB_300001_SM_10006detail6reduce28DeviceReduceSingleTileKernelINS2_10policy_hubIiyN4cuda3std3__44plusIiEEE10Policy1000EPiSC_iS9_iiNS7_10__identityEEEvT0_T1_T2_T3_T4_T6_ --------------------------
	.section	.nv.constant0._ZN3cub18CUB_300001_SM_10006detail6reduce28DeviceReduceSingleTileKernelINS2_10policy_hubIiyN4cuda3std3__44plusIiEEE10Policy1000EPiSC_iS9_iiNS7_10__identityEEEvT0_T1_T2_T3_T4_T6_,"a",@progbits
	.sectionflags	@""
	.align	4
.nv.constant0._ZN3cub18CUB_300001_SM_10006detail6reduce28DeviceReduceSingleTileKernelINS2_10policy_hubIiyN4cuda3std3__44plusIiEEE10Policy1000EPiSC_iS9_iiNS7_10__identityEEEvT0_T1_T2_T3_T4_T6_:
	.zero		925


//--------------------- .nv.constant0._ZN3cub18CUB_300001_SM_10006detail6reduce18DeviceReduceKernelINS2_10policy_hubIiyN4cuda3std3__44plusIiEEE10Policy1000EN6thrust24THRUST_300001_SM_1000_NS6detail15normal_iteratorINSD_10device_ptrIiEEEEyS9_iNS7_10__identityEEEvT0_PT3_T1_NS0_13GridEvenShareISN_EET2_T4_ --------------------------
	.section	.nv.constant0._ZN3cub18CUB_300001_SM_10006detail6reduce18DeviceReduceKernelINS2_10policy_hubIiyN4cuda3std3__44plusIiEEE10Policy1000EN6thrust24THRUST_300001_SM_1000_NS6detail15normal_iteratorINSD_10device_ptrIiEEEEyS9_iNS7_10__identityEEEvT0_PT3_T1_NS0_13GridEvenShareISN_EET2_T4_,"a",@progbits
	.sectionflags	@""
	.align	4
.nv.constant0._ZN3cub18CUB_300001_SM_10006detail6reduce18DeviceReduceKernelINS2_10policy_hubIiyN4cuda3std3__44plusIiEEE10Policy1000EN6thrust24THRUST_300001_SM_1000_NS6detail15normal_iteratorINSD_10device_ptrIiEEEEyS9_iNS7_10__identityEEEvT0_PT3_T1_NS0_13GridEvenShareISN_EET2_T4_:
	.zero		994


//--------------------- .nv.constant0._ZN3cub18CUB_300001_SM_10006detail6reduce28DeviceReduceSingleTileKernelINS2_10policy_hubIiyN4cuda3std3__44plusIiEEE10Policy1000EN6thrust24THRUST_300001_SM_1000_NS6detail15normal_iteratorINSD_10device_ptrIiEEEEPiyS9_iiNS7_10__identityEEEvT0_T1_T2_T3_T4_T6_ --------------------------
	.section	.nv.constant0._ZN3cub18CUB_300001_SM_10006detail6reduce28DeviceReduceSingleTileKernelINS2_10policy_hubIiyN4cuda3std3__44plusIiEEE10Policy1000EN6thrust24THRUST_300001_SM_1000_NS6detail15normal_iteratorINSD_10device_ptrIiEEEEPiyS9_iiNS7_10__identityEEEvT0_T1_T2_T3_T4_T6_,"a",@progbits
	.sectionflags	@""
	.align	4
.nv.constant0._ZN3cub18CUB_300001_SM_10006detail6reduce28DeviceReduceSingleTileKernelINS2_10policy_hubIiyN4cuda3std3__44plusIiEEE10Policy1000EN6thrust24THRUST_300001_SM_1000_NS6detail15normal_iteratorINSD_10device_ptrIiEEEEPiyS9_iiNS7_10__identityEEEvT0_T1_T2_T3_T4_T6_:
	.zero		929


//--------------------- .nv.constant0._ZN3cub18CUB_300001_SM_10006detail6reduce28DeviceReduceSingleTileKernelINS2_10policy_hubIijN4cuda3std3__44plusIiEEE10Policy1000EPiSC_iS9_iiNS7_10__identityEEEvT0_T1_T2_T3_T4_T6_ --------------------------
	.section	.nv.constant0._ZN3cub18CUB_300001_SM_10006detail6reduce28DeviceReduceSingleTileKernelINS2_10policy_hubIijN4cuda3std3__44plusIiEEE10Policy1000EPiSC_iS9_iiNS7_10__identityEEEvT0_T1_T2_T3_T4_T6_,"a",@progbits
	.sectionflags	@""
	.align	4
.nv.constant0._ZN3cub18CUB_300001_SM_10006detail6reduce28DeviceReduceSingleTileKernelINS2_10policy_hubIijN4cuda3std3__44plusIiEEE10Policy1000EPiSC_iS9_iiNS7_10__identityEEEvT0_T1_T2_T3_T4_T6_:
	.zero		925


//--------------------- .nv.constant0._ZN3cub18CUB_300001_SM_10006detail6reduce18DeviceReduceKernelINS2_10policy_hubIijN4cuda3std3__44plusIiEEE10Policy1000EN6thrust24THRUST_300001_SM_1000_NS6detail15normal_iteratorINSD_10device_ptrIiEEEEjS9_iNS7_10__identityEEEvT0_PT3_T1_NS0_13GridEvenShareISN_EET2_T4_ --------------------------
	.section	.nv.constant0._ZN3cub18CUB_300001_SM_10006detail6reduce18DeviceReduceKernelINS2_10policy_hubIijN4cuda3std3__44plusIiEEE10Policy1000EN6thrust24THRUST_300001_SM_1000_NS6detail15normal_iteratorINSD_10device_ptrIiEEEEjS9_iNS7_10__identityEEEvT0_PT3_T1_NS0_13GridEvenShareISN_EET2_T4_,"a",@progbits
	.sectionflags	@""
	.align	4
.nv.constant0._ZN3cub18CUB_300001_SM_10006detail6reduce18DeviceReduceKernelINS2_10policy_hubIijN4cuda3std3__44plusIiEEE10Policy1000EN6thrust24THRUST_300001_SM_1000_NS6detail15normal_iteratorINSD_10device_ptrIiEEEEjS9_iNS7_10__identityEEEvT0_PT3_T1_NS0_13GridEvenShareISN_EET2_T4_:
	.zero		958


//--------------------- .nv.constant0._ZN3cub18CUB_300001_SM_10006detail6reduce28DeviceReduceSingleTileKernelINS2_10policy_hubIijN4cuda3std3__44plusIiEEE10Policy1000EN6thrust24THRUST_300001_SM_1000_NS6detail15normal_iteratorINSD_10device_ptrIiEEEEPijS9_iiNS7_10__identityEEEvT0_T1_T2_T3_T4_T6_ --------------------------
	.section	.nv.constant0._ZN3cub18CUB_300001_SM_10006detail6reduce28DeviceReduceSingleTileKernelINS2_10policy_hubIijN4cuda3std3__44plusIiEEE10Policy1000EN6thrust24THRUST_300001_SM_1000_NS6detail15normal_iteratorINSD_10device_ptrIiEEEEPijS9_iiNS7_10__identityEEEvT0_T1_T2_T3_T4_T6_,"a",@progbits
	.sectionflags	@""
	.align	4
.nv.constant0._ZN3cub18CUB_300001_SM_10006detail6reduce28DeviceReduceSingleTileKernelINS2_10policy_hubIijN4cuda3std3__44plusIiEEE10Policy1000EN6thrust24THRUST_300001_SM_1000_NS6detail15normal_iteratorINSD_10device_ptrIiEEEEPijS9_iiNS7_10__identityEEEvT0_T1_T2_T3_T4_T6_:
	.zero		925


//--------------------- .nv.constant0._ZN3cub18CUB_300001_SM_10006detail8for_each13static_kernelINS2_12policy_hub_t12policy_500_tElN6thrust24THRUST_300001_SM_1000_NS8cuda_cub10__tabulate7functorINS7_6detail15normal_iteratorINS7_10device_ptrIiEEEENS7_6system6detail7generic6detail22compute_sequence_valueIivEElEEEEvT0_T1_ --------------------------
	.section	.nv.constant0._ZN3cub18CUB_300001_SM_10006detail8for_each13static_kernelINS2_12policy_hub_t12policy_500_tElN6thrust24THRUST_300001_SM_1000_NS8cuda_cub10__tabulate7functorINS7_6detail15normal_iteratorINS7_10device_ptrIiEEEENS7_6system6detail7generic6detail22compute_sequence_valueIivEElEEEEvT0_T1_,"a",@progbits
	.sectionflags	@""
	.align	4
.nv.constant0._ZN3cub18CUB_300001_SM_10006detail8for_each13static_kernelINS2_12policy_hub_t12policy_500_tElN6thrust24THRUST_300001_SM_1000_NS8cuda_cub10__tabulate7functorINS7_6detail15normal_iteratorINS7_10device_ptrIiEEEENS7_6system6detail7generic6detail22compute_sequence_valueIivEElEEEEvT0_T1_:
	.zero		920


//--------------------- .nv.constant0._ZN3cub18CUB_300001_SM_10006detail8for_each13static_kernelINS2_12policy_hub_t12policy_500_tEmN6thrust24THRUST_300001_SM_1000_NS8cuda_cub20__uninitialized_fill7functorINS7_10device_ptrIiEEiEEEEvT0_T1_ --------------------------
	.section	.nv.constant0._ZN3cub18CUB_300001_SM_10006detail8for_each13static_kernelINS2_12policy_hub_t12policy_500_tEmN6thrust24THRUST_300001_SM_1000_NS8cuda_cub20__uninitialized_fill7functorINS7_10device_ptrIiEEiEEEEvT0_T1_,"a",@progbits
	.sectionflags	@""
	.align	4
.nv.constant0._ZN3cub18CUB_300001_SM_10006detail8for_each13static_kernelINS2_12policy_hub_t12policy_500_tEmN6thrust24THRUST_300001_SM_1000_NS8cuda_cub20__uninitialized_fill7functorINS7_10device_ptrIiEEiEEEEvT0_T1_:
	.zero		920


//--------------------- .nv.constant0._ZN3cub18CUB_300001_SM_10006detail11EmptyKernelIvEEvv --------------------------
	.section	.nv.constant0._ZN3cub18CUB_300001_SM_10006detail11EmptyKernelIvEEvv,"a",@progbits
	.sectionflags	@""
	.align	4
.nv.constant0._ZN3cub18CUB_300001_SM_10006detail11EmptyKernelIvEEvv:
	.zero		896


//--------------------- .nv.constant0._Z21pointer_jumper_kerneliPiS_ --------------------------
	.section	.nv.constant0._Z21pointer_jumper_kerneliPiS_,"a",@progbits
	.sectionflags	@""
	.align	4
.nv.constant0._Z21pointer_jumper_kerneliPiS_:
	.zero		920


//--------------------- .nv.constant0._Z19edge_updater_kerneliPiS_S_ --------------------------
	.section	.nv.constant0._Z19edge_updater_kerneliPiS_S_,"a",@progbits
	.sectionflags	@""
	.align	4
.nv.constant0._Z19edge_updater_kerneliPiS_S_:
	.zero		928


//--------------------- .nv.constant0._Z20edge_director_kernelibPiS_ --------------------------
	.section	.nv.constant0._Z20edge_director_kernelibPiS_,"a",@progbits
	.sectionflags	@""
	.align	4
.nv.constant0._Z20edge_director_kernelibPiS_:
	.zero		920


//--------------------- .nv.constant0._Z17edge_maker_kerneliPiS_S_ --------------------------
	.section	.nv.constant0._Z17edge_maker_kerneliPiS_S_,"a",@progbits
	.sectionflags	@""
	.align	4
.nv.constant0._Z17edge_maker_kerneliPiS_S_:
	.zero		928


//--------------------- .nv.constant0._Z18dir_counter_kerneliPiS_S_ --------------------------
	.section	.nv.constant0._Z18dir_counter_kerneliPiS_S_,"a",@progbits
	.sectionflags	@""
	.align	4
.nv.constant0._Z18dir_counter_kerneliPiS_S_:
	.zero		928


//--------------------- .nv.constant0._Z19edge_doubler_kerneliPi --------------------------
	.section	.nv.constant0._Z19edge_doubler_kerneliPi,"a",@progbits
	.sectionflags	@""
	.align	4
.nv.constant0._Z19edge_doubler_kerneliPi:
	.zero		912


//--------------------- SYMBOLS --------------------------

	.type		.nv.reservedSmem.offset0,@object
	.size		.nv.reservedSmem.offset0,0x4
	.type		.nv.reservedSmem.cap,@object
	.size		.nv.reservedSmem.cap,0x4
